def matmul_kernel(
    a_ptr,
    b_ptr,
    c_ptr,
    M,
    N,
    K,
    stride_am,
    stride_ak,
    stride_bk,
    stride_bn,
    stride_cm,
    stride_cn,
    BLOCK_M: tl.constexpr,
    BLOCK_N: tl.constexpr,
    BLOCK_K: tl.constexpr,
    GROUP_M: tl.constexpr,
):
    pid = tl.program_id(axis=0)
    num_pid_m = tl.cdiv(M, BLOCK_M)
    num_pid_n = tl.cdiv(N, BLOCK_N)
    num_pid_in_group = GROUP_M * num_pid_n
    group_id = pid // num_pid_in_group
    first_pid_m = group_id * GROUP_M
    group_size_m = min(num_pid_m - first_pid_m, GROUP_M)
    pid_m = first_pid_m + ((pid % num_pid_in_group) % group_size_m)
    pid_n = (pid % num_pid_in_group) // group_size_m

    offs_am = (pid_m * BLOCK_M + tl.arange(0, BLOCK_M)) % M
    offs_bn = (pid_n * BLOCK_N + tl.arange(0, BLOCK_N)) % N
    offs_k = tl.arange(0, BLOCK_K)
    a_ptrs = a_ptr + offs_am[:, None] * stride_am + offs_k[None, :] * stride_ak
    b_ptrs = b_ptr + offs_k[:, None] * stride_bk + offs_bn[None, :] * stride_bn

    acc = tl.zeros((BLOCK_M, BLOCK_N), dtype=tl.float32)
    for kk in range(0, tl.cdiv(K, BLOCK_K)):
        a = tl.load(a_ptrs, mask=offs_k[None, :] < K - kk * BLOCK_K, other=0.0)
        b = tl.load(b_ptrs, mask=offs_k[:, None] < K - kk * BLOCK_K, other=0.0)
        acc = tl.dot(a, b, acc)
        a_ptrs += BLOCK_K * stride_ak
        b_ptrs += BLOCK_K * stride_bk

    c = acc.to(c_ptr.dtype.element_ty)
    offs_cm = pid_m * BLOCK_M + tl.arange(0, BLOCK_M)
    offs_cn = pid_n * BLOCK_N + tl.arange(0, BLOCK_N)
    c_ptrs = c_ptr + offs_cm[:, None] * stride_cm + offs_cn[None, :] * stride_cn
    mask = (offs_cm[:, None] < M) & (offs_cn[None, :] < N)
    tl.store(c_ptrs, c, mask=mask)

# config = {"BLOCK_K": 128, "BLOCK_M": 128, "BLOCK_N": 128, "GROUP_M": 8, "arch": "sm_100", "dtype": "fp16", "num_ctas": 4, "num_stages": 3, "num_warps": 4}
# arch = sm_100


// ===== COMPILED SASS (sm_100a) =====

	.target	sm_100a

	.elftype	@"ET_EXEC"


//--------------------- .note.nv.tkinfo           --------------------------
	.section	.note.nv.tkinfo,"",@"SHT_NOTE"
	.sectionflags	@"SHF_NOTE_NV_TKINFO"
	.tkinfo
        /*0018*/ 	.word	0x00000081
        /*0030*/ 	.string	""
        /*0030*/ 	.string	"ptxas-blackwell"
        /*0030*/ 	.string	"Cuda compilation tools, release 12.9, V12.9.86"
        /*0030*/ 	.string	"Build cuda_12.9.r12.9/compiler.36037853_0"
        /*0030*/ 	.string	"-v  -suppress-debug-info  -lineinfo  -arch sm_100a "



//--------------------- .note.nv.cuver            --------------------------
	.section	.note.nv.cuver,"",@"SHT_NOTE"
	.sectionflags	@"SHF_NOTE_NV_CUVER"
        /*0018*/ 	.short	0x0001
        /*001a*/ 	.short	0x0064
        /*001c*/ 	.short	0x0001
        /*001e*/ 	.short	0x0000
        /*0020*/ 	.short	0x0001
        /*0022*/ 	.short	0x0000


//--------------------- .nv.info                  --------------------------
	.section	.nv.info,"",@"SHT_CUDA_INFO"
	.align	4


	//----- nvinfo : EIATTR_REGCOUNT
	.align		4
        /*0000*/ 	.byte	0x04, 0x2f
        /*0002*/ 	.short	(.L_4 - .L_3)
	.align		4
.L_3:
        /*0004*/ 	.word	index@(matmul_kernel)
        /*0008*/ 	.word	0x00000038


	//----- nvinfo : EIATTR_FRAME_SIZE
	.align		4
.L_4:
        /*000c*/ 	.byte	0x04, 0x11
        /*000e*/ 	.short	(.L_6 - .L_5)
	.align		4
.L_5:
        /*0010*/ 	.word	index@($__internal_2_$__cuda_sm10x_tcgen05_guardrail_trap_unallocated_columns_being_dealloced)
        /*0014*/ 	.word	0x00000b40


	//----- nvinfo : EIATTR_FRAME_SIZE
	.align		4
.L_6:
        /*0018*/ 	.byte	0x04, 0x11
        /*001a*/ 	.short	(.L_8 - .L_7)
	.align		4
.L_7:
        /*001c*/ 	.word	index@($__internal_1_$__cuda_sm10x_tcgen05_guardrail_trap_phase_invalid_during_alloc)
        /*0020*/ 	.word	0x00000b40


	//----- nvinfo : EIATTR_FRAME_SIZE
	.align		4
.L_8:
        /*0024*/ 	.byte	0x04, 0x11
        /*0026*/ 	.short	(.L_10 - .L_9)
	.align		4
.L_9:
        /*0028*/ 	.word	index@($__internal_0_$__cuda_sm10x_tcgen05_guardrail_trap_col_being_dealloced_not_returned_by_alloc)
        /*002c*/ 	.word	0x00000b40


	//----- nvinfo : EIATTR_FRAME_SIZE
	.align		4
.L_10:
        /*0030*/ 	.byte	0x04, 0x11
        /*0032*/ 	.short	(.L_12 - .L_11)
	.align		4
.L_11:
        /*0034*/ 	.word	index@(matmul_kernel)
        /*0038*/ 	.word	0x00000b40


	//----- nvinfo : EIATTR_MIN_STACK_SIZE
	.align		4
.L_12:
        /*003c*/ 	.byte	0x04, 0x12
        /*003e*/ 	.short	(.L_14 - .L_13)
	.align		4
.L_13:
        /*0040*/ 	.word	index@(matmul_kernel)
        /*0044*/ 	.word	0x00000b40
.L_14:


//--------------------- .nv.info.matmul_kernel    --------------------------
	.section	.nv.info.matmul_kernel,"",@"SHT_CUDA_INFO"
	.sectionflags	@""
	.align	4


	//----- nvinfo : EIATTR_CUDA_API_VERSION
	.align		4
        /*0000*/ 	.byte	0x04, 0x37
        /*0002*/ 	.short	(.L_16 - .L_15)
.L_15:
        /*0004*/ 	.word	0x00000081


	//----- nvinfo : EIATTR_KPARAM_INFO
	.align		4
.L_16:
        /*0008*/ 	.byte	0x04, 0x17
        /*000a*/ 	.short	(.L_18 - .L_17)
.L_17:
        /*000c*/ 	.word	0x00000000
        /*0010*/ 	.short	0x000d
        /*0012*/ 	.short	0x0048
        /*0014*/ 	.byte	0x00, 0xf4, 0x21, 0x00


	//----- nvinfo : EIATTR_KPARAM_INFO
	.align		4
.L_18:
        /*0018*/ 	.byte	0x04, 0x17
        /*001a*/ 	.short	(.L_20 - .L_19)
.L_19:
        /*001c*/ 	.word	0x00000000
        /*0020*/ 	.short	0x000c
        /*0022*/ 	.short	0x0040
        /*0024*/ 	.byte	0x00, 0xf4, 0x21, 0x00


	//----- nvinfo : EIATTR_KPARAM_INFO
	.align		4
.L_20:
        /*0028*/ 	.byte	0x04, 0x17
        /*002a*/ 	.short	(.L_22 - .L_21)
.L_21:
        /*002c*/ 	.word	0x00000000
        /*0030*/ 	.short	0x000b
        /*0032*/ 	.short	0x0038
        /*0034*/ 	.byte	0x00, 0xf0, 0x11, 0x00


	//----- nvinfo : EIATTR_KPARAM_INFO
	.align		4
.L_22:
        /*0038*/ 	.byte	0x04, 0x17
        /*003a*/ 	.short	(.L_24 - .L_23)
.L_23:
        /*003c*/ 	.word	0x00000000
        /*0040*/ 	.short	0x000a
        /*0042*/ 	.short	0x0034
        /*0044*/ 	.byte	0x00, 0xf0, 0x11, 0x00


	//----- nvinfo : EIATTR_KPARAM_INFO
	.align		4
.L_24:
        /*0048*/ 	.byte	0x04, 0x17
        /*004a*/ 	.short	(.L_26 - .L_25)
.L_25:
        /*004c*/ 	.word	0x00000000
        /*0050*/ 	.short	0x0009
        /*0052*/ 	.short	0x0030
        /*0054*/ 	.byte	0x00, 0xf0, 0x11, 0x00


	//----- nvinfo : EIATTR_KPARAM_INFO
	.align		4
.L_26:
        /*0058*/ 	.byte	0x04, 0x17
        /*005a*/ 	.short	(.L_28 - .L_27)
.L_27:
        /*005c*/ 	.word	0x00000000
        /*0060*/ 	.short	0x0008
        /*0062*/ 	.short	0x002c
        /*0064*/ 	.byte	0x00, 0xf0, 0x11, 0x00


	//----- nvinfo : EIATTR_KPARAM_INFO
	.align		4
.L_28:
        /*0068*/ 	.byte	0x04, 0x17
        /*006a*/ 	.short	(.L_30 - .L_29)
.L_29:
        /*006c*/ 	.word	0x00000000
        /*0070*/ 	.short	0x0007
        /*0072*/ 	.short	0x0028
        /*0074*/ 	.byte	0x00, 0xf0, 0x11, 0x00


	//----- nvinfo : EIATTR_KPARAM_INFO
	.align		4
.L_30:
        /*0078*/ 	.byte	0x04, 0x17
        /*007a*/ 	.short	(.L_32 - .L_31)
.L_31:
        /*007c*/ 	.word	0x00000000
        /*0080*/ 	.short	0x0006
        /*0082*/ 	.short	0x0024
        /*0084*/ 	.byte	0x00, 0xf0, 0x11, 0x00


	//----- nvinfo : EIATTR_KPARAM_INFO
	.align		4
.L_32:
        /*0088*/ 	.byte	0x04, 0x17
        /*008a*/ 	.short	(.L_34 - .L_33)
.L_33:
        /*008c*/ 	.word	0x00000000
        /*0090*/ 	.short	0x0005
        /*0092*/ 	.short	0x0020
        /*0094*/ 	.byte	0x00, 0xf0, 0x11, 0x00


	//----- nvinfo : EIATTR_KPARAM_INFO
	.align		4
.L_34:
        /*0098*/ 	.byte	0x04, 0x17
        /*009a*/ 	.short	(.L_36 - .L_35)
.L_35:
        /*009c*/ 	.word	0x00000000
        /*00a0*/ 	.short	0x0004
        /*00a2*/ 	.short	0x001c
        /*00a4*/ 	.byte	0x00, 0xf0, 0x11, 0x00


	//----- nvinfo : EIATTR_KPARAM_INFO
	.align		4
.L_36:
        /*00a8*/ 	.byte	0x04, 0x17
        /*00aa*/ 	.short	(.L_38 - .L_37)
.L_37:
        /*00ac*/ 	.word	0x00000000
        /*00b0*/ 	.short	0x0003
        /*00b2*/ 	.short	0x0018
        /*00b4*/ 	.byte	0x00, 0xf0, 0x11, 0x00


	//----- nvinfo : EIATTR_KPARAM_INFO
	.align		4
.L_38:
        /*00b8*/ 	.byte	0x04, 0x17
        /*00ba*/ 	.short	(.L_40 - .L_39)
.L_39:
        /*00bc*/ 	.word	0x00000000
        /*00c0*/ 	.short	0x0002
        /*00c2*/ 	.short	0x0010
        /*00c4*/ 	.byte	0x00, 0xf4, 0x21, 0x00


	//----- nvinfo : EIATTR_KPARAM_INFO
	.align		4
.L_40:
        /*00c8*/ 	.byte	0x04, 0x17
        /*00ca*/ 	.short	(.L_42 - .L_41)
.L_41:
        /*00cc*/ 	.word	0x00000000
        /*00d0*/ 	.short	0x0001
        /*00d2*/ 	.short	0x0008
        /*00d4*/ 	.byte	0x00, 0xf4, 0x21, 0x00


	//----- nvinfo : EIATTR_KPARAM_INFO
	.align		4
.L_42:
        /*00d8*/ 	.byte	0x04, 0x17
        /*00da*/ 	.short	(.L_44 - .L_43)
.L_43:
        /*00dc*/ 	.word	0x00000000
        /*00e0*/ 	.short	0x0000
        /*00e2*/ 	.short	0x0000
        /*00e4*/ 	.byte	0x00, 0xf4, 0x21, 0x00


	//----- nvinfo : EIATTR_EXPLICIT_CLUSTER
	.align		4
.L_44:
        /*00e8*/ 	.byte	0x01, 0x3e
	.zero		2


	//----- nvinfo : EIATTR_CTA_PER_CLUSTER
	.align		4
        /*00ec*/ 	.byte	0x04, 0x3d
        /*00ee*/ 	.short	(.L_46 - .L_45)
.L_45:
        /*00f0*/ 	.word	0x00000004
        /*00f4*/ 	.word	0x00000001
        /*00f8*/ 	.word	0x00000001


	//----- nvinfo : EIATTR_AT_ENTRY_FRAGMENTS
	.align		4
.L_46:
        /*00fc*/ 	.byte	0x04, 0x4f
        /*00fe*/ 	.short	(.L_48 - .L_47)


	//   ....[0]....
.L_47:
        /*0100*/ 	.word	0x00000004


	//----- nvinfo : EIATTR_RESERVED_SMEM_USED
	.align		4
.L_48:
        /*0104*/ 	.byte	0x01, 0x41
	.zero		2


	//----- nvinfo : EIATTR_SPARSE_MMA_MASK
	.align		4
        /*0108*/ 	.byte	0x03, 0x50
        /*010a*/ 	.short	0x0000


	//----- nvinfo : EIATTR_TCGEN05_1CTA_USED
	.align		4
        /*010c*/ 	.byte	0x01, 0x51
	.zero		2


	//----- nvinfo : EIATTR_MAXREG_COUNT
	.align		4
        /*0110*/ 	.byte	0x03, 0x1b
        /*0112*/ 	.short	0x00ff


	//----- nvinfo : EIATTR_NUM_BARRIERS
	.align		4
        /*0114*/ 	.byte	0x02, 0x4c
        /*0116*/ 	.byte	0x01
	.zero		1


	//----- nvinfo : EIATTR_ANNOTATIONS
	.align		4
        /*0118*/ 	.byte	0x04, 0x55
        /*011a*/ 	.short	(.L_50 - .L_49)


	//   ....[0]....
.L_49:
        /*011c*/ 	.word	0x00000001
        /*0120*/ 	.byte	0x20, 0x0a, 0x00, 0x00, 0x01, 0x00, 0x00, 0x00, 0x70, 0x0a, 0x00, 0x00, 0x01, 0x00, 0x00, 0x00
        /* <DEDUP_REMOVED lines=932> */
        /*3b70*/ 	.byte	0x20, 0x5d, 0x01, 0x00


	//----- nvinfo : EIATTR_INT_WARP_WIDE_INSTR_OFFSETS
	.align		4
.L_50:
        /*3b74*/ 	.byte	0x04, 0x31
        /*3b76*/ 	.short	(.L_52 - .L_51)


	//   ....[0]....
.L_51:
        /*3b78*/ 	.word	0x00000f60


	//   ....[1]....
        /*3b7c*/ 	.word	0x00000f80


	//   ....[2]....
        /*3b80*/ 	.word	0x00008bb0


	//   ....[3]....
        /*3b84*/ 	.word	0x00015bd0


	//   ....[4]....
        /*3b88*/ 	.word	0x00015c20


	//----- nvinfo : EIATTR_COOP_GROUP_MASK_REGIDS
	.align		4
.L_52:
        /*3b8c*/ 	.byte	0x04, 0x29
        /*3b8e*/ 	.short	(.L_54 - .L_53)


	//   ....[0]....
.L_53:
        /*3b90*/ 	.word	0xffffffff


	//   ....[1]....
        /*3b94*/ 	.word	0xffffffff


	//   ....[2]....
        /*3b98*/ 	.word	0xffffffff


	//   ....[3]....
        /*3b9c*/ 	.word	0xffffffff


	//----- nvinfo : EIATTR_COOP_GROUP_INSTR_OFFSETS
	.align		4
.L_54:
        /*3ba0*/ 	.byte	0x04, 0x28
        /*3ba2*/ 	.short	(.L_56 - .L_55)


	//   ....[0]....
.L_55:
        /*3ba4*/ 	.word	0x00000080


	//   ....[1]....
        /*3ba8*/ 	.word	0x00000340


	//   ....[2]....
        /*3bac*/ 	.word	0x00015a60


	//   ....[3]....
        /*3bb0*/ 	.word	0x00015cd0


	//----- nvinfo : EIATTR_VRC_CTA_INIT_COUNT
	.align		4
.L_56:
        /*3bb4*/ 	.byte	0x02, 0x4a
        /*3bb6*/ 	.byte	0x80
	.zero		1


	//----- nvinfo : EIATTR_MBARRIER_INSTR_OFFSETS
	.align		4
        /*3bb8*/ 	.byte	0x04, 0x39
        /*3bba*/ 	.short	(.L_58 - .L_57)


	//   ....[0]....
.L_57:
        /*3bbc*/ 	.word	0x000010b0
        /*3bc0*/ 	.word	0x000000ff
        /*3bc4*/ 	.word	0x00000000
        /*3bc8*/ 	.short	0x0100
        /*3bca*/ 	.byte	0x0c
	.zero		1


	//   ....[1]....
        /*3bcc*/ 	.word	0x00008bc0
        /*3bd0*/ 	.word	0x000000ff
        /*3bd4*/ 	.word	0x00010008
        /*3bd8*/ 	.short	0x0100
        /*3bda*/ 	.byte	0x0b
	.zero		1


	//   ....[2]....
        /*3bdc*/ 	.word	0x0000e080
        /*3be0*/ 	.word	0x000000ff
        /*3be4*/ 	.word	0x00000000
        /*3be8*/ 	.short	0x010a
        /*3bea*/ 	.byte	0x0c
	.zero		1


	//   ....[3]....
        /*3bec*/ 	.word	0x00014950
        /*3bf0*/ 	.word	0x000000ff
        /*3bf4*/ 	.word	0x00000000
        /*3bf8*/ 	.short	0x010a
        /*3bfa*/ 	.byte	0x0c
	.zero		1


	//   ....[4]....
        /*3bfc*/ 	.word	0x000149d0
        /*3c00*/ 	.word	0x000000ff
        /*3c04*/ 	.word	0x00010000
        /*3c08*/ 	.short	0x0108
        /*3c0a*/ 	.byte	0x0b
	.zero		1


	//   ....[5]....
        /*3c0c*/ 	.word	0x00014af0
        /*3c10*/ 	.word	0x000000ff
        /*3c14*/ 	.word	0x00010008
        /*3c18*/ 	.short	0x0108
        /*3c1a*/ 	.byte	0x0b
	.zero		1


	//   ....[6]....
        /*3c1c*/ 	.word	0x00015d10
        /*3c20*/ 	.word	0x000000ff
        /*3c24*/ 	.word	0x00000000
        /*3c28*/ 	.short	0x010a
        /*3c2a*/ 	.byte	0x0c
	.zero		1


	//   ....[7]....
        /*3c2c*/ 	.word	0x00015d50
        /*3c30*/ 	.word	0x000000ff
        /*3c34*/ 	.word	0x00000000
        /*3c38*/ 	.short	0x010a
        /*3c3a*/ 	.byte	0x0c
	.zero		1


	//----- nvinfo : EIATTR_NUM_MBARRIERS
	.align		4
.L_58:
        /*3c3c*/ 	.byte	0x03, 0x38
        /*3c3e*/ 	.short	0x0002


	//----- nvinfo : EIATTR_EXIT_INSTR_OFFSETS
	.align		4
        /*3c40*/ 	.byte	0x04, 0x1c
        /*3c42*/ 	.short	(.L_60 - .L_59)


	//   ....[0]....
.L_59:
        /*3c44*/ 	.word	0x00015ce0


	//----- nvinfo : EIATTR_REQNTID
	.align		4
.L_60:
        /*3c48*/ 	.byte	0x04, 0x10
        /*3c4a*/ 	.short	(.L_62 - .L_61)
.L_61:
        /*3c4c*/ 	.word	0x00000080
        /*3c50*/ 	.word	0x00000001
        /*3c54*/ 	.word	0x00000001


	//----- nvinfo : EIATTR_CRS_STACK_SIZE
	.align		4
.L_62:
        /*3c58*/ 	.byte	0x04, 0x1e
        /*3c5a*/ 	.short	(.L_64 - .L_63)
.L_63:
        /*3c5c*/ 	.word	0x00000000


	//----- nvinfo : EIATTR_CBANK_PARAM_SIZE
	.align		4
.L_64:
        /*3c60*/ 	.byte	0x03, 0x19
        /*3c62*/ 	.short	0x0050


	//----- nvinfo : EIATTR_PARAM_CBANK
	.align		4
        /*3c64*/ 	.byte	0x04, 0x0a
        /*3c66*/ 	.short	(.L_66 - .L_65)
	.align		4
.L_65:
        /*3c68*/ 	.word	index@(.nv.constant0.matmul_kernel)
        /*3c6c*/ 	.short	0x0380
        /*3c6e*/ 	.short	0x0050


	//----- nvinfo : EIATTR_SW_WAR
	.align		4
.L_66:
        /*3c70*/ 	.byte	0x04, 0x36
        /*3c72*/ 	.short	(.L_68 - .L_67)
.L_67:
        /*3c74*/ 	.word	0x00000008
.L_68:


//--------------------- .nv.compat                --------------------------
	.section	.nv.compat,"",@"SHT_CUDA_COMPAT_INFO"
	.align	4
        /*0000*/ 	.byte	0x02, 0x02, 0x02, 0x00, 0x02, 0x05, 0x05, 0x00, 0x02, 0x03, 0x00, 0x00, 0x02, 0x06, 0x01, 0x00


//--------------------- .nv.callgraph             --------------------------
	.section	.nv.callgraph,"",@"SHT_CUDA_CALLGRAPH"
	.align	4
	.sectionentsize	8
	.align		4
        /*0000*/ 	.word	0x00000000
	.align		4
        /*0004*/ 	.word	0xffffffff
	.align		4
        /*0008*/ 	.word	0x00000000
	.align		4
        /*000c*/ 	.word	0xfffffffe
	.align		4
        /*0010*/ 	.word	0x00000000
	.align		4
        /*0014*/ 	.word	0xfffffffd
	.align		4
        /*0018*/ 	.word	0x00000000
	.align		4
        /*001c*/ 	.word	0xfffffffc


//--------------------- .text.matmul_kernel       --------------------------
	.section	.text.matmul_kernel,"ax",@progbits
	.align	128
        .global         matmul_kernel
        .type           matmul_kernel,@function
        .size           matmul_kernel,(.L_x_20 - matmul_kernel)
        .other          matmul_kernel,@"STO_CUDA_ENTRY STV_DEFAULT"
matmul_kernel:
.text.matmul_kernel:
[----:B------:R-:W0:Y:S01]  /*0000*/  LDC R1, c[0x0][0x37c] ;  /* 0x0000df00ff017b82 */ /* 0x000e220000000800 */
[----:B------:R-:W1:Y:S01]  /*0010*/  S2R R0, SR_TID.X ;  /* 0x0000000000007919 */ /* 0x000e620000002100 */
[----:B0-----:R-:W-:Y:S01]  /*0020*/  VIADD R1, R1, 0xfffff4c0 ;  /* 0xfffff4c001017836 */ /* 0x001fe20000000000 */
[----:B------:R-:W0:Y:S01]  /*0030*/  LDCU.64 UR22, c[0x0][0x358] ;  /* 0x00006b00ff1677ac */ /* 0x000e220008000a00 */
[----:B-1----:R-:W-:-:S13]  /*0040*/  ISETP.GE.U32.AND P0, PT, R0, 0x20, PT ;  /* 0x000000200000780c */ /* 0x002fda0003f06070 */
[----:B------:R-:W-:Y:S02]  /*0050*/  VOTEU.ANY UP0, P0 ;  /* 0x0000000000ff7886 */ /* 0x000fe40000000100 */
[----:B------:R-:W-:Y:S05]  /*0060*/  BRA.U UP0, `(.L_x_0) ;  /* 0x0000000100b87547 */ /* 0x000fea000b800000 */
[----:B------:R-:W1:Y:S01]  /*0070*/  S2UR UR6, SR_CgaCtaId ;  /* 0x00000000000679c3 */ /* 0x000e620000008800 */
[----:B------:R-:W-:Y:S01]  /*0080*/  NOP ;  /* 0x0000000000007918 */ /* 0x000fe20000000000 */
[----:B------:R-:W-:Y:S02]  /*0090*/  UMOV UR4, 0x40 ;  /* 0x0000004000047882 */ /* 0x000fe40000000000 */
[----:B-1----:R-:W-:-:S09]  /*00a0*/  ULEA UR4, UR6, UR4, 0x18 ;  /* 0x0000000406047291 */ /* 0x002fd2000f8ec0ff */
[----:B------:R-:W1:Y:S01]  /*00b0*/  LDS.U8 R0, [UR4] ;  /* 0x00000004ff007984 */ /* 0x000e620008000000 */
[----:B------:R-:W-:Y:S02]  /*00c0*/  UMOV UR4, 0x400 ;  /* 0x0000040000047882 */ /* 0x000fe40000000000 */
[----:B------:R-:W-:Y:S01]  /*00d0*/  ULEA UR4, UR6, UR4, 0x18 ;  /* 0x0000000406047291 */ /* 0x000fe2000f8ec0ff */
[----:B-1----:R-:W-:-:S13]  /*00e0*/  ISETP.NE.AND P0, PT, R0, RZ, PT ;  /* 0x000000ff0000720c */ /* 0x002fda0003f05270 */
[----:B------:R-:W-:Y:S05]  /*00f0*/  @P0 BRA `(.L_x_1) ;  /* 0x00000000007c0947 */ /* 0x000fea0003800000 */
[----:B------:R-:W-:-:S13]  /*0100*/  ELECT P0, URZ, PT ;  /* 0x0000000000ff782f */ /* 0x000fda0003800000 */
[----:B------:R-:W-:Y:S05]  /*0110*/  @!P0 BRA `(.L_x_2) ;  /* 0x0000000000848947 */ /* 0x000fea0003800000 */
[----:B------:R-:W-:Y:S01]  /*0120*/  UMOV UR5, 0x2 ;  /* 0x0000000200057882 */ /* 0x000fe20000000000 */
[----:B------:R-:W-:Y:S02]  /*0130*/  IMAD.MOV.U32 R4, RZ, RZ, 0x1 ;  /* 0x00000001ff047424 */ /* 0x000fe400078e00ff */
[----:B------:R-:W-:Y:S02]  /*0140*/  IMAD.MOV.U32 R5, RZ, RZ, 0x3 ;  /* 0x00000003ff057424 */ /* 0x000fe400078e00ff */
[----:B------:R-:W-:Y:S04]  /*0150*/  DEPBAR.LE SB1, 0x36 ;  /* 0x00009d800000791a */ /* 0x000fe80000000000 */
[----:B------:R-:W1:Y:S02]  /*0160*/  UTCATOMSWS.FIND_AND_SET.ALIGN UP1, UR5, UR5 ;  /* 0x00000005000575e3 */ /* 0x000e640008020800 */
[----:B-1----:R-:W-:-:S04]  /*0170*/  PLOP3.LUT P0, PT, PT, PT, UP1, 0x80, 0x8 ;  /* 0x000000000008781c */ /* 0x002fc80003f0f018 */
[----:B------:R-:W-:-:S04]  /*0180*/  SEL R0, RZ, 0xffffffff, !P0 ;  /* 0xffffffffff007807 */ /* 0x000fc80004000000 */
[----:B------:R-:W-:Y:S01]  /*0190*/  ISETP.NE.AND P0, PT, R0, RZ, PT ;  /* 0x000000ff0000720c */ /* 0x000fe20003f05270 */
[----:B------:R-:W-:-:S12]  /*01a0*/  IMAD.U32 R0, RZ, RZ, UR5 ;  /* 0x00000005ff007e24 */ /* 0x000fd8000f8e00ff */
[----:B------:R-:W-:Y:S05]  /*01b0*/  @P0 BRA `(.L_x_3) ;  /* 0x0000000000240947 */ /* 0x000fea0003800000 */
.L_x_4:
[----:B------:R-:W-:Y:S05]  /*01c0*/  NANOSLEEP 0x64 ;  /* 0x000000640000795d */ /* 0x000fea0003800000 */
[----:B------:R-:W-:-:S05]  /*01d0*/  UMOV UR5, 0x2 ;  /* 0x0000000200057882 */ /* 0x000fca0000000000 */
[----:B------:R-:W-:Y:S04]  /*01e0*/  DEPBAR.LE SB1, 0x36 ;  /* 0x00009d800000791a */ /* 0x000fe80000000000 */
[----:B------:R-:W1:Y:S02]  /*01f0*/  UTCATOMSWS.FIND_AND_SET.ALIGN UP1, UR5, UR5 ;  /* 0x00000005000575e3 */ /* 0x000e640008020800 */
[----:B-1----:R-:W-:-:S04]  /*0200*/  PLOP3.LUT P0, PT, PT, PT, UP1, 0x80, 0x8 ;  /* 0x000000000008781c */ /* 0x002fc80003f0f018 */
[----:B------:R-:W-:-:S04]  /*0210*/  SEL R0, RZ, 0xffffffff, !P0 ;  /* 0xffffffffff007807 */ /* 0x000fc80004000000 */
[----:B------:R-:W-:Y:S01]  /*0220*/  ISETP.NE.AND P0, PT, R0, RZ, PT ;  /* 0x000000ff0000720c */ /* 0x000fe20003f05270 */
[----:B------:R-:W-:-:S12]  /*0230*/  IMAD.U32 R0, RZ, RZ, UR5 ;  /* 0x00000005ff007e24 */ /* 0x000fd8000f8e00ff */
[----:B------:R-:W-:Y:S05]  /*0240*/  @!P0 BRA `(.L_x_4) ;  /* 0xfffffffc00dc8947 */ /* 0x000fea000383ffff */
.L_x_3:
[C---:B------:R-:W-:Y:S01]  /*0250*/  VIADD R3, R0.reuse, 0x10 ;  /* 0x0000001000037836 */ /* 0x040fe20000000000 */
[----:B------:R-:W-:Y:S01]  /*0260*/  UMOV UR5, 0x50 ;  /* 0x0000005000057882 */ /* 0x000fe20000000000 */
[----:B------:R-:W-:Y:S01]  /*0270*/  SHF.L.U32 R2, R5, R0, RZ ;  /* 0x0000000005027219 */ /* 0x000fe200000006ff */
[----:B------:R-:W-:Y:S01]  /*0280*/  ULEA UR5, UR6, UR5, 0x18 ;  /* 0x0000000506057291 */ /* 0x000fe2000f8ec0ff */
[----:B------:R-:W-:Y:S01]  /*0290*/  IMAD.SHL.U32 R0, R0, 0x20, RZ ;  /* 0x0000002000007824 */ /* 0x000fe200078e00ff */
[----:B------:R-:W-:-:S04]  /*02a0*/  SHF.L.U32 R3, R4, R3, RZ ;  /* 0x0000000304037219 */ /* 0x000fc800000006ff */
[----:B------:R-:W-:-:S05]  /*02b0*/  LOP3.LUT R2, R3, R2, RZ, 0xfc, !PT ;  /* 0x0000000203027212 */ /* 0x000fca00078efcff */
[----:B------:R1:W-:Y:S04]  /*02c0*/  ATOMS.OR RZ, [UR5], R2 ;  /* 0x00000002ffff798c */ /* 0x0003e8000b000005 */
[----:B------:R1:W-:Y:S01]  /*02d0*/  STS [UR4], R0 ;  /* 0x00000000ff007988 */ /* 0x0003e20008000804 */
[----:B------:R-:W-:Y:S05]  /*02e0*/  BRA `(.L_x_2) ;  /* 0x0000000000107947 */ /* 0x000fea0003800000 */
.L_x_1:
[----:B------:R-:W-:Y:S01]  /*02f0*/  IMAD.MOV.U32 R0, RZ, RZ, -0x1 ;  /* 0xffffffffff007424 */ /* 0x000fe200078e00ff */
[----:B------:R-:W-:-:S04]  /*0300*/  MOV R2, 0x330 ;  /* 0x0000033000027802 */ /* 0x000fc80000000f00 */
[----:B------:R1:W-:Y:S03]  /*0310*/  STS [UR4], R0 ;  /* 0x00000000ff007988 */ /* 0x0003e60008000804 */
[----:B01----:R-:W-:Y:S05]  /*0320*/  CALL.REL.NOINC `($__internal_1_$__cuda_sm10x_tcgen05_guardrail_trap_phase_invalid_during_alloc) ;  /* 0x0000015800a07944 */ /* 0x003fea0003c00000 */
.L_x_2:
[----:B------:R-:W-:Y:S05]  /*0330*/  WARPSYNC.ALL ;  /* 0x0000000000007948 */ /* 0x000fea0003800000 */
[----:B------:R-:W-:Y:S01]  /*0340*/  NOP ;  /* 0x0000000000007918 */ /* 0x000fe20000000000 */
.L_x_0:
[----:B------:R-:W2:Y:S08]  /*0350*/  LDC.64 R10, c[0x0][0x398] ;  /* 0x0000e600ff0a7b82 */ /* 0x000eb00000000a00 */
[----:B------:R-:W3:Y:S02]  /*0360*/  S2UR UR5, SR_CgaSize ;  /* 0x00000000000579c3 */ /* 0x000ee40000008a00 */
[----:B---3--:R-:W-:-:S12]  /*0370*/  UIMAD UR5, UR5, -0xa0, URZ ;  /* 0xffffff60050578a4 */ /* 0x008fd8000f8e02ff */
[----:B------:R-:W3:Y:S01]  /*0380*/  LDCU UR5, c[0x0][UR5+0x2b0] ;  /* 0x00005600050577ac */ /* 0x000ee20008000800 */
[----:B------:R-:W4:Y:S01]  /*0390*/  S2R R15, SR_CgaCtaId ;  /* 0x00000000000f7919 */ /* 0x000f220000008800 */
[----:B------:R-:W1:Y:S01]  /*03a0*/  LDCU.128 UR16, c[0x0][0x380] ;  /* 0x00007000ff1077ac */ /* 0x000e620008000c00 */
[----:B------:R-:W5:Y:S01]  /*03b0*/  S2R R12, SR_TID.X ;  /* 0x00000000000c7919 */ /* 0x000f620000002100 */
[----:B------:R-:W0:Y:S08]  /*03c0*/  S2UR UR4, SR_CTAID.X ;  /* 0x00000000000479c3 */ /* 0x000e300000002500 */
[----:B------:R-:W1:Y:S02]  /*03d0*/  LDC.64 R48, c[0x0][0x3a8] ;  /* 0x0000ea00ff307b82 */ /* 0x000e640000000a00 */
[----:B-12---:R-:W-:Y:S01]  /*03e0*/  VIADD R0, R11, 0x7f ;  /* 0x0000007f0b007836 */ /* 0x006fe20000000000 */
[----:B------:R-:W-:-:S04]  /*03f0*/  IABS R19, R11 ;  /* 0x0000000b00137213 */ /* 0x000fc80000000000 */
[----:B------:R-:W-:Y:S02]  /*0400*/  SHF.R.S32.HI R3, RZ, 0x1f, R0 ;  /* 0x0000001fff037819 */ /* 0x000fe40000011400 */
[----:B0-----:R-:W-:Y:S01]  /*0410*/  I2FP.F32.U32 R5, UR4 ;  /* 0x0000000400057c45 */ /* 0x001fe20008201000 */
[----:B------:R-:W0:Y:S01]  /*0420*/  S2UR UR4, SR_CgaCtaId ;  /* 0x00000000000479c3 */ /* 0x000e220000008800 */
[----:B------:R-:W-:Y:S01]  /*0430*/  LEA.HI R3, R3, R0, RZ, 0x7 ;  /* 0x0000000003037211 */ /* 0x000fe200078f38ff */
[----:B----4-:R-:W-:Y:S02]  /*0440*/  IMAD.SHL.U32 R38, R15, 0x40, RZ ;  /* 0x000000400f267824 */ /* 0x010fe400078e00ff */
[----:B---3--:R-:W-:Y:S01]  /*0450*/  FMUL R5, R5, UR5 ;  /* 0x0000000505057c20 */ /* 0x008fe20008400000 */
[----:B------:R-:W-:Y:S02]  /*0460*/  SHF.R.S32.HI R3, RZ, 0x7, R3 ;  /* 0x00000007ff037819 */ /* 0x000fe40000011403 */
[----:B-----5:R-:W-:-:S02]  /*0470*/  LOP3.LUT R14, R12, 0x3f, RZ, 0xc0, !PT ;  /* 0x0000003f0c0e7812 */ /* 0x020fc400078ec0ff */
[----:B------:R-:W-:Y:S01]  /*0480*/  SHF.R.U32.HI R50, RZ, 0x6, R12 ;  /* 0x00000006ff327819 */ /* 0x000fe2000001160c */
[----:B------:R-:W-:Y:S01]  /*0490*/  IMAD.SHL.U32 R4, R3, 0x8, RZ ;  /* 0x0000000803047824 */ /* 0x000fe200078e00ff */
[----:B------:R-:W-:Y:S01]  /*04a0*/  F2I.U32.TRUNC.NTZ R5, R5 ;  /* 0x0000000500057305 */ /* 0x000fe2000020f000 */
[----:B------:R-:W-:Y:S02]  /*04b0*/  LOP3.LUT R38, R38, 0x40, RZ, 0xc0, !PT ;  /* 0x0000004026267812 */ /* 0x000fe400078ec0ff */
[----:B------:R-:W-:Y:S02]  /*04c0*/  SGXT.U32 R50, R50, 0x1 ;  /* 0x000000013232781a */ /* 0x000fe40000000000 */
[----:B------:R-:W-:-:S04]  /*04d0*/  IABS R7, R4 ;  /* 0x0000000400077213 */ /* 0x000fc80000000000 */
[----:B------:R-:W1:Y:S08]  /*04e0*/  I2F.RP R0, R7 ;  /* 0x0000000700007306 */ /* 0x000e700000209400 */
[----:B-1----:R-:W1:Y:S02]  /*04f0*/  MUFU.RCP R0, R0 ;  /* 0x0000000000007308 */ /* 0x002e640000001000 */
[----:B-1----:R-:W-:Y:S01]  /*0500*/  VIADD R2, R0, 0xffffffe ;  /* 0x0ffffffe00027836 */ /* 0x002fe20000000000 */
[----:B------:R-:W-:-:S05]  /*0510*/  IABS R0, R5 ;  /* 0x0000000500007213 */ /* 0x000fca0000000000 */
[----:B------:R1:W2:Y:S02]  /*0520*/  F2I.FTZ.U32.TRUNC.NTZ R3, R2 ;  /* 0x0000000200037305 */ /* 0x0002a4000021f000 */
[----:B-1----:R-:W-:Y:S02]  /*0530*/  IMAD.MOV.U32 R2, RZ, RZ, RZ ;  /* 0x000000ffff027224 */ /* 0x002fe400078e00ff */
[----:B--2---:R-:W-:-:S04]  /*0540*/  IMAD.MOV R6, RZ, RZ, -R3 ;  /* 0x000000ffff067224 */ /* 0x004fc800078e0a03 */
[----:B------:R-:W-:Y:S01]  /*0550*/  IMAD R9, R6, R7, RZ ;  /* 0x0000000706097224 */ /* 0x000fe200078e02ff */
[----:B------:R-:W-:-:S03]  /*0560*/  IABS R6, R4 ;  /* 0x0000000400067213 */ /* 0x000fc60000000000 */
[----:B------:R-:W-:-:S04]  /*0570*/  IMAD.HI.U32 R3, R3, R9, R2 ;  /* 0x0000000903037227 */ /* 0x000fc800078e0002 */
[----:B------:R-:W-:Y:S02]  /*0580*/  IMAD.MOV R2, RZ, RZ, -R6 ;  /* 0x000000ffff027224 */ /* 0x000fe400078e0a06 */
[----:B------:R-:W-:-:S04]  /*0590*/  IMAD.HI.U32 R3, R3, R0, RZ ;  /* 0x0000000003037227 */ /* 0x000fc800078e00ff */
[----:B------:R-:W-:Y:S01]  /*05a0*/  IMAD R0, R3, R2, R0 ;  /* 0x0000000203007224 */ /* 0x000fe200078e0200 */
[----:B------:R-:W-:Y:S04]  /*05b0*/  BAR.SYNC.DEFER_BLOCKING 0x0 ;  /* 0x0000000000007b1d */ /* 0x000fe80000010000 */
[----:B------:R-:W-:-:S13]  /*05c0*/  ISETP.GT.U32.AND P1, PT, R7, R0, PT ;  /* 0x000000000700720c */ /* 0x000fda0003f24070 */
[----:B------:R-:W-:Y:S02]  /*05d0*/  @!P1 IMAD.IADD R0, R0, 0x1, -R7 ;  /* 0x0000000100009824 */ /* 0x000fe400078e0a07 */
[----:B------:R-:W-:Y:S01]  /*05e0*/  @!P1 VIADD R3, R3, 0x1 ;  /* 0x0000000103039836 */ /* 0x000fe20000000000 */
[----:B------:R-:W-:Y:S02]  /*05f0*/  ISETP.NE.AND P1, PT, R4, RZ, PT ;  /* 0x000000ff0400720c */ /* 0x000fe40003f25270 */
[----:B------:R-:W-:Y:S02]  /*0600*/  ISETP.GE.U32.AND P0, PT, R0, R7, PT ;  /* 0x000000070000720c */ /* 0x000fe40003f06070 */
[----:B------:R-:W-:-:S04]  /*0610*/  LOP3.LUT R0, R5, R4, RZ, 0x3c, !PT ;  /* 0x0000000405007212 */ /* 0x000fc800078e3cff */
[----:B------:R-:W-:Y:S01]  /*0620*/  ISETP.GE.AND P2, PT, R0, RZ, PT ;  /* 0x000000ff0000720c */ /* 0x000fe20003f46270 */
[----:B------:R-:W-:-:S06]  /*0630*/  VIADD R0, R10, 0x7f ;  /* 0x0000007f0a007836 */ /* 0x000fcc0000000000 */
[----:B------:R-:W-:-:S04]  /*0640*/  @P0 VIADD R3, R3, 0x1 ;  /* 0x0000000103030836 */ /* 0x000fc80000000000 */
[----:B------:R-:W-:Y:S01]  /*0650*/  IMAD.MOV.U32 R2, RZ, RZ, R3 ;  /* 0x000000ffff027224 */ /* 0x000fe200078e0003 */
[----:B------:R-:W-:-:S03]  /*0660*/  SHF.R.S32.HI R3, RZ, 0x1f, R0 ;  /* 0x0000001fff037819 */ /* 0x000fc60000011400 */
[----:B------:R-:W-:Y:S01]  /*0670*/  @!P2 IMAD.MOV R2, RZ, RZ, -R2 ;  /* 0x000000ffff02a224 */ /* 0x000fe200078e0a02 */
[----:B------:R-:W-:Y:S02]  /*0680*/  @!P1 LOP3.LUT R2, RZ, R4, RZ, 0x33, !PT ;  /* 0x00000004ff029212 */ /* 0x000fe400078e33ff */
[----:B------:R-:W-:-:S03]  /*0690*/  LEA.HI R3, R3, R0, RZ, 0x7 ;  /* 0x0000000003037211 */ /* 0x000fc600078f38ff */
[----:B------:R-:W-:Y:S02]  /*06a0*/  IMAD.SHL.U32 R6, R2, 0x8, RZ ;  /* 0x0000000802067824 */ /* 0x000fe400078e00ff */
[----:B------:R-:W-:-:S03]  /*06b0*/  IMAD.MOV R2, RZ, RZ, -R2 ;  /* 0x000000ffff027224 */ /* 0x000fc600078e0a02 */
[----:B------:R-:W-:Y:S01]  /*06c0*/  LEA.HI.SX32 R3, R3, -R6, 0x19 ;  /* 0x8000000603037211 */ /* 0x000fe200078fcaff */
[----:B------:R-:W-:-:S03]  /*06d0*/  IMAD R8, R4, R2, R5 ;  /* 0x0000000204087224 */ /* 0x000fc600078e0205 */
[----:B------:R-:W-:Y:S02]  /*06e0*/  VIMNMX R13, PT, PT, R3, 0x8, PT ;  /* 0x00000008030d7848 */ /* 0x000fe40003fe0100 */
[----:B------:R-:W-:Y:S02]  /*06f0*/  IABS R4, R8 ;  /* 0x0000000800047213 */ /* 0x000fe40000000000 */
[----:B------:R-:W-:-:S04]  /*0700*/  IABS R7, R13 ;  /* 0x0000000d00077213 */ /* 0x000fc80000000000 */
[----:B------:R-:W1:Y:S08]  /*0710*/  I2F.RP R0, R7 ;  /* 0x0000000700007306 */ /* 0x000e700000209400 */
[----:B-1----:R-:W1:Y:S02]  /*0720*/  MUFU.RCP R0, R0 ;  /* 0x0000000000007308 */ /* 0x002e640000001000 */
[----:B-1----:R-:W-:-:S06]  /*0730*/  VIADD R3, R0, 0xffffffe ;  /* 0x0ffffffe00037836 */ /* 0x002fcc0000000000 */
[----:B------:R-:W1:Y:S02]  /*0740*/  F2I.FTZ.U32.TRUNC.NTZ R3, R3 ;  /* 0x0000000300037305 */ /* 0x000e64000021f000 */
[----:B-1----:R-:W-:-:S04]  /*0750*/  IMAD.MOV R9, RZ, RZ, -R3 ;  /* 0x000000ffff097224 */ /* 0x002fc800078e0a03 */
[----:B------:R-:W-:Y:S01]  /*0760*/  IMAD.MOV.U32 R2, RZ, RZ, R9 ;  /* 0x000000ffff027224 */ /* 0x000fe200078e0009 */
[----:B------:R-:W-:-:S03]  /*0770*/  IABS R9, R13 ;  /* 0x0000000d00097213 */ /* 0x000fc60000000000 */
[----:B------:R-:W-:Y:S02]  /*0780*/  IMAD R5, R2, R7, RZ ;  /* 0x0000000702057224 */ /* 0x000fe400078e02ff */
[----:B------:R-:W-:Y:S02]  /*0790*/  IMAD.MOV.U32 R2, RZ, RZ, RZ ;  /* 0x000000ffff027224 */ /* 0x000fe400078e00ff */
[----:B------:R-:W-:Y:S01]  /*07a0*/  IMAD.MOV R0, RZ, RZ, -R9 ;  /* 0x000000ffff007224 */ /* 0x000fe200078e0a09 */
[----:B------:R-:W-:Y:S01]  /*07b0*/  IABS R9, R10 ;  /* 0x0000000a00097213 */ /* 0x000fe20000000000 */
[----:B------:R-:W-:-:S06]  /*07c0*/  IMAD.HI.U32 R2, R3, R5, R2 ;  /* 0x0000000503027227 */ /* 0x000fcc00078e0002 */
[----:B------:R-:W-:-:S04]  /*07d0*/  IMAD.HI.U32 R53, R2, R4, RZ ;  /* 0x0000000402357227 */ /* 0x000fc800078e00ff */
[----:B------:R-:W-:Y:S02]  /*07e0*/  IMAD R0, R53, R0, R4 ;  /* 0x0000000035007224 */ /* 0x000fe400078e0204 */
[----:B------:R-:W1:Y:S01]  /*07f0*/  I2F.RP R4, R9 ;  /* 0x0000000900047306 */ /* 0x000e620000209400 */
[----:B------:R-:W-:Y:S02]  /*0800*/  IMAD.SHL.U32 R2, R15, 0x20, RZ ;  /* 0x000000200f027824 */ /* 0x000fe400078e00ff */
[----:B------:R-:W-:-:S03]  /*0810*/  ISETP.GT.U32.AND P1, PT, R7, R0, PT ;  /* 0x000000000700720c */ /* 0x000fc60003f24070 */
[----:B------:R-:W-:Y:S02]  /*0820*/  LOP3.LUT R5, R2, 0x40, RZ, 0xc0, !PT ;  /* 0x0000004002057812 */ /* 0x000fe400078ec0ff */
[----:B-1----:R-:W1:Y:S08]  /*0830*/  MUFU.RCP R4, R4 ;  /* 0x0000000400047308 */ /* 0x002e700000001000 */
[----:B------:R-:W-:-:S02]  /*0840*/  @!P1 IMAD.IADD R0, R0, 0x1, -R7 ;  /* 0x0000000100009824 */ /* 0x000fc400078e0a07 */
[----:B------:R-:W-:Y:S01]  /*0850*/  @!P1 VIADD R53, R53, 0x1 ;  /* 0x0000000135359836 */ /* 0x000fe20000000000 */
[----:B------:R-:W-:Y:S02]  /*0860*/  ISETP.NE.AND P1, PT, R13, RZ, PT ;  /* 0x000000ff0d00720c */ /* 0x000fe40003f25270 */
[----:B------:R-:W-:Y:S02]  /*0870*/  ISETP.GE.U32.AND P0, PT, R0, R7, PT ;  /* 0x000000070000720c */ /* 0x000fe40003f06070 */
[----:B------:R-:W-:Y:S02]  /*0880*/  LOP3.LUT R0, R8, R13, RZ, 0x3c, !PT ;  /* 0x0000000d08007212 */ /* 0x000fe400078e3cff */
[----:B------:R-:W-:Y:S02]  /*0890*/  SHF.R.U32.HI R7, RZ, 0x5, R12 ;  /* 0x00000005ff077819 */ /* 0x000fe4000001160c */
[----:B------:R-:W-:Y:S01]  /*08a0*/  ISETP.GE.AND P2, PT, R0, RZ, PT ;  /* 0x000000ff0000720c */ /* 0x000fe20003f46270 */
[----:B-1----:R-:W-:-:S06]  /*08b0*/  VIADD R3, R4, 0xffffffe ;  /* 0x0ffffffe04037836 */ /* 0x002fcc0000000000 */
[----:B------:R-:W-:Y:S01]  /*08c0*/  @P0 VIADD R53, R53, 0x1 ;  /* 0x0000000135350836 */ /* 0x000fe20000000000 */
[----:B------:R-:W1:Y:S05]  /*08d0*/  I2F.RP R4, R19 ;  /* 0x0000001300047306 */ /* 0x000e6a0000209400 */
[----:B------:R-:W-:Y:S01]  /*08e0*/  @!P2 IMAD.MOV R53, RZ, RZ, -R53 ;  /* 0x000000ffff35a224 */ /* 0x000fe200078e0a35 */
[----:B------:R-:W-:Y:S02]  /*08f0*/  @!P1 LOP3.LUT R53, RZ, R13, RZ, 0x33, !PT ;  /* 0x0000000dff359212 */ /* 0x000fe400078e33ff */
[----:B------:R-:W2:Y:S03]  /*0900*/  F2I.FTZ.U32.TRUNC.NTZ R3, R3 ;  /* 0x0000000300037305 */ /* 0x000ea6000021f000 */
[----:B------:R-:W-:-:S02]  /*0910*/  IMAD.MOV R0, RZ, RZ, -R53 ;  /* 0x000000ffff007224 */ /* 0x000fc400078e0a35 */
[----:B------:R-:W-:Y:S02]  /*0920*/  IMAD.SHL.U32 R53, R53, 0x80, RZ ;  /* 0x0000008035357824 */ /* 0x000fe400078e00ff */
[----:B------:R-:W-:Y:S01]  /*0930*/  IMAD R0, R13, R0, R8 ;  /* 0x000000000d007224 */ /* 0x000fe200078e0208 */
[----:B-1----:R-:W1:Y:S02]  /*0940*/  MUFU.RCP R4, R4 ;  /* 0x0000000400047308 */ /* 0x002e640000001000 */
[----:B------:R-:W-:Y:S01]  /*0950*/  LOP3.LUT R31, R53, 0x1, R38, 0xfe, !PT ;  /* 0x00000001351f7812 */ /* 0x000fe200078efe26 */
[----:B------:R-:W-:Y:S02]  /*0960*/  IMAD.IADD R0, R6, 0x1, R0 ;  /* 0x0000000106007824 */ /* 0x000fe400078e0200 */
[----:B------:R-:W-:Y:S02]  /*0970*/  IMAD R6, R50, R48, RZ ;  /* 0x0000003032067224 */ /* 0x000fe400078e02ff */
[----:B--2---:R-:W-:-:S02]  /*0980*/  IMAD.MOV R2, RZ, RZ, -R3 ;  /* 0x000000ffff027224 */ /* 0x004fc400078e0a03 */
[----:B------:R-:W-:Y:S02]  /*0990*/  IMAD R0, R0, 0x80, R5 ;  /* 0x0000008000007824 */ /* 0x000fe400078e0205 */
[----:B------:R-:W-:Y:S02]  /*09a0*/  IMAD R5, R2, R9, RZ ;  /* 0x0000000902057224 */ /* 0x000fe400078e02ff */
[----:B------:R-:W-:Y:S02]  /*09b0*/  IMAD.IADD R8, R14, 0x1, R0 ;  /* 0x000000010e087824 */ /* 0x000fe400078e0200 */
[----:B------:R-:W-:Y:S02]  /*09c0*/  IMAD.MOV.U32 R2, RZ, RZ, RZ ;  /* 0x000000ffff027224 */ /* 0x000fe400078e00ff */
[----:B-1----:R-:W-:Y:S01]  /*09d0*/  VIADD R20, R4, 0xffffffe ;  /* 0x0ffffffe04147836 */ /* 0x002fe20000000000 */
[----:B------:R-:W-:Y:S01]  /*09e0*/  IABS R0, R8 ;  /* 0x0000000800007213 */ /* 0x000fe20000000000 */
[----:B------:R-:W-:Y:S01]  /*09f0*/  IMAD.HI.U32 R2, R3, R5, R2 ;  /* 0x0000000503027227 */ /* 0x000fe200078e0002 */
[----:B------:R-:W-:Y:S01]  /*0a00*/  MOV R3, 0x400 ;  /* 0x0000040000037802 */ /* 0x000fe20000000f00 */
[----:B------:R1:W2:Y:S01]  /*0a10*/  F2I.FTZ.U32.TRUNC.NTZ R21, R20 ;  /* 0x0000001400157305 */ /* 0x0002a2000021f000 */
[----:B------:R3:W-:Y:S01]  /*0a20*/  STL [R1+0x56c], R8 ;  /* 0x00056c0801007387 */ /* 0x0007e20000100800 */
[----:B------:R-:W-:Y:S01]  /*0a30*/  ISETP.GE.AND P1, PT, R8, RZ, PT ;  /* 0x000000ff0800720c */ /* 0x000fe20003f26270 */
[----:B------:R-:W-:Y:S01]  /*0a40*/  IMAD.SHL.U32 R4, R7, 0x200000, RZ ;  /* 0x0020000007047824 */ /* 0x000fe200078e00ff */
[----:B------:R-:W-:Y:S01]  /*0a50*/  R2UR UR11, R3 ;  /* 0x00000000030b72ca */ /* 0x000fe200000e0000 */
[----:B------:R-:W-:Y:S01]  /*0a60*/  IMAD.HI.U32 R2, R2, R0, RZ ;  /* 0x0000000002027227 */ /* 0x000fe200078e00ff */
[----:B------:R4:W-:Y:S01]  /*0a70*/  STL [R1+0x9c], R6 ;  /* 0x00009c0601007387 */ /* 0x0009e20000100800 */
[----:B------:R-:W-:-:S02]  /*0a80*/  LOP3.LUT R7, R53, R38, RZ, 0xfc, !PT ;  /* 0x0000002635077212 */ /* 0x000fc400078efcff */
[----:B------:R-:W-:Y:S01]  /*0a90*/  IMAD.MOV R2, RZ, RZ, -R2 ;  /* 0x000000ffff027224 */ /* 0x000fe200078e0a02 */
[----:B------:R-:W-:Y:S01]  /*0aa0*/  LOP3.LUT R4, R4, 0x600000, RZ, 0xc0, !PT ;  /* 0x0060000004047812 */ /* 0x000fe200078ec0ff */
[----:B-1----:R-:W-:Y:S01]  /*0ab0*/  IMAD.MOV.U32 R20, RZ, RZ, RZ ;  /* 0x000000ffff147224 */ /* 0x002fe200078e00ff */
[----:B---3--:R-:W-:Y:S01]  /*0ac0*/  IABS R8, R7 ;  /* 0x0000000700087213 */ /* 0x008fe20000000000 */
[----:B------:R-:W-:Y:S01]  /*0ad0*/  IMAD R0, R9, R2, R0 ;  /* 0x0000000209007224 */ /* 0x000fe200078e0200 */
[----:B------:R-:W-:Y:S01]  /*0ae0*/  R2UR UR10, R4 ;  /* 0x00000000040a72ca */ /* 0x000fe200000e0000 */
[----:B--2---:R-:W-:Y:S01]  /*0af0*/  IMAD.MOV R2, RZ, RZ, -R21 ;  /* 0x000000ffff027224 */ /* 0x004fe200078e0a15 */
[----:B------:R-:W-:Y:S01]  /*0b00*/  ISETP.GE.AND P5, PT, R7, RZ, PT ;  /* 0x000000ff0700720c */ /* 0x000fe20003fa6270 */
[----:B0-----:R-:W-:Y:S01]  /*0b10*/  ULEA UR11, UR4, UR11, 0x18 ;  /* 0x0000000b040b7291 */ /* 0x001fe2000f8ec0ff */
[----:B------:R-:W-:Y:S01]  /*0b20*/  ISETP.GT.U32.AND P0, PT, R9, R0, PT ;  /* 0x000000000900720c */ /* 0x000fe20003f04070 */
[----:B----4-:R-:W-:Y:S01]  /*0b30*/  IMAD R6, R48, 0x2, R6 ;  /* 0x0000000230067824 */ /* 0x010fe200078e0206 */
[----:B------:R-:W-:Y:S01]  /*0b40*/  LOP3.LUT R7, R12, 0x7f, RZ, 0xc0, !PT ;  /* 0x0000007f0c077812 */ /* 0x000fe200078ec0ff */
[----:B------:R-:W-:Y:S01]  /*0b50*/  IMAD R3, R2, R19, RZ ;  /* 0x0000001302037224 */ /* 0x000fe200078e02ff */
[----:B------:R-:W-:-:S02]  /*0b60*/  UIADD3 UR6, UPT, UPT, UR11, 0x10000, URZ ;  /* 0x000100000b067890 */ /* 0x000fc4000fffe0ff */
[----:B------:R0:W-:Y:S01]  /*0b70*/  STL [R1+0xf4], R6 ;  /* 0x0000f40601007387 */ /* 0x0001e20000100800 */
[----:B------:R-:W-:Y:S01]  /*0b80*/  IMAD.HI.U32 R20, R21, R3, R20 ;  /* 0x0000000315147227 */ /* 0x000fe200078e0014 */
[----:B------:R-:W-:Y:S01]  /*0b90*/  UMOV UR4, 0x1 ;  /* 0x0000000100047882 */ /* 0x000fe20000000000 */
[----:B------:R-:W1:Y:S01]  /*0ba0*/  LDC.64 R2, c[0x0][0x3a0] ;  /* 0x0000e800ff027b82 */ /* 0x000e620000000a00 */
[----:B------:R-:W2:Y:S03]  /*0bb0*/  LDS R5, [UR11] ;  /* 0x0000000bff057984 */ /* 0x000ea60008000800 */
[----:B------:R-:W-:Y:S02]  /*0bc0*/  @!P0 IMAD.IADD R0, R0, 0x1, -R9 ;  /* 0x0000000100008824 */ /* 0x000fe400078e0a09 */
[----:B0-----:R-:W-:Y:S02]  /*0bd0*/  IMAD R6, R48, 0x2, R6 ;  /* 0x0000000230067824 */ /* 0x001fe400078e0206 */
[----:B------:R-:W-:Y:S01]  /*0be0*/  BAR.SYNC.DEFER_BLOCKING 0x0 ;  /* 0x0000000000007b1d */ /* 0x000fe20000010000 */
[----:B------:R-:W-:-:S05]  /*0bf0*/  ISETP.GT.U32.AND P0, PT, R9, R0, PT ;  /* 0x000000000900720c */ /* 0x000fca0003f04070 */
[----:B------:R0:W-:Y:S08]  /*0c00*/  STL [R1+0xf0], R6 ;  /* 0x0000f00601007387 */ /* 0x0001f00000100800 */
[----:B------:R-:W-:Y:S01]  /*0c10*/  @!P0 IMAD.IADD R0, R0, 0x1, -R9 ;  /* 0x0000000100008824 */ /* 0x000fe200078e0a09 */
[----:B------:R-:W-:Y:S02]  /*0c20*/  ISETP.NE.AND P0, PT, R10, RZ, PT ;  /* 0x000000ff0a00720c */ /* 0x000fe40003f05270 */
[----:B------:R-:W-:Y:S01]  /*0c30*/  IABS R9, R31 ;  /* 0x0000001f00097213 */ /* 0x000fe20000000000 */
[----:B0-----:R-:W-:-:S04]  /*0c40*/  IMAD R6, R48, 0x2, R6 ;  /* 0x0000000230067824 */ /* 0x001fc800078e0206 */
[----:B------:R-:W-:Y:S01]  /*0c50*/  IMAD R14, R48, 0x2, R6 ;  /* 0x00000002300e7824 */ /* 0x000fe200078e0206 */
[----:B------:R0:W-:Y:S01]  /*0c60*/  STL [R1+0xa4], R6 ;  /* 0x0000a40601007387 */ /* 0x0001e20000100800 */
[----:B------:R-:W-:-:S03]  /*0c70*/  IMAD.HI.U32 R4, R20, R9, RZ ;  /* 0x0000000914047227 */ /* 0x000fc600078e00ff */
[----:B------:R-:W-:Y:S01]  /*0c80*/  STL [R1+0x360], R14 ;  /* 0x0003600e01007387 */ /* 0x000fe20000100800 */
[C---:B------:R-:W-:Y:S02]  /*0c90*/  IMAD R34, R48.reuse, 0x2, R14 ;  /* 0x0000000230227824 */ /* 0x040fe400078e020e */
[----:B------:R-:W-:Y:S02]  /*0ca0*/  IMAD.MOV R4, RZ, RZ, -R4 ;  /* 0x000000ffff047224 */ /* 0x000fe400078e0a04 */
[----:B------:R-:W-:Y:S01]  /*0cb0*/  IMAD R13, R48, 0x2, R34 ;  /* 0x00000002300d7824 */ /* 0x000fe200078e0222 */
[----:B------:R-:W-:Y:S01]  /*0cc0*/  STL [R1+0x2b8], R34 ;  /* 0x0002b82201007387 */ /* 0x000fe20000100800 */
[----:B0-----:R-:W-:Y:S01]  /*0cd0*/  IMAD.MOV.U32 R6, RZ, RZ, R0 ;  /* 0x000000ffff067224 */ /* 0x001fe200078e0000 */
[----:B--2---:R-:W-:Y:S01]  /*0ce0*/  R2UR UR9, R5 ;  /* 0x00000000050972ca */ /* 0x004fe200000e0000 */
[----:B------:R-:W-:Y:S01]  /*0cf0*/  IMAD.HI.U32 R0, R20, R8, RZ ;  /* 0x0000000814007227 */ /* 0x000fe200078e00ff */
[----:B------:R0:W-:Y:S03]  /*0d00*/  STL [R1+0x1ac], R13 ;  /* 0x0001ac0d01007387 */ /* 0x0001e60000100800 */
[----:B------:R-:W-:Y:S01]  /*0d10*/  @!P1 IMAD.MOV R6, RZ, RZ, -R6 ;  /* 0x000000ffff069224 */ /* 0x000fe200078e0a06 */
[----:B------:R-:W-:Y:S01]  /*0d20*/  @!P0 LOP3.LUT R6, RZ, R10, RZ, 0x33, !PT ;  /* 0x0000000aff068212 */ /* 0x000fe200078e33ff */
[----:B------:R-:W-:Y:S01]  /*0d30*/  IMAD.MOV R0, RZ, RZ, -R0 ;  /* 0x000000ffff007224 */ /* 0x000fe200078e0a00 */
[----:B------:R-:W-:Y:S01]  /*0d40*/  ISETP.NE.U32.AND P1, PT, R7, RZ, PT ;  /* 0x000000ff0700720c */ /* 0x000fe20003f25070 */
[----:B------:R-:W-:-:S02]  /*0d50*/  IMAD R9, R19, R4, R9 ;  /* 0x0000000413097224 */ /* 0x000fc400078e0209 */
[----:B-1----:R-:W-:Y:S01]  /*0d60*/  IMAD R5, R6, R3, RZ ;  /* 0x0000000306057224 */ /* 0x002fe200078e02ff */
[----:B------:R-:W-:Y:S01]  /*0d70*/  PRMT R6, RZ, 0x7610, R6 ;  /* 0x00007610ff067816 */ /* 0x000fe20000000006 */
[----:B0-----:R-:W-:Y:S01]  /*0d80*/  IMAD R13, R48, 0x4, R13 ;  /* 0x00000004300d7824 */ /* 0x001fe200078e020d */
[----:B------:R-:W-:Y:S01]  /*0d90*/  LOP3.LUT R3, R50, 0x8, RZ, 0xfc, !PT ;  /* 0x0000000832037812 */ /* 0x000fe200078efcff */
[----:B------:R-:W-:Y:S01]  /*0da0*/  IMAD R8, R19, R0, R8 ;  /* 0x0000000013087224 */ /* 0x000fe200078e0208 */
[----:B------:R-:W-:Y:S01]  /*0db0*/  UIADD3 UR10, UPT, UPT, UR9, UR10, URZ ;  /* 0x0000000a090a7290 */ /* 0x000fe2000fffe0ff */
[----:B------:R-:W-:Y:S01]  /*0dc0*/  IMAD R33, R48, 0x2, R13 ;  /* 0x0000000230217824 */ /* 0x000fe200078e020d */
[----:B------:R-:W-:Y:S01]  /*0dd0*/  STL [R1+0x1a8], R13 ;  /* 0x0001a80d01007387 */ /* 0x000fe20000100800 */
[----:B------:R-:W-:Y:S02]  /*0de0*/  VIADD R4, R2, 0x7f ;  /* 0x0000007f02047836 */ /* 0x000fe40000000000 */
[----:B------:R-:W-:Y:S01]  /*0df0*/  IMAD R0, R48, 0x2, R33 ;  /* 0x0000000230007824 */ /* 0x000fe200078e0221 */
[----:B------:R-:W-:Y:S02]  /*0e00*/  STL [R1+0x2ec], R5 ;  /* 0x0002ec0501007387 */ /* 0x000fe40000100800 */
[----:B------:R-:W-:-:S02]  /*0e10*/  ISETP.GT.AND P0, PT, R4, 0x7f, PT ;  /* 0x0000007f0400780c */ /* 0x000fc40003f04270 */
[----:B------:R-:W-:Y:S02]  /*0e20*/  STL [R1+0x19c], R33 ;  /* 0x00019c2101007387 */ /* 0x000fe40000100800 */
[----:B------:R-:W-:Y:S02]  /*0e30*/  ISETP.LT.AND P3, PT, R3, R2, P0 ;  /* 0x000000020300720c */ /* 0x000fe40000761270 */
[----:B------:R0:W-:Y:S04]  /*0e40*/  STL [R1+0x568], R4 ;  /* 0x0005680401007387 */ /* 0x0001e80000100800 */
[----:B------:R1:W-:Y:S01]  /*0e50*/  STL [R1+0x198], R0 ;  /* 0x0001980001007387 */ /* 0x0003e20000100800 */
[----:B0-----:R-:W-:Y:S01]  /*0e60*/  LOP3.LUT R4, R50, 0x10, RZ, 0xfc, !PT ;  /* 0x0000001032047812 */ /* 0x001fe200078efcff */
[----:B-1----:R-:W-:-:S04]  /*0e70*/  IMAD R0, R48, 0x2, R0 ;  /* 0x0000000230007824 */ /* 0x002fc800078e0200 */
[C---:B------:R-:W-:Y:S01]  /*0e80*/  IMAD R12, R48.reuse, 0x2, R0 ;  /* 0x00000002300c7824 */ /* 0x040fe200078e0200 */
[----:B------:R0:W-:Y:S03]  /*0e90*/  STL [R1+0xb0], R0 ;  /* 0x0000b00001007387 */ /* 0x0001e60000100800 */
[----:B------:R-:W-:Y:S01]  /*0ea0*/  IMAD R10, R48, 0x2, R12 ;  /* 0x00000002300a7824 */ /* 0x000fe200078e020c */
[----:B------:R0:W-:Y:S01]  /*0eb0*/  STL.S16 [R1+0x13c], R6 ;  /* 0x00013c0601007387 */ /* 0x0001e20000100600 */
[----:B------:R-:W-:Y:S05]  /*0ec0*/  BRA.U UP0, `(.L_x_5) ;  /* 0x0000000100187547 */ /* 0x000fea000b800000 */
[----:B------:R-:W-:Y:S01]  /*0ed0*/  ELECT P2, URZ, PT ;  /* 0x0000000000ff782f */ /* 0x000fe20003840000 */
[----:B0-----:R-:W-:Y:S01]  /*0ee0*/  IMAD.MOV.U32 R0, RZ, RZ, 0x1 ;  /* 0x00000001ff007424 */ /* 0x001fe200078e00ff */
[----:B------:R-:W-:Y:S11]  /*0ef0*/  UVIRTCOUNT.DEALLOC.SMPOOL 0x80 ;  /* 0x000000800000784c */ /* 0x000ff60000000000 */
[----:B------:R-:W-:-:S04]  /*0f00*/  @P2 MOV R3, 0x40 ;  /* 0x0000004000032802 */ /* 0x000fc80000000f00 */
[----:B------:R-:W-:-:S05]  /*0f10*/  @P2 LEA R3, R15, R3, 0x18 ;  /* 0x000000030f032211 */ /* 0x000fca00078ec0ff */
[----:B------:R1:W-:Y:S02]  /*0f20*/  @P2 STS.U8 [R3], R0 ;  /* 0x0000000003002388 */ /* 0x0003e40000000000 */
.L_x_5:
[----:B------:R-:W-:Y:S01]  /*0f30*/  STTM.16dp32bit_t0_t15.x32 tmem[UR10], RZ ;  /* 0x000000ff000079ed */ /* 0x000fe20008a8000a */
[----:B------:R-:W-:Y:S01]  /*0f40*/  STTM.16dp32bit_t16_t31.x32 tmem[UR10+0x20], RZ ;  /* 0x000020ff000079ed */ /* 0x000fe20008aa000a */
[----:B------:R-:W2:Y:S02]  /*0f50*/  FENCE.VIEW.ASYNC.T ;  /* 0x00000000000073c6 */ /* 0x000ea40000000200 */
[----:B--2---:R-:W-:Y:S01]  /*0f60*/  VOTEU.ALL UP1, P1 ;  /* 0x0000000000ff7886 */ /* 0x004fe20000820000 */
[----:B------:R-:W-:Y:S01]  /*0f70*/  UMOV UR12, UR6 ;  /* 0x00000006000c7c82 */ /* 0x000fe20008000000 */
[----:B------:R-:W-:Y:S01]  /*0f80*/  VOTEU.ALL UP2, P1 ;  /* 0x0000000000ff7886 */ /* 0x000fe20000840000 */
[----:B01----:R-:W-:Y:S01]  /*0f90*/  IMAD.SHL.U32 R0, R5, 0x2, RZ ;  /* 0x0000000205007824 */ /* 0x003fe200078e00ff */
[----:B------:R-:W-:Y:S01]  /*0fa0*/  STL [R1+0x96c], R49 ;  /* 0x00096c3101007387 */ /* 0x000fe20000100800 */
[----:B------:R-:W-:-:S04]  /*0fb0*/  @!UP1 UIADD3 UR14, UPT, UPT, -UR4, 0x100000, URZ ;  /* 0x00100000040e9890 */ /* 0x000fc8000fffe1ff */
[----:B------:R-:W-:Y:S02]  /*0fc0*/  @!UP1 USHF.L.U32 UR15, UR14, 0xb, URZ ;  /* 0x0000000b0e0f9899 */ /* 0x000fe400080006ff */
[----:B------:R-:W-:Y:S01]  /*0fd0*/  @!UP1 USHF.L.U32 UR14, UR14, 0x1, URZ ;  /* 0x000000010e0e9899 */ /* 0x000fe200080006ff */
[----:B------:R-:W-:Y:S01]  /*0fe0*/  IMAD.MOV.U32 R16, RZ, RZ, R6 ;  /* 0x000000ffff107224 */ /* 0x000fe200078e0006 */
[----:B------:R-:W-:Y:S01]  /*0ff0*/  ISETP.LT.AND P2, PT, R4, R2, P0 ;  /* 0x000000020400720c */ /* 0x000fe20000741270 */
[----:B------:R-:W-:Y:S01]  /*1000*/  BAR.SYNC.DEFER_BLOCKING 0x0 ;  /* 0x0000000000007b1d */ /* 0x000fe20000010000 */
[----:B------:R-:W-:-:S04]  /*1010*/  IMAD R21, R48, 0x2, R10 ;  /* 0x0000000230157824 */ /* 0x000fc800078e020a */
[C---:B------:R-:W-:Y:S01]  /*1020*/  IMAD R15, R48.reuse, 0x4, R21 ;  /* 0x00000004300f7824 */ /* 0x040fe200078e0215 */
[----:B------:R-:W-:Y:S01]  /*1030*/  PRMT R22, RZ, 0x7610, R22 ;  /* 0x00007610ff167816 */ /* 0x000fe20000000016 */
[----:B------:R-:W0:Y:S01]  /*1040*/  LDCU UR5, c[0x0][0x3b0] ;  /* 0x00007600ff0577ac */ /* 0x000e220008000800 */
[----:B------:R1:W-:Y:S01]  /*1050*/  STL [R1+0x2bc], R0 ;  /* 0x0002bc0001007387 */ /* 0x0003e20000100800 */
[----:B------:R-:W-:-:S04]  /*1060*/  IMAD R3, R48, 0x2, R15 ;  /* 0x0000000230037824 */ /* 0x000fc800078e020f */
[----:B------:R-:W-:Y:S01]  /*1070*/  IMAD R18, R48, 0x2, R3 ;  /* 0x0000000230127824 */ /* 0x000fe200078e0203 */
[----:B-1----:R-:W-:-:S04]  /*1080*/  IADD3 R0, P4, PT, R0, UR16, RZ ;  /* 0x0000001000007c10 */ /* 0x002fc8000ff9e0ff */
[----:B------:R-:W-:Y:S01]  /*1090*/  LEA.HI.X.SX32 R51, R5, UR17, 0x1, P4 ;  /* 0x0000001105337c11 */ /* 0x000fe2000a0f0eff */
[----:B------:R-:W1:Y:S02]  /*10a0*/  FENCE.VIEW.ASYNC.S ;  /* 0x00000000000073c6 */ /* 0x000e640000000000 */
[----:B-1----:R-:W1:Y:S01]  /*10b0*/  @!UP2 SYNCS.EXCH.64 URZ, [UR12], UR14 ;  /* 0x0000000e0cffa5b2 */ /* 0x002e620008000100 */
[----:B------:R-:W-:-:S04]  /*10c0*/  LEA R6, P4, R14, R0, 0x1 ;  /* 0x000000000e067211 */ /* 0x000fc800078808ff */
[----:B------:R-:W-:Y:S01]  /*10d0*/  LEA.HI.X.SX32 R7, R14, R51, 0x1, P4 ;  /* 0x000000330e077211 */ /* 0x000fe200020f0eff */
[----:B-1----:R-:W-:Y:S01]  /*10e0*/  BAR.SYNC.DEFER_BLOCKING 0x0 ;  /* 0x0000000000007b1d */ /* 0x002fe20000010000 */
[----:B------:R-:W-:Y:S01]  /*10f0*/  LEA R4, P4, R13, R0, 0x1 ;  /* 0x000000000d047211 */ /* 0x000fe200078808ff */
[----:B------:R-:W-:-:S03]  /*1100*/  IMAD R14, R48, 0x2, R18 ;  /* 0x00000002300e7824 */ /* 0x000fc600078e0212 */
[----:B------:R-:W-:Y:S01]  /*1110*/  LEA.HI.X.SX32 R5, R13, R51, 0x1, P4 ;  /* 0x000000330d057211 */ /* 0x000fe200020f0eff */
[----:B------:R1:W2:Y:S02]  /*1120*/  @P3 LDG.E.U16 R16, desc[UR22][R6.64] ;  /* 0x0000001606103981 */ /* 0x0002a4000c1e1500 */
[----:B-1----:R-:W-:Y:S02]  /*1130*/  PRMT R7, RZ, 0x7610, R7 ;  /* 0x00007610ff077816 */ /* 0x002fe40000000007 */
[----:B------:R-:W-:-:S04]  /*1140*/  LOP3.LUT R6, R50, 0x20, RZ, 0xfc, !PT ;  /* 0x0000002032067812 */ /* 0x000fc800078efcff */
[----:B------:R1:W3:Y:S01]  /*1150*/  @P2 LDG.E.U16 R7, desc[UR22][R4.64] ;  /* 0x0000001604072981 */ /* 0x0002e2000c1e1500 */
[----:B------:R-:W-:Y:S02]  /*1160*/  PRMT R30, RZ, 0x7610, R30 ;  /* 0x00007610ff1e7816 */ /* 0x000fe4000000001e */
[----:B-1----:R-:W-:-:S04]  /*1170*/  LEA R4, P6, R15, R0, 0x1 ;  /* 0x000000000f047211 */ /* 0x002fc800078c08ff */
[----:B------:R-:W-:Y:S02]  /*1180*/  LEA.HI.X.SX32 R5, R15, R51, 0x1, P6 ;  /* 0x000000330f057211 */ /* 0x000fe400030f0eff */
[----:B------:R-:W-:Y:S02]  /*1190*/  PRMT R15, RZ, 0x7610, R15 ;  /* 0x00007610ff0f7816 */ /* 0x000fe4000000000f */
[----:B------:R-:W-:Y:S02]  /*11a0*/  PRMT R29, RZ, 0x7610, R29 ;  /* 0x00007610ff1d7816 */ /* 0x000fe4000000001d */
[----:B------:R-:W-:Y:S02]  /*11b0*/  PRMT R28, RZ, 0x7610, R28 ;  /* 0x00007610ff1c7816 */ /* 0x000fe4000000001c */
[----:B------:R-:W-:Y:S01]  /*11c0*/  PRMT R24, RZ, 0x7610, R24 ;  /* 0x00007610ff187816 */ /* 0x000fe20000000018 */
[----:B--2---:R1:W-:Y:S01]  /*11d0*/  @P3 STL [R1+0x13c], R16 ;  /* 0x00013c1001003387 */ /* 0x0043e20000100800 */
[----:B------:R-:W-:-:S02]  /*11e0*/  ISETP.LT.AND P3, PT, R6, R2, P0 ;  /* 0x000000020600720c */ /* 0x000fc40000761270 */
[----:B-1----:R-:W-:Y:S01]  /*11f0*/  LOP3.LUT R16, R50, 0x18, RZ, 0xfc, !PT ;  /* 0x0000001832107812 */ /* 0x002fe200078efcff */
[----:B------:R1:W-:Y:S03]  /*1200*/  STL [R1+0xb8], R14 ;  /* 0x0000b80e01007387 */ /* 0x0003e60000100800 */
[----:B------:R-:W-:-:S07]  /*1210*/  ISETP.LT.AND P4, PT, R16, R2, P0 ;  /* 0x000000021000720c */ /* 0x000fce0000781270 */
[----:B------:R2:W4:Y:S01]  /*1220*/  @P3 LDG.E.U16 R22, desc[UR22][R4.64] ;  /* 0x0000001604163981 */ /* 0x000522000c1e1500 */
[-C--:B------:R-:W-:Y:S02]  /*1230*/  LEA R6, P2, R12, R0.reuse, 0x1 ;  /* 0x000000000c067211 */ /* 0x080fe400078408ff */
[----:B------:R-:W-:Y:S01]  /*1240*/  LOP3.LUT R16, R50, 0x1a, RZ, 0xfc, !PT ;  /* 0x0000001a32107812 */ /* 0x000fe200078efcff */
[----:B---3--:R3:W-:Y:S01]  /*1250*/  STL [R1+0x138], R7 ;  /* 0x0001380701007387 */ /* 0x0087e20000100800 */
[----:B-1----:R-:W-:Y:S01]  /*1260*/  IMAD R14, R48, 0x2, R14 ;  /* 0x00000002300e7824 */ /* 0x002fe200078e020e */
[----:B--2---:R-:W-:-:S03]  /*1270*/  LEA R4, P3, R10, R0, 0x1 ;  /* 0x000000000a047211 */ /* 0x004fc600078608ff */
[----:B------:R-:W-:Y:S01]  /*1280*/  IMAD R13, R48, 0x2, R14 ;  /* 0x00000002300d7824 */ /* 0x000fe200078e020e */
[----:B---3--:R-:W-:Y:S02]  /*1290*/  LEA.HI.X.SX32 R7, R12, R51, 0x1, P2 ;  /* 0x000000330c077211 */ /* 0x008fe400010f0eff */
[----:B------:R-:W-:-:S03]  /*12a0*/  ISETP.LT.AND P2, PT, R16, R2, P0 ;  /* 0x000000021000720c */ /* 0x000fc60000741270 */
[----:B------:R1:W2:Y:S01]  /*12b0*/  @P4 LDG.E.U16 R30, desc[UR22][R6.64] ;  /* 0x00000016061e4981 */ /* 0x0002a2000c1e1500 */
[----:B------:R-:W-:Y:S02]  /*12c0*/  LEA.HI.X.SX32 R5, R10, R51, 0x1, P3 ;  /* 0x000000330a057211 */ /* 0x000fe400018f0eff */
[----:B-1----:R-:W-:-:S07]  /*12d0*/  LOP3.LUT R7, R50, 0x22, RZ, 0xfc, !PT ;  /* 0x0000002232077812 */ /* 0x002fce00078efcff */
[----:B------:R1:W3:Y:S01]  /*12e0*/  @P2 LDG.E.U16 R15, desc[UR22][R4.64] ;  /* 0x00000016040f2981 */ /* 0x0002e2000c1e1500 */
[----:B------:R-:W-:Y:S02]  /*12f0*/  LOP3.LUT R6, R50, 0x28, RZ, 0xfc, !PT ;  /* 0x0000002832067812 */ /* 0x000fe400078efcff */
[-C--:B------:R-:W-:Y:S02]  /*1300*/  ISETP.LT.AND P4, PT, R7, R2.reuse, P0 ;  /* 0x000000020700720c */ /* 0x080fe40000781270 */
[----:B------:R-:W-:Y:S02]  /*1310*/  ISETP.LT.AND P3, PT, R6, R2, P0 ;  /* 0x000000020600720c */ /* 0x000fe40000761270 */
[CC--:B------:R-:W-:Y:S02]  /*1320*/  LEA R6, P6, R3.reuse, R0.reuse, 0x1 ;  /* 0x0000000003067211 */ /* 0x0c0fe400078c08ff */
[----:B-1----:R-:W-:Y:S02]  /*1330*/  LEA R4, P2, R14, R0, 0x1 ;  /* 0x000000000e047211 */ /* 0x002fe400078408ff */
[----:B------:R-:W-:-:S02]  /*1340*/  LEA.HI.X.SX32 R7, R3, R51, 0x1, P6 ;  /* 0x0000003303077211 */ /* 0x000fc400030f0eff */
[----:B------:R-:W-:-:S03]  /*1350*/  LEA.HI.X.SX32 R5, R14, R51, 0x1, P2 ;  /* 0x000000330e057211 */ /* 0x000fc600010f0eff */
[----:B------:R1:W3:Y:S04]  /*1360*/  @P4 LDG.E.U16 R29, desc[UR22][R6.64] ;  /* 0x00000016061d4981 */ /* 0x0002e8000c1e1500 */
[----:B------:R0:W3:Y:S01]  /*1370*/  @P3 LDG.E.U16 R28, desc[UR22][R4.64] ;  /* 0x00000016041c3981 */ /* 0x0000e2000c1e1500 */
[----:B-1----:R-:W-:-:S04]  /*1380*/  LOP3.LUT R6, R50, 0x2a, RZ, 0xfc, !PT ;  /* 0x0000002a32067812 */ /* 0x002fc800078efcff */
[----:B------:R-:W-:Y:S02]  /*1390*/  ISETP.LT.AND P3, PT, R6, R2, P0 ;  /* 0x000000020600720c */ /* 0x000fe40000761270 */
[----:B------:R-:W-:-:S04]  /*13a0*/  LEA R6, P6, R13, R0, 0x1 ;  /* 0x000000000d067211 */ /* 0x000fc800078c08ff */
[----:B------:R-:W-:-:S07]  /*13b0*/  LEA.HI.X.SX32 R7, R13, R51, 0x1, P6 ;  /* 0x000000330d077211 */ /* 0x000fce00030f0eff */
[----:B------:R-:W3:Y:S01]  /*13c0*/  @P3 LDG.E.U16 R24, desc[UR22][R6.64] ;  /* 0x0000001606183981 */ /* 0x000ee2000c1e1500 */
[----:B------:R-:W-:-:S04]  /*13d0*/  IMAD R17, R48, 0x2, R13 ;  /* 0x0000000230117824 */ /* 0x000fc800078e020d */
[----:B------:R-:W-:-:S04]  /*13e0*/  IMAD R23, R48, 0x4, R17 ;  /* 0x0000000430177824 */ /* 0x000fc800078e0211 */
[----:B------:R-:W-:-:S04]  /*13f0*/  IMAD R12, R48, 0x2, R23 ;  /* 0x00000002300c7824 */ /* 0x000fc800078e0217 */
[----:B------:R-:W-:Y:S01]  /*1400*/  IMAD R16, R48, 0x2, R12 ;  /* 0x0000000230107824 */ /* 0x000fe200078e020c */
[----:B------:R-:W-:-:S04]  /*1410*/  LOP3.LUT R3, R50, 0x30, RZ, 0xfc, !PT ;  /* 0x0000003032037812 */ /* 0x000fc800078efcff */
[----:B------:R-:W-:Y:S02]  /*1420*/  ISETP.LT.AND P4, PT, R3, R2, P0 ;  /* 0x000000020300720c */ /* 0x000fe40000781270 */
[C---:B0-----:R-:W-:Y:S02]  /*1430*/  LEA R4, P2, R23.reuse, R0, 0x1 ;  /* 0x0000000017047211 */ /* 0x041fe400078408ff */
[----:B------:R-:W-:Y:S02]  /*1440*/  PRMT R27, RZ, 0x7610, R27 ;  /* 0x00007610ff1b7816 */ /* 0x000fe4000000001b */
[----:B------:R-:W-:-:S07]  /*1450*/  LEA.HI.X.SX32 R5, R23, R51, 0x1, P2 ;  /* 0x0000003317057211 */ /* 0x000fce00010f0eff */
[----:B------:R0:W3:Y:S01]  /*1460*/  @P4 LDG.E.U16 R27, desc[UR22][R4.64] ;  /* 0x00000016041b4981 */ /* 0x0000e2000c1e1500 */
[----:B------:R-:W-:Y:S02]  /*1470*/  PRMT R26, RZ, 0x7610, R26 ;  /* 0x00007610ff1a7816 */ /* 0x000fe4000000001a */
[----:B0-----:R-:W-:-:S04]  /*1480*/  LEA R4, P4, R12, R0, 0x1 ;  /* 0x000000000c047211 */ /* 0x001fc800078808ff */
[----:B------:R-:W-:Y:S02]  /*1490*/  LEA.HI.X.SX32 R5, R12, R51, 0x1, P4 ;  /* 0x000000330c057211 */ /* 0x000fe400020f0eff */
[----:B------:R-:W-:-:S04]  /*14a0*/  LOP3.LUT R49, R50, 0x38, RZ, 0xfc, !PT ;  /* 0x0000003832317812 */ /* 0x000fc800078efcff */
[----:B------:R-:W-:Y:S02]  /*14b0*/  ISETP.LT.AND P4, PT, R49, R2, P0 ;  /* 0x000000023100720c */ /* 0x000fe40000781270 */
[----:B------:R-:W-:Y:S02]  /*14c0*/  PRMT R47, RZ, 0x7610, R47 ;  /* 0x00007610ff2f7816 */ /* 0x000fe4000000002f */
[----:B------:R-:W-:Y:S01]  /*14d0*/  PRMT R25, RZ, 0x7610, R25 ;  /* 0x00007610ff197816 */ /* 0x000fe20000000019 */
[----:B----4-:R0:W-:Y:S02]  /*14e0*/  STL [R1+0x128], R22 ;  /* 0x0001281601007387 */ /* 0x0101e40000100800 */
[----:B0-----:R-:W-:-:S05]  /*14f0*/  IMAD R22, R48, 0x2, R16 ;  /* 0x0000000230167824 */ /* 0x001fca00078e0210 */
[----:B------:R0:W-:Y:S04]  /*1500*/  STL [R1+0xac], R22 ;  /* 0x0000ac1601007387 */ /* 0x0001e80000100800 */
[----:B--2---:R1:W-:Y:S01]  /*1510*/  STL [R1+0x12c], R30 ;  /* 0x00012c1e01007387 */ /* 0x0043e20000100800 */
[----:B0-----:R-:W-:-:S04]  /*1520*/  IMAD R22, R48, 0x2, R22 ;  /* 0x0000000230167824 */ /* 0x001fc800078e0216 */
[C---:B-1----:R-:W-:Y:S01]  /*1530*/  IMAD R30, R48.reuse, 0x2, R22 ;  /* 0x00000002301e7824 */ /* 0x042fe200078e0216 */
[----:B---3--:R0:W-:Y:S03]  /*1540*/  STL [R1+0x114], R15 ;  /* 0x0001140f01007387 */ /* 0x0081e60000100800 */
[----:B0-----:R-:W-:-:S04]  /*1550*/  IMAD R15, R48, 0x2, R30 ;  /* 0x00000002300f7824 */ /* 0x001fc800078e021e */
[C---:B------:R-:W-:Y:S01]  /*1560*/  IMAD R10, R48.reuse, 0x4, R15 ;  /* 0x00000004300a7824 */ /* 0x040fe200078e020f */
[----:B------:R0:W-:Y:S04]  /*1570*/  STL [R1+0x110], R29 ;  /* 0x0001101d01007387 */ /* 0x0001e80000100800 */
[----:B------:R1:W-:Y:S01]  /*1580*/  STL [R1+0x10c], R28 ;  /* 0x00010c1c01007387 */ /* 0x0003e20000100800 */
[----:B0-----:R-:W-:Y:S01]  /*1590*/  IMAD R29, R48, 0x2, R10 ;  /* 0x00000002301d7824 */ /* 0x001fe200078e020a */
[----:B-1----:R-:W-:-:S04]  /*15a0*/  LOP3.LUT R28, R50, 0x32, RZ, 0xfc, !PT ;  /* 0x00000032321c7812 */ /* 0x002fc800078efcff */
[----:B------:R-:W-:Y:S01]  /*15b0*/  ISETP.LT.AND P2, PT, R28, R2, P0 ;  /* 0x000000021c00720c */ /* 0x000fe20000741270 */
[----:B------:R-:W-:-:S04]  /*15c0*/  IMAD R14, R48, 0x2, R29 ;  /* 0x00000002300e7824 */ /* 0x000fc800078e021d */
[----:B------:R-:W-:-:S05]  /*15d0*/  IMAD R3, R48, 0x2, R14 ;  /* 0x0000000230037824 */ /* 0x000fca00078e020e */
[----:B------:R-:W-:Y:S04]  /*15e0*/  STL [R1+0xbc], R3 ;  /* 0x0000bc0301007387 */ /* 0x000fe80000100800 */
[----:B------:R0:W2:Y:S04]  /*15f0*/  @P2 LDG.E.U16 R26, desc[UR22][R4.64] ;  /* 0x00000016041a2981 */ /* 0x0000a8000c1e1500 */
[----:B------:R1:W-:Y:S01]  /*1600*/  STL [R1+0x108], R24 ;  /* 0x0001081801007387 */ /* 0x0003e20000100800 */
[----:B------:R-:W-:Y:S02]  /*1610*/  LEA R6, P2, R22, R0, 0x1 ;  /* 0x0000000016067211 */ /* 0x000fe400078408ff */
[----:B-1----:R-:W-:-:S04]  /*1620*/  LOP3.LUT R24, R50, 0x40, RZ, 0xfc, !PT ;  /* 0x0000004032187812 */ /* 0x002fc800078efcff */
[----:B------:R-:W-:Y:S02]  /*1630*/  ISETP.LT.AND P3, PT, R24, R2, P0 ;  /* 0x000000021800720c */ /* 0x000fe40000761270 */
[----:B0-----:R-:W-:Y:S02]  /*1640*/  LEA R4, P6, R10, R0, 0x1 ;  /* 0x000000000a047211 */ /* 0x001fe400078c08ff */
[-C--:B------:R-:W-:Y:S02]  /*1650*/  LEA.HI.X.SX32 R7, R22, R51.reuse, 0x1, P2 ;  /* 0x0000003316077211 */ /* 0x080fe400010f0eff */
[----:B------:R-:W-:-:S03]  /*1660*/  LEA.HI.X.SX32 R5, R10, R51, 0x1, P6 ;  /* 0x000000330a057211 */ /* 0x000fc600030f0eff */
[----:B------:R0:W3:Y:S04]  /*1670*/  @P4 LDG.E.U16 R47, desc[UR22][R6.64] ;  /* 0x00000016062f4981 */ /* 0x0000e8000c1e1500 */
[----:B------:R-:W4:Y:S01]  /*1680*/  @P3 LDG.E.U16 R25, desc[UR22][R4.64] ;  /* 0x0000001604193981 */ /* 0x000f22000c1e1500 */
[----:B------:R-:W-:-:S04]  /*1690*/  IMAD R3, R48, 0x2, R3 ;  /* 0x0000000230037824 */ /* 0x000fc800078e0203 */
[----:B------:R-:W-:-:S04]  /*16a0*/  IMAD R28, R48, 0x2, R3 ;  /* 0x00000002301c7824 */ /* 0x000fc800078e0203 */
[C---:B------:R-:W-:Y:S01]  /*16b0*/  IMAD R13, R48.reuse, 0x2, R28 ;  /* 0x00000002300d7824 */ /* 0x040fe200078e021c */
[----:B------:R1:W-:Y:S03]  /*16c0*/  STL [R1+0x104], R27 ;  /* 0x0001041b01007387 */ /* 0x0003e60000100800 */
[----:B------:R-:W-:-:S04]  /*16d0*/  IMAD R23, R48, 0x4, R13 ;  /* 0x0000000430177824 */ /* 0x000fc800078e020d */
[----:B-1----:R-:W-:-:S04]  /*16e0*/  IMAD R27, R48, 0x2, R23 ;  /* 0x00000002301b7824 */ /* 0x002fc800078e0217 */
[----:B------:R-:W-:-:S04]  /*16f0*/  IMAD R12, R48, 0x2, R27 ;  /* 0x00000002300c7824 */ /* 0x000fc800078e021b */
[----:B------:R-:W-:-:S05]  /*1700*/  IMAD R24, R48, 0x2, R12 ;  /* 0x0000000230187824 */ /* 0x000fca00078e020c */
[----:B------:R1:W-:Y:S01]  /*1710*/  STL [R1+0xb4], R24 ;  /* 0x0000b41801007387 */ /* 0x0003e20000100800 */
[C---:B0-----:R-:W-:Y:S02]  /*1720*/  LEA R6, P3, R3.reuse, R0, 0x1 ;  /* 0x0000000003067211 */ /* 0x041fe400078608ff */
[----:B------:R-:W-:Y:S02]  /*1730*/  PRMT R32, RZ, 0x7610, R32 ;  /* 0x00007610ff207816 */ /* 0x000fe40000000020 */
[----:B------:R-:W-:Y:S01]  /*1740*/  LEA.HI.X.SX32 R7, R3, R51, 0x1, P3 ;  /* 0x0000003303077211 */ /* 0x000fe200018f0eff */
[----:B-1----:R-:W-:Y:S01]  /*1750*/  IMAD R24, R48, 0x2, R24 ;  /* 0x0000000230187824 */ /* 0x002fe200078e0218 */
[----:B------:R-:W-:Y:S01]  /*1760*/  PRMT R45, RZ, 0x7610, R45 ;  /* 0x00007610ff2d7816 */ /* 0x000fe2000000002d */
[----:B--2---:R0:W-:Y:S02]  /*1770*/  STL [R1+0x100], R26 ;  /* 0x0001001a01007387 */ /* 0x0041e40000100800 */
[----:B0-----:R-:W-:-:S04]  /*1780*/  LOP3.LUT R26, R50, 0x48, RZ, 0xfc, !PT ;  /* 0x00000048321a7812 */ /* 0x001fc800078efcff */
[----:B------:R-:W-:Y:S01]  /*1790*/  ISETP.LT.AND P2, PT, R26, R2, P0 ;  /* 0x000000021a00720c */ /* 0x000fe20000741270 */
[----:B---3--:R-:W-:-:S12]  /*17a0*/  STL [R1+0xec], R47 ;  /* 0x0000ec2f01007387 */ /* 0x008fd80000100800 */
[----:B------:R0:W2:Y:S04]  /*17b0*/  @P2 LDG.E.U16 R32, desc[UR22][R6.64] ;  /* 0x0000001606202981 */ /* 0x0000a8000c1e1500 */
[----:B----4-:R1:W-:Y:S02]  /*17c0*/  STL [R1+0xe8], R25 ;  /* 0x0000e81901007387 */ /* 0x0103e40000100800 */
[----:B-1----:R-:W-:-:S04]  /*17d0*/  LOP3.LUT R25, R50, 0x58, RZ, 0xfc, !PT ;  /* 0x0000005832197812 */ /* 0x002fc800078efcff */
[----:B------:R-:W-:Y:S02]  /*17e0*/  ISETP.LT.AND P3, PT, R25, R2, P0 ;  /* 0x000000021900720c */ /* 0x000fe40000761270 */
[----:B0-----:R-:W-:-:S04]  /*17f0*/  LEA R6, P2, R24, R0, 0x1 ;  /* 0x0000000018067211 */ /* 0x001fc800078408ff */
[----:B------:R-:W-:-:S07]  /*1800*/  LEA.HI.X.SX32 R7, R24, R51, 0x1, P2 ;  /* 0x0000003318077211 */ /* 0x000fce00010f0eff */
[----:B------:R-:W3:Y:S01]  /*1810*/  @P3 LDG.E.U16 R45, desc[UR22][R6.64] ;  /* 0x00000016062d3981 */ /* 0x000ee2000c1e1500 */
[----:B------:R-:W-:-:S04]  /*1820*/  IMAD R26, R48, 0x2, R24 ;  /* 0x00000002301a7824 */ /* 0x000fc800078e0218 */
[----:B------:R-:W-:Y:S01]  /*1830*/  IMAD R10, R48, 0x2, R26 ;  /* 0x00000002300a7824 */ /* 0x000fe200078e021a */
[----:B------:R-:W-:-:S03]  /*1840*/  LOP3.LUT R47, R50, 0x50, RZ, 0xfc, !PT ;  /* 0x00000050322f7812 */ /* 0x000fc600078efcff */
[----:B------:R-:W-:Y:S01]  /*1850*/  IMAD R22, R48, 0x4, R10 ;  /* 0x0000000430167824 */ /* 0x000fe200078e020a */
[----:B------:R-:W-:-:S03]  /*1860*/  ISETP.LT.AND P4, PT, R47, R2, P0 ;  /* 0x000000022f00720c */ /* 0x000fc60000781270 */
[----:B------:R-:W-:Y:S01]  /*1870*/  IMAD R25, R48, 0x2, R22 ;  /* 0x0000000230197824 */ /* 0x000fe200078e0216 */
[----:B------:R-:W-:-:S03]  /*1880*/  LEA R4, P6, R23, R0, 0x1 ;  /* 0x0000000017047211 */ /* 0x000fc600078c08ff */
[----:B------:R-:W-:Y:S01]  /*1890*/  IMAD R3, R48, 0x2, R25 ;  /* 0x0000000230037824 */ /* 0x000fe200078e0219 */
[----:B------:R-:W-:Y:S02]  /*18a0*/  PRMT R46, RZ, 0x7610, R46 ;  /* 0x00007610ff2e7816 */ /* 0x000fe4000000002e */
[----:B------:R-:W-:-:S05]  /*18b0*/  LEA.HI.X.SX32 R5, R23, R51, 0x1, P6 ;  /* 0x0000003317057211 */ /* 0x000fca00030f0eff */
[----:B------:R0:W4:Y:S02]  /*18c0*/  @P4 LDG.E.U16 R46, desc[UR22][R4.64] ;  /* 0x00000016042e4981 */ /* 0x000124000c1e1500 */
[C---:B0-----:R-:W-:Y:S02]  /*18d0*/  LOP3.LUT R5, R50.reuse, 0x60, RZ, 0xfc, !PT ;  /* 0x0000006032057812 */ /* 0x041fe400078efcff */
[----:B------:R-:W-:Y:S02]  /*18e0*/  LOP3.LUT R4, R50, 0x68, RZ, 0xfc, !PT ;  /* 0x0000006832047812 */ /* 0x000fe400078efcff */
[-C--:B------:R-:W-:Y:S02]  /*18f0*/  ISETP.LT.AND P4, PT, R5, R2.reuse, P0 ;  /* 0x000000020500720c */ /* 0x080fe40000781270 */
[----:B------:R-:W-:Y:S02]  /*1900*/  ISETP.LT.AND P3, PT, R4, R2, P0 ;  /* 0x000000020400720c */ /* 0x000fe40000761270 */
[----:B------:R-:W-:-:S02]  /*1910*/  LEA R4, P2, R22, R0, 0x1 ;  /* 0x0000000016047211 */ /* 0x000fc400078408ff */
[----:B------:R-:W-:Y:S02]  /*1920*/  PRMT R42, RZ, 0x7610, R42 ;  /* 0x00007610ff2a7816 */ /* 0x000fe4000000002a */
[----:B------:R-:W-:Y:S02]  /*1930*/  LEA.HI.X.SX32 R5, R22, R51, 0x1, P2 ;  /* 0x0000003316057211 */ /* 0x000fe400010f0eff */
[----:B------:R-:W-:-:S03]  /*1940*/  PRMT R44, RZ, 0x7610, R44 ;  /* 0x00007610ff2c7816 */ /* 0x000fc6000000002c */
[----:B------:R0:W4:Y:S04]  /*1950*/  @P4 LDG.E.U16 R42, desc[UR22][R4.64] ;  /* 0x00000016042a4981 */ /* 0x000128000c1e1500 */
[----:B--2---:R1:W-:Y:S02]  /*1960*/  STL [R1+0xe4], R32 ;  /* 0x0000e42001007387 */ /* 0x0043e40000100800 */
[----:B-1----:R-:W-:-:S05]  /*1970*/  IMAD R32, R48, 0x2, R3 ;  /* 0x0000000230207824 */ /* 0x002fca00078e0203 */
[----:B------:R1:W-:Y:S02]  /*1980*/  STL [R1+0xa8], R32 ;  /* 0x0000a82001007387 */ /* 0x0003e40000100800 */
[----:B-1----:R-:W-:-:S04]  /*1990*/  IMAD R32, R48, 0x2, R32 ;  /* 0x0000000230207824 */ /* 0x002fc800078e0220 */
[----:B------:R-:W-:-:S04]  /*19a0*/  IMAD R24, R48, 0x2, R32 ;  /* 0x0000000230187824 */ /* 0x000fc800078e0220 */
[C---:B------:R-:W-:Y:S01]  /*19b0*/  IMAD R6, R48.reuse, 0x2, R24 ;  /* 0x0000000230067824 */ /* 0x040fe200078e0218 */
[----:B---3--:R-:W-:Y:S03]  /*19c0*/  STL [R1+0xdc], R45 ;  /* 0x0000dc2d01007387 */ /* 0x008fe60000100800 */
[----:B------:R-:W-:Y:S01]  /*19d0*/  IMAD R23, R48, 0x4, R6 ;  /* 0x0000000430177824 */ /* 0x000fe200078e0206 */
[----:B------:R1:W-:Y:S02]  /*19e0*/  STL [R1+0x98], R6 ;  /* 0x0000980601007387 */ /* 0x0003e40000100800 */
[----:B-1----:R-:W-:-:S04]  /*19f0*/  LEA R6, P6, R32, R0, 0x1 ;  /* 0x0000000020067211 */ /* 0x002fc800078c08ff */
[----:B------:R-:W-:Y:S02]  /*1a00*/  LEA.HI.X.SX32 R7, R32, R51, 0x1, P6 ;  /* 0x0000003320077211 */ /* 0x000fe400030f0eff */
[----:B------:R-:W-:-:S03]  /*1a10*/  LOP3.LUT R45, R50, 0x70, RZ, 0xfc, !PT ;  /* 0x00000070322d7812 */ /* 0x000fc600078efcff */
[----:B------:R1:W2:Y:S01]  /*1a20*/  @P3 LDG.E.U16 R44, desc[UR22][R6.64] ;  /* 0x00000016062c3981 */ /* 0x0002a2000c1e1500 */
[----:B------:R-:W-:Y:S02]  /*1a30*/  ISETP.LT.AND P2, PT, R45, R2, P0 ;  /* 0x000000022d00720c */ /* 0x000fe40000741270 */
[----:B0-----:R-:W-:-:S04]  /*1a40*/  LEA R4, P4, R23, R0, 0x1 ;  /* 0x0000000017047211 */ /* 0x001fc800078808ff */
[----:B------:R-:W-:Y:S02]  /*1a50*/  LEA.HI.X.SX32 R5, R23, R51, 0x1, P4 ;  /* 0x0000003317057211 */ /* 0x000fe400020f0eff */
[----:B-1----:R-:W-:-:S06]  /*1a60*/  PRMT R7, RZ, 0x7610, R7 ;  /* 0x00007610ff077816 */ /* 0x002fcc0000000007 */
[----:B------:R0:W3:Y:S01]  /*1a70*/  @P2 LDG.E.U16 R7, desc[UR22][R4.64] ;  /* 0x0000001604072981 */ /* 0x0000e2000c1e1500 */
[----:B------:R-:W-:-:S03]  /*1a80*/  IMAD R22, R48, 0x2, R23 ;  /* 0x0000000230167824 */ /* 0x000fc600078e0217 */
[----:B----4-:R1:W-:Y:S02]  /*1a90*/  STL [R1+0xd8], R42 ;  /* 0x0000d82a01007387 */ /* 0x0103e40000100800 */
[----:B-1----:R-:W-:Y:S01]  /*1aa0*/  IMAD R42, R48, 0x2, R22 ;  /* 0x00000002302a7824 */ /* 0x002fe200078e0216 */
[----:B------:R-:W-:-:S04]  /*1ab0*/  LOP3.LUT R6, R50, 0x3a, RZ, 0xfc, !PT ;  /* 0x0000003a32067812 */ /* 0x000fc800078efcff */
[----:B------:R-:W-:Y:S02]  /*1ac0*/  ISETP.LT.AND P4, PT, R6, R2, P0 ;  /* 0x000000020600720c */ /* 0x000fe40000781270 */
[----:B------:R-:W-:Y:S02]  /*1ad0*/  PRMT R43, RZ, 0x7610, R43 ;  /* 0x00007610ff2b7816 */ /* 0x000fe4000000002b */
[C---:B0-----:R-:W-:Y:S02]  /*1ae0*/  LEA R4, P2, R30.reuse, R0, 0x1 ;  /* 0x000000001e047211 */ /* 0x041fe400078408ff */
[----:B------:R-:W-:Y:S02]  /*1af0*/  PRMT R41, RZ, 0x7610, R41 ;  /* 0x00007610ff297816 */ /* 0x000fe40000000029 */
[----:B------:R-:W-:Y:S02]  /*1b00*/  LEA.HI.X.SX32 R5, R30, R51, 0x1, P2 ;  /* 0x000000331e057211 */ /* 0x000fe400010f0eff */
[----:B------:R-:W-:-:S03]  /*1b10*/  PRMT R37, RZ, 0x7610, R37 ;  /* 0x00007610ff257816 */ /* 0x000fc60000000025 */
[----:B------:R0:W4:Y:S01]  /*1b20*/  @P4 LDG.E.U16 R41, desc[UR22][R4.64] ;  /* 0x0000001604294981 */ /* 0x000122000c1e1500 */
[----:B------:R-:W-:Y:S02]  /*1b30*/  PRMT R40, RZ, 0x7610, R40 ;  /* 0x00007610ff287816 */ /* 0x000fe40000000028 */
[----:B0-----:R-:W-:-:S04]  /*1b40*/  LEA R4, P4, R28, R0, 0x1 ;  /* 0x000000001c047211 */ /* 0x001fc800078808ff */
[----:B------:R-:W-:Y:S01]  /*1b50*/  LEA.HI.X.SX32 R5, R28, R51, 0x1, P4 ;  /* 0x000000331c057211 */ /* 0x000fe200020f0eff */
[----:B--2---:R0:W-:Y:S04]  /*1b60*/  STL [R1+0xd4], R44 ;  /* 0x0000d42c01007387 */ /* 0x0041e80000100800 */
[----:B------:R-:W-:Y:S04]  /*1b70*/  STL [R1+0xe0], R46 ;  /* 0x0000e02e01007387 */ /* 0x000fe80000100800 */
[----:B------:R1:W-:Y:S01]  /*1b80*/  STL [R1+0x94], R42 ;  /* 0x0000942a01007387 */ /* 0x0003e20000100800 */
[----:B0-----:R-:W-:Y:S01]  /*1b90*/  LOP3.LUT R44, R50, 0x78, RZ, 0xfc, !PT ;  /* 0x00000078322c7812 */ /* 0x001fe200078efcff */
[----:B-1----:R-:W-:-:S03]  /*1ba0*/  IMAD R42, R48, 0x2, R42 ;  /* 0x00000002302a7824 */ /* 0x002fc600078e022a */
[----:B------:R-:W-:Y:S01]  /*1bb0*/  ISETP.LT.AND P6, PT, R44, R2, P0 ;  /* 0x000000022c00720c */ /* 0x000fe200007c1270 */
[----:B------:R-:W-:Y:S01]  /*1bc0*/  IMAD R23, R48, 0x2, R42 ;  /* 0x0000000230177824 */ /* 0x000fe200078e022a */
[----:B------:R-:W-:Y:S01]  /*1bd0*/  STL [R1+0xa0], R42 ;  /* 0x0000a02a01007387 */ /* 0x000fe20000100800 */
[----:B------:R-:W-:-:S03]  /*1be0*/  LOP3.LUT R44, R50, 0x42, RZ, 0xfc, !PT ;  /* 0x00000042322c7812 */ /* 0x000fc600078efcff */
[C---:B------:R-:W-:Y:S01]  /*1bf0*/  LEA R6, P3, R23.reuse, R0, 0x1 ;  /* 0x0000000017067211 */ /* 0x040fe200078608ff */
[----:B---3--:R0:W-:Y:S03]  /*1c00*/  STL [R1+0xd0], R7 ;  /* 0x0000d00701007387 */ /* 0x0081e60000100800 */
[----:B0-----:R-:W-:Y:S02]  /*1c10*/  LEA.HI.X.SX32 R7, R23, R51, 0x1, P3 ;  /* 0x0000003317077211 */ /* 0x001fe400018f0eff */
[----:B------:R-:W-:-:S03]  /*1c20*/  ISETP.LT.AND P3, PT, R44, R2, P0 ;  /* 0x000000022c00720c */ /* 0x000fc60000761270 */
[----:B------:R0:W2:Y:S01]  /*1c30*/  @P6 LDG.E.U16 R43, desc[UR22][R6.64] ;  /* 0x00000016062b6981 */ /* 0x0000a2000c1e1500 */
[----:B------:R-:W-:-:S04]  /*1c40*/  LOP3.LUT R42, R50, 0x4a, RZ, 0xfc, !PT ;  /* 0x0000004a322a7812 */ /* 0x000fc800078efcff */
[----:B------:R-:W-:Y:S02]  /*1c50*/  ISETP.LT.AND P2, PT, R42, R2, P0 ;  /* 0x000000022a00720c */ /* 0x000fe40000741270 */
[----:B0-----:R-:W-:-:S04]  /*1c60*/  LEA R6, P6, R29, R0, 0x1 ;  /* 0x000000001d067211 */ /* 0x001fc800078c08ff */
[----:B------:R-:W-:-:S07]  /*1c70*/  LEA.HI.X.SX32 R7, R29, R51, 0x1, P6 ;  /* 0x000000331d077211 */ /* 0x000fce00030f0eff */
[----:B------:R-:W3:Y:S04]  /*1c80*/  @P2 LDG.E.U16 R40, desc[UR22][R4.64] ;  /* 0x0000001604282981 */ /* 0x000ee8000c1e1500 */
[----:B------:R0:W2:Y:S04]  /*1c90*/  @P3 LDG.E.U16 R37, desc[UR22][R6.64] ;  /* 0x0000001606253981 */ /* 0x0000a8000c1e1500 */
[----:B----4-:R1:W-:Y:S02]  /*1ca0*/  STL [R1+0xcc], R41 ;  /* 0x0000cc2901007387 */ /* 0x0103e40000100800 */
[----:B-1----:R-:W-:-:S04]  /*1cb0*/  LOP3.LUT R41, R50, 0x52, RZ, 0xfc, !PT ;  /* 0x0000005232297812 */ /* 0x002fc800078efcff */
[----:B------:R-:W-:Y:S02]  /*1cc0*/  ISETP.LT.AND P3, PT, R41, R2, P0 ;  /* 0x000000022900720c */ /* 0x000fe40000761270 */
[CC--:B0-----:R-:W-:Y:S02]  /*1cd0*/  LEA R6, P4, R27.reuse, R0.reuse, 0x1 ;  /* 0x000000001b067211 */ /* 0x0c1fe400078808ff */
[----:B------:R-:W-:Y:S02]  /*1ce0*/  PRMT R39, RZ, 0x7610, R39 ;  /* 0x00007610ff277816 */ /* 0x000fe40000000027 */
[----:B------:R-:W-:Y:S02]  /*1cf0*/  LEA R4, P6, R26, R0, 0x1 ;  /* 0x000000001a047211 */ /* 0x000fe400078c08ff */
[----:B------:R-:W-:Y:S02]  /*1d00*/  LEA.HI.X.SX32 R7, R27, R51, 0x1, P4 ;  /* 0x000000331b077211 */ /* 0x000fe400020f0eff */
[----:B------:R-:W-:-:S02]  /*1d10*/  PRMT R36, RZ, 0x7610, R36 ;  /* 0x00007610ff247816 */ /* 0x000fc40000000024 */
[----:B------:R-:W-:Y:S01]  /*1d20*/  LEA.HI.X.SX32 R5, R26, R51, 0x1, P6 ;  /* 0x000000331a057211 */ /* 0x000fe200030f0eff */
[----:B------:R0:W4:Y:S01]  /*1d30*/  @P3 LDG.E.U16 R39, desc[UR22][R6.64] ;  /* 0x0000001606273981 */ /* 0x000122000c1e1500 */
[----:B------:R-:W-:Y:S02]  /*1d40*/  PRMT R30, RZ, 0x7610, R30 ;  /* 0x00007610ff1e7816 */ /* 0x000fe4000000001e */
[----:B------:R-:W-:Y:S02]  /*1d50*/  PRMT R35, RZ, 0x7610, R35 ;  /* 0x00007610ff237816 */ /* 0x000fe40000000023 */
[----:B0-----:R-:W-:-:S04]  /*1d60*/  LEA R6, P6, R25, R0, 0x1 ;  /* 0x0000000019067211 */ /* 0x001fc800078c08ff */
[----:B------:R-:W-:Y:S01]  /*1d70*/  LEA.HI.X.SX32 R7, R25, R51, 0x1, P6 ;  /* 0x0000003319077211 */ /* 0x000fe200030f0eff */
[----:B--2---:R0:W-:Y:S02]  /*1d80*/  STL [R1+0xc4], R37 ;  /* 0x0000c42501007387 */ /* 0x0041e40000100800 */
[----:B0-----:R-:W-:-:S04]  /*1d90*/  LOP3.LUT R37, R50, 0x5a, RZ, 0xfc, !PT ;  /* 0x0000005a32257812 */ /* 0x001fc800078efcff */
[----:B------:R-:W-:Y:S01]  /*1da0*/  ISETP.LT.AND P2, PT, R37, R2, P0 ;  /* 0x000000022500720c */ /* 0x000fe20000741270 */
[----:B---3--:R0:W-:Y:S01]  /*1db0*/  STL [R1+0xc0], R40 ;  /* 0x0000c02801007387 */ /* 0x0081e20000100800 */
[----:B------:R-:W-:-:S04]  /*1dc0*/  LOP3.LUT R37, R50, 0x6a, RZ, 0xfc, !PT ;  /* 0x0000006a32257812 */ /* 0x000fc800078efcff */
[----:B------:R-:W-:Y:S02]  /*1dd0*/  ISETP.LT.AND P3, PT, R37, R2, P0 ;  /* 0x000000022500720c */ /* 0x000fe40000761270 */
[----:B0-----:R-:W-:-:S05]  /*1de0*/  LOP3.LUT R40, R50, 0x62, RZ, 0xfc, !PT ;  /* 0x0000006232287812 */ /* 0x001fca00078efcff */
[----:B------:R0:W2:Y:S01]  /*1df0*/  @P2 LDG.E.U16 R36, desc[UR22][R4.64] ;  /* 0x0000001604242981 */ /* 0x0000a2000c1e1500 */
[----:B------:R-:W-:Y:S02]  /*1e00*/  ISETP.LT.AND P4, PT, R40, R2, P0 ;  /* 0x000000022800720c */ /* 0x000fe40000781270 */
[----:B0-----:R-:W-:-:S04]  /*1e10*/  LEA R4, P2, R24, R0, 0x1 ;  /* 0x0000000018047211 */ /* 0x001fc800078408ff */
[----:B------:R-:W-:-:S07]  /*1e20*/  LEA.HI.X.SX32 R5, R24, R51, 0x1, P2 ;  /* 0x0000003318057211 */ /* 0x000fce00010f0eff */
[----:B------:R0:W3:Y:S04]  /*1e30*/  @P4 LDG.E.U16 R30, desc[UR22][R6.64] ;  /* 0x00000016061e4981 */ /* 0x0000e8000c1e1500 */
[----:B------:R-:W4:Y:S04]  /*1e40*/  @P3 LDG.E.U16 R35, desc[UR22][R4.64] ;  /* 0x0000001604233981 */ /* 0x000f28000c1e1500 */
[----:B------:R-:W-:Y:S01]  /*1e50*/  STL [R1+0xc8], R43 ;  /* 0x0000c82b01007387 */ /* 0x000fe20000100800 */
[----:B0-----:R-:W-:Y:S02]  /*1e60*/  LEA R6, P3, R22, R0, 0x1 ;  /* 0x0000000016067211 */ /* 0x001fe400078608ff */
[----:B------:R-:W-:-:S02]  /*1e70*/  PRMT R32, RZ, 0x7610, R32 ;  /* 0x00007610ff207816 */ /* 0x000fc40000000020 */
[----:B------:R-:W-:Y:S02]  /*1e80*/  LEA.HI.X.SX32 R7, R22, R51, 0x1, P3 ;  /* 0x0000003316077211 */ /* 0x000fe400018f0eff */
[----:B------:R-:W-:Y:S02]  /*1e90*/  PRMT R29, RZ, 0x7610, R29 ;  /* 0x00007610ff1d7816 */ /* 0x000fe4000000001d */
[----:B------:R-:W-:Y:S01]  /*1ea0*/  PRMT R26, RZ, 0x7610, R26 ;  /* 0x00007610ff1a7816 */ /* 0x000fe2000000001a */
[----:B--2---:R0:W-:Y:S02]  /*1eb0*/  STL [R1+0x358], R36 ;  /* 0x0003582401007387 */ /* 0x0041e40000100800 */
[----:B0-----:R-:W-:-:S04]  /*1ec0*/  LOP3.LUT R36, R50, 0x72, RZ, 0xfc, !PT ;  /* 0x0000007232247812 */ /* 0x001fc800078efcff */
[----:B------:R-:W-:Y:S01]  /*1ed0*/  ISETP.LT.AND P2, PT, R36, R2, P0 ;  /* 0x000000022400720c */ /* 0x000fe20000741270 */
[----:B---3--:R0:W-:Y:S01]  /*1ee0*/  STL [R1+0x354], R30 ;  /* 0x0003541e01007387 */ /* 0x0081e20000100800 */
[----:B------:R-:W-:-:S03]  /*1ef0*/  LOP3.LUT R36, R50, 0xa, RZ, 0xfc, !PT ;  /* 0x0000000a32247812 */ /* 0x000fc600078efcff */
[----:B----4-:R1:W-:Y:S01]  /*1f00*/  STL [R1+0x350], R35 ;  /* 0x0003502301007387 */ /* 0x0103e20000100800 */
[----:B------:R-:W-:Y:S02]  /*1f10*/  ISETP.LT.AND P3, PT, R36, R2, P0 ;  /* 0x000000022400720c */ /* 0x000fe40000761270 */
[----:B0-----:R-:W-:-:S05]  /*1f20*/  LOP3.LUT R30, R50, 0x7a, RZ, 0xfc, !PT ;  /* 0x0000007a321e7812 */ /* 0x001fca00078efcff */
[----:B------:R0:W2:Y:S01]  /*1f30*/  @P2 LDG.E.U16 R32, desc[UR22][R6.64] ;  /* 0x0000001606202981 */ /* 0x0000a2000c1e1500 */
[----:B-1----:R-:W-:Y:S01]  /*1f40*/  IMAD R35, R48, 0x2, R23 ;  /* 0x0000000230237824 */ /* 0x002fe200078e0217 */
[----:B------:R-:W-:-:S04]  /*1f50*/  ISETP.LT.AND P4, PT, R30, R2, P0 ;  /* 0x000000021e00720c */ /* 0x000fc80000781270 */
[----:B------:R-:W-:-:S04]  /*1f60*/  LEA R4, P6, R35, R0, 0x1 ;  /* 0x0000000023047211 */ /* 0x000fc800078c08ff */
[----:B------:R-:W-:Y:S02]  /*1f70*/  LEA.HI.X.SX32 R5, R35, R51, 0x1, P6 ;  /* 0x0000003323057211 */ /* 0x000fe400030f0eff */
[----:B0-----:R-:W-:-:S03]  /*1f80*/  LEA R6, P6, R34, R0, 0x1 ;  /* 0x0000000022067211 */ /* 0x001fc600078c08ff */
[----:B------:R0:W3:Y:S01]  /*1f90*/  @P4 LDG.E.U16 R29, desc[UR22][R4.64] ;  /* 0x00000016041d4981 */ /* 0x0000e2000c1e1500 */
[----:B------:R-:W-:-:S05]  /*1fa0*/  LEA.HI.X.SX32 R7, R34, R51, 0x1, P6 ;  /* 0x0000003322077211 */ /* 0x000fca00030f0eff */
[----:B------:R1:W4:Y:S01]  /*1fb0*/  @P3 LDG.E.U16 R26, desc[UR22][R6.64] ;  /* 0x00000016061a3981 */ /* 0x000322000c1e1500 */
[----:B------:R-:W-:-:S04]  /*1fc0*/  LOP3.LUT R30, R50, 0x12, RZ, 0xfc, !PT ;  /* 0x00000012321e7812 */ /* 0x000fc800078efcff */
[----:B------:R-:W-:Y:S01]  /*1fd0*/  ISETP.LT.AND P2, PT, R30, R2, P0 ;  /* 0x000000021e00720c */ /* 0x000fe20000741270 */
[----:B------:R-:W-:Y:S01]  /*1fe0*/  STL [R1+0x970], R48 ;  /* 0x0009703001007387 */ /* 0x000fe20000100800 */
[C---:B0-----:R-:W-:Y:S02]  /*1ff0*/  LEA R4, P4, R33.reuse, R0, 0x1 ;  /* 0x0000000021047211 */ /* 0x041fe400078808ff */
[----:B------:R-:W-:Y:S01]  /*2000*/  PRMT R28, RZ, 0x7610, R28 ;  /* 0x00007610ff1c7816 */ /* 0x000fe2000000001c */
[----:B------:R-:W-:Y:S01]  /*2010*/  STL [R1+0x90], R35 ;  /* 0x0000902301007387 */ /* 0x000fe20000100800 */
[----:B------:R-:W-:-:S03]  /*2020*/  LEA.HI.X.SX32 R5, R33, R51, 0x1, P4 ;  /* 0x0000003321057211 */ /* 0x000fc600020f0eff */
[----:B------:R-:W-:Y:S04]  /*2030*/  STL [R1+0x35c], R39 ;  /* 0x00035c2701007387 */ /* 0x000fe80000100800 */
[----:B------:R0:W2:Y:S01]  /*2040*/  @P2 LDG.E.U16 R28, desc[UR22][R4.64] ;  /* 0x00000016041c2981 */ /* 0x0000a2000c1e1500 */
[-C--:B-1----:R-:W-:Y:S02]  /*2050*/  LEA R6, P4, R21, R0.reuse, 0x1 ;  /* 0x0000000015067211 */ /* 0x082fe400078808ff */
[----:B------:R-:W-:Y:S02]  /*2060*/  PRMT R27, RZ, 0x7610, R27 ;  /* 0x00007610ff1b7816 */ /* 0x000fe4000000001b */
[----:B------:R-:W-:Y:S02]  /*2070*/  PRMT R24, RZ, 0x7610, R24 ;  /* 0x00007610ff187816 */ /* 0x000fe40000000018 */
[----:B0-----:R-:W-:-:S02]  /*2080*/  LEA R4, P6, R18, R0, 0x1 ;  /* 0x0000000012047211 */ /* 0x001fc400078c08ff */
[-C--:B------:R-:W-:Y:S02]  /*2090*/  LEA.HI.X.SX32 R7, R21, R51.reuse, 0x1, P4 ;  /* 0x0000003315077211 */ /* 0x080fe400020f0eff */
[----:B------:R-:W-:Y:S02]  /*20a0*/  LEA.HI.X.SX32 R5, R18, R51, 0x1, P6 ;  /* 0x0000003312057211 */ /* 0x000fe400030f0eff */
[----:B------:R-:W-:Y:S01]  /*20b0*/  PRMT R22, RZ, 0x7610, R22 ;  /* 0x00007610ff167816 */ /* 0x000fe20000000016 */
[----:B---3--:R0:W-:Y:S04]  /*20c0*/  STL [R1+0x348], R29 ;  /* 0x0003481d01007387 */ /* 0x0081e80000100800 */
[----:B----4-:R1:W-:Y:S01]  /*20d0*/  STL [R1+0x344], R26 ;  /* 0x0003441a01007387 */ /* 0x0103e20000100800 */
[----:B0-----:R-:W-:-:S02]  /*20e0*/  LOP3.LUT R29, R50, 0x1c, RZ, 0xfc, !PT ;  /* 0x0000001c321d7812 */ /* 0x001fc400078efcff */
[----:B-1----:R-:W-:Y:S02]  /*20f0*/  LOP3.LUT R26, R50, 0x24, RZ, 0xfc, !PT ;  /* 0x00000024321a7812 */ /* 0x002fe400078efcff */
[-C--:B------:R-:W-:Y:S02]  /*2100*/  ISETP.LT.AND P3, PT, R29, R2.reuse, P0 ;  /* 0x000000021d00720c */ /* 0x080fe40000761270 */
[----:B------:R-:W-:Y:S02]  /*2110*/  ISETP.LT.AND P2, PT, R26, R2, P0 ;  /* 0x000000021a00720c */ /* 0x000fe40000741270 */
[----:B------:R-:W-:-:S09]  /*2120*/  LOP3.LUT R26, R50, 0x34, RZ, 0xfc, !PT ;  /* 0x00000034321a7812 */ /* 0x000fd200078efcff */
[----:B------:R-:W3:Y:S01]  /*2130*/  @P3 LDG.E.U16 R27, desc[UR22][R6.64] ;  /* 0x00000016061b3981 */ /* 0x000ee2000c1e1500 */
[----:B------:R-:W-:-:S03]  /*2140*/  ISETP.LT.AND P3, PT, R26, R2, P0 ;  /* 0x000000021a00720c */ /* 0x000fc60000761270 */
[----:B------:R0:W4:Y:S02]  /*2150*/  @P2 LDG.E.U16 R24, desc[UR22][R4.64] ;  /* 0x0000001604182981 */ /* 0x000124000c1e1500 */
[----:B0-----:R-:W-:-:S04]  /*2160*/  LEA R4, P2, R16, R0, 0x1 ;  /* 0x0000000010047211 */ /* 0x001fc800078408ff */
[----:B------:R-:W-:-:S05]  /*2170*/  LEA.HI.X.SX32 R5, R16, R51, 0x1, P2 ;  /* 0x0000003310057211 */ /* 0x000fca00010f0eff */
[----:B------:R0:W3:Y:S04]  /*2180*/  @P3 LDG.E.U16 R22, desc[UR22][R4.64] ;  /* 0x0000001604163981 */ /* 0x0000e8000c1e1500 */
[----:B--2---:R1:W-:Y:S01]  /*2190*/  STL [R1+0x340], R28 ;  /* 0x0003401c01007387 */ /* 0x0043e20000100800 */
[----:B------:R-:W-:Y:S02]  /*21a0*/  LEA R6, P6, R17, R0, 0x1 ;  /* 0x0000000011067211 */ /* 0x000fe400078c08ff */
[----:B-1----:R-:W-:-:S04]  /*21b0*/  LOP3.LUT R28, R50, 0x2c, RZ, 0xfc, !PT ;  /* 0x0000002c321c7812 */ /* 0x002fc800078efcff */
[----:B------:R-:W-:Y:S01]  /*21c0*/  ISETP.LT.AND P4, PT, R28, R2, P0 ;  /* 0x000000021c00720c */ /* 0x000fe20000781270 */
[----:B------:R-:W-:Y:S01]  /*21d0*/  STL [R1+0x34c], R32 ;  /* 0x00034c2001007387 */ /* 0x000fe20000100800 */
[----:B------:R-:W-:Y:S02]  /*21e0*/  PRMT R25, RZ, 0x7610, R25 ;  /* 0x00007610ff197816 */ /* 0x000fe40000000019 */
[----:B------:R-:W-:Y:S02]  /*21f0*/  LEA.HI.X.SX32 R7, R17, R51, 0x1, P6 ;  /* 0x0000003311077211 */ /* 0x000fe400030f0eff */
[----:B------:R-:W-:-:S04]  /*2200*/  LOP3.LUT R16, R50, 0x44, RZ, 0xfc, !PT ;  /* 0x0000004432107812 */ /* 0x000fc800078efcff */
[----:B------:R-:W-:-:S03]  /*2210*/  ISETP.LT.AND P3, PT, R16, R2, P0 ;  /* 0x000000021000720c */ /* 0x000fc60000761270 */
[----:B------:R1:W2:Y:S01]  /*2220*/  @P4 LDG.E.U16 R25, desc[UR22][R6.64] ;  /* 0x0000001606194981 */ /* 0x0002a2000c1e1500 */
[CC--:B0-----:R-:W-:Y:S02]  /*2230*/  LEA R4, P4, R15.reuse, R0.reuse, 0x1 ;  /* 0x000000000f047211 */ /* 0x0c1fe400078808ff */
[----:B------:R-:W-:Y:S02]  /*2240*/  PRMT R23, RZ, 0x7610, R23 ;  /* 0x00007610ff177816 */ /* 0x000fe40000000017 */
[----:B------:R-:W-:Y:S02]  /*2250*/  LEA.HI.X.SX32 R5, R15, R51, 0x1, P4 ;  /* 0x000000330f057211 */ /* 0x000fe400020f0eff */
[----:B------:R-:W-:Y:S02]  /*2260*/  PRMT R21, RZ, 0x7610, R21 ;  /* 0x00007610ff157816 */ /* 0x000fe40000000015 */
[----:B-1----:R-:W-:-:S04]  /*2270*/  LEA R6, P6, R14, R0, 0x1 ;  /* 0x000000000e067211 */ /* 0x002fc800078c08ff */
[----:B------:R-:W-:-:S05]  /*2280*/  LEA.HI.X.SX32 R7, R14, R51, 0x1, P6 ;  /* 0x000000330e077211 */ /* 0x000fca00030f0eff */
[----:B------:R0:W2:Y:S01]  /*2290*/  @P3 LDG.E.U16 R21, desc[UR22][R6.64] ;  /* 0x0000001606153981 */ /* 0x0000a2000c1e1500 */
[----:B------:R-:W-:Y:S02]  /*22a0*/  PRMT R14, RZ, 0x7610, R14 ;  /* 0x00007610ff0e7816 */ /* 0x000fe4000000000e */
[----:B0-----:R-:W-:-:S04]  /*22b0*/  LEA R6, P3, R13, R0, 0x1 ;  /* 0x000000000d067211 */ /* 0x001fc800078608ff */
[----:B------:R-:W-:Y:S01]  /*22c0*/  LEA.HI.X.SX32 R7, R13, R51, 0x1, P3 ;  /* 0x000000330d077211 */ /* 0x000fe200018f0eff */
[----:B----4-:R0:W-:Y:S02]  /*22d0*/  STL [R1+0x338], R24 ;  /* 0x0003381801007387 */ /* 0x0101e40000100800 */
[----:B0-----:R-:W-:-:S04]  /*22e0*/  LOP3.LUT R24, R50, 0x3c, RZ, 0xfc, !PT ;  /* 0x0000003c32187812 */ /* 0x001fc800078efcff */
[----:B------:R-:W-:Y:S01]  /*22f0*/  ISETP.LT.AND P2, PT, R24, R2, P0 ;  /* 0x000000021800720c */ /* 0x000fe20000741270 */
[----:B---3--:R0:W-:-:S12]  /*2300*/  STL [R1+0x328], R22 ;  /* 0x0003281601007387 */ /* 0x0081d80000100800 */
[----:B------:R1:W3:Y:S01]  /*2310*/  @P2 LDG.E.U16 R23, desc[UR22][R4.64] ;  /* 0x0000001604172981 */ /* 0x0002e2000c1e1500 */
[----:B0-----:R-:W-:-:S04]  /*2320*/  LOP3.LUT R22, R50, 0x4c, RZ, 0xfc, !PT ;  /* 0x0000004c32167812 */ /* 0x001fc800078efcff */
[----:B------:R-:W-:-:S13]  /*2330*/  ISETP.LT.AND P2, PT, R22, R2, P0 ;  /* 0x000000021600720c */ /* 0x000fda0000741270 */
[----:B------:R0:W4:Y:S01]  /*2340*/  @P2 LDG.E.U16 R14, desc[UR22][R6.64] ;  /* 0x00000016060e2981 */ /* 0x000122000c1e1500 */
[----:B------:R-:W-:-:S04]  /*2350*/  LOP3.LUT R16, R53, 0x2, R38, 0xfe, !PT ;  /* 0x0000000235107812 */ /* 0x000fc800078efe26 */
[----:B------:R-:W-:Y:S01]  /*2360*/  IABS R15, R16 ;  /* 0x00000010000f7213 */ /* 0x000fe20000000000 */
[----:B------:R-:W-:Y:S01]  /*2370*/  STL [R1+0x33c], R27 ;  /* 0x00033c1b01007387 */ /* 0x000fe20000100800 */
[----:B------:R-:W-:-:S03]  /*2380*/  LOP3.LUT R22, R50, 0x54, RZ, 0xfc, !PT ;  /* 0x0000005432167812 */ /* 0x000fc600078efcff */
[----:B-1----:R-:W-:Y:S01]  /*2390*/  IMAD.MOV.U32 R5, RZ, RZ, R15 ;  /* 0x000000ffff057224 */ /* 0x002fe200078e000f */
[----:B------:R-:W-:-:S03]  /*23a0*/  ISETP.LT.AND P4, PT, R22, R2, P0 ;  /* 0x000000021600720c */ /* 0x000fc60000781270 */
[----:B------:R-:W-:Y:S01]  /*23b0*/  IMAD.HI.U32 R4, R20, R5, RZ ;  /* 0x0000000514047227 */ /* 0x000fe200078e00ff */
[----:B--2---:R1:W-:Y:S03]  /*23c0*/  STL [R1+0x318], R21 ;  /* 0x0003181501007387 */ /* 0x0043e60000100800 */
[----:B------:R-:W-:Y:S01]  /*23d0*/  IMAD.MOV R13, RZ, RZ, -R4 ;  /* 0x000000ffff0d7224 */ /* 0x000fe200078e0a04 */
[----:B------:R-:W-:Y:S02]  /*23e0*/  LEA R4, P6, R12, R0, 0x1 ;  /* 0x000000000c047211 */ /* 0x000fe400078c08ff */
[----:B-1----:R-:W-:Y:S01]  /*23f0*/  LOP3.LUT R21, R50, 0x5c, RZ, 0xfc, !PT ;  /* 0x0000005c32157812 */ /* 0x002fe200078efcff */
[----:B------:R-:W-:Y:S03]  /*2400*/  STL [R1+0x32c], R25 ;  /* 0x00032c1901007387 */ /* 0x000fe60000100800 */
[----:B------:R-:W-:-:S02]  /*2410*/  ISETP.LT.AND P3, PT, R21, R2, P0 ;  /* 0x000000021500720c */ /* 0x000fc40000761270 */
[----:B0-----:R-:W-:Y:S01]  /*2420*/  LEA R6, P2, R10, R0, 0x1 ;  /* 0x000000000a067211 */ /* 0x001fe200078408ff */
[----:B------:R-:W-:Y:S01]  /*2430*/  IMAD R13, R19, R13, R5 ;  /* 0x0000000d130d7224 */ /* 0x000fe200078e0205 */
[----:B------:R-:W-:Y:S02]  /*2440*/  PRMT R18, RZ, 0x7610, R18 ;  /* 0x00007610ff127816 */ /* 0x000fe40000000012 */
[-C--:B------:R-:W-:Y:S02]  /*2450*/  LEA.HI.X.SX32 R5, R12, R51.reuse, 0x1, P6 ;  /* 0x000000330c057211 */ /* 0x080fe400030f0eff */
[----:B------:R-:W-:Y:S02]  /*2460*/  PRMT R15, RZ, 0x7610, R15 ;  /* 0x00007610ff0f7816 */ /* 0x000fe4000000000f */
[----:B------:R-:W-:Y:S01]  /*2470*/  LEA.HI.X.SX32 R7, R10, R51, 0x1, P2 ;  /* 0x000000330a077211 */ /* 0x000fe200010f0eff */
[----:B------:R0:W2:Y:S01]  /*2480*/  @P4 LDG.E.U16 R18, desc[UR22][R4.64] ;  /* 0x0000001604124981 */ /* 0x0000a2000c1e1500 */
[----:B------:R-:W-:-:S03]  /*2490*/  PRMT R17, RZ, 0x7610, R17 ;  /* 0x00007610ff117816 */ /* 0x000fc60000000011 */
[----:B------:R1:W2:Y:S01]  /*24a0*/  @P3 LDG.E.U16 R15, desc[UR22][R6.64] ;  /* 0x00000016060f3981 */ /* 0x0002a2000c1e1500 */
[----:B0-----:R-:W-:-:S04]  /*24b0*/  LEA R4, P4, R3, R0, 0x1 ;  /* 0x0000000003047211 */ /* 0x001fc800078808ff */
[----:B------:R-:W-:Y:S01]  /*24c0*/  LEA.HI.X.SX32 R5, R3, R51, 0x1, P4 ;  /* 0x0000003303057211 */ /* 0x000fe200020f0eff */
[----:B----4-:R0:W-:Y:S02]  /*24d0*/  STL [R1+0x30c], R14 ;  /* 0x00030c0e01007387 */ /* 0x0101e40000100800 */
[----:B0-----:R-:W-:-:S04]  /*24e0*/  LOP3.LUT R14, R50, 0x64, RZ, 0xfc, !PT ;  /* 0x00000064320e7812 */ /* 0x001fc800078efcff */
[----:B------:R-:W-:-:S13]  /*24f0*/  ISETP.LT.AND P2, PT, R14, R2, P0 ;  /* 0x000000020e00720c */ /* 0x000fda0000741270 */
[----:B------:R0:W4:Y:S01]  /*2500*/  @P2 LDG.E.U16 R17, desc[UR22][R4.64] ;  /* 0x0000001604112981 */ /* 0x000122000c1e1500 */
[C---:B------:R-:W-:Y:S02]  /*2510*/  ISETP.GT.U32.AND P4, PT, R19.reuse, R9, PT ;  /* 0x000000091300720c */ /* 0x040fe40003f84070 */
[----:B------:R-:W-:Y:S01]  /*2520*/  ISETP.GT.U32.AND P3, PT, R19, R8, PT ;  /* 0x000000081300720c */ /* 0x000fe20003f64070 */
[----:B---3--:R-:W-:Y:S01]  /*2530*/  STL [R1+0x31c], R23 ;  /* 0x00031c1701007387 */ /* 0x008fe20000100800 */
[C-C-:B------:R-:W-:Y:S02]  /*2540*/  LOP3.LUT R10, R53.reuse, 0x3, R38.reuse, 0xfe, !PT ;  /* 0x00000003350a7812 */ /* 0x140fe400078efe26 */
[C-C-:B-1----:R-:W-:Y:S01]  /*2550*/  LOP3.LUT R6, R53.reuse, 0x5, R38.reuse, 0xfe, !PT ;  /* 0x0000000535067812 */ /* 0x142fe200078efe26 */
[----:B------:R-:W-:Y:S01]  /*2560*/  STL [R1+0x974], R0 ;  /* 0x0009740001007387 */ /* 0x000fe20000100800 */
[----:B------:R-:W-:-:S05]  /*2570*/  LOP3.LUT R7, R53, 0x4, R38, 0xfe, !PT ;  /* 0x0000000435077812 */ /* 0x000fca00078efe26 */
[--C-:B------:R-:W-:Y:S01]  /*2580*/  @!P4 IMAD.IADD R9, R9, 0x1, -R19.reuse ;  /* 0x000000010909c824 */ /* 0x100fe200078e0a13 */
[----:B------:R-:W-:Y:S01]  /*2590*/  IABS R14, R6 ;  /* 0x00000006000e7213 */ /* 0x000fe20000000000 */
[----:B------:R-:W-:Y:S01]  /*25a0*/  @!P3 IMAD.IADD R8, R8, 0x1, -R19 ;  /* 0x000000010808b824 */ /* 0x000fe200078e0a13 */
[----:B------:R-:W-:Y:S02]  /*25b0*/  IABS R12, R7 ;  /* 0x00000007000c7213 */ /* 0x000fe40000000000 */
[C---:B------:R-:W-:Y:S02]  /*25c0*/  ISETP.GT.U32.AND P2, PT, R19.reuse, R9, PT ;  /* 0x000000091300720c */ /* 0x040fe40003f44070 */
[C---:B------:R-:W-:Y:S01]  /*25d0*/  ISETP.GT.U32.AND P3, PT, R19.reuse, R13, PT ;  /* 0x0000000d1300720c */ /* 0x040fe20003f64070 */
[----:B--2---:R1:W-:Y:S01]  /*25e0*/  STL [R1+0x2fc], R15 ;  /* 0x0002fc0f01007387 */ /* 0x0043e20000100800 */
[----:B0-----:R-:W-:Y:S02]  /*25f0*/  IMAD.MOV.U32 R5, RZ, RZ, R14 ;  /* 0x000000ffff057224 */ /* 0x001fe400078e000e */
[----:B------:R-:W-:Y:S01]  /*2600*/  IMAD.HI.U32 R14, R20, R12, RZ ;  /* 0x0000000c140e7227 */ /* 0x000fe200078e00ff */
[----:B-1----:R-:W-:Y:S01]  /*2610*/  IABS R15, R10 ;  /* 0x0000000a000f7213 */ /* 0x002fe20000000000 */
[----:B------:R-:W-:Y:S01]  /*2620*/  STL [R1+0x978], R51 ;  /* 0x0009783301007387 */ /* 0x000fe20000100800 */
[----:B------:R-:W-:-:S03]  /*2630*/  ISETP.GT.U32.AND P4, PT, R19, R8, PT ;  /* 0x000000081300720c */ /* 0x000fc60003f84070 */
[----:B------:R-:W-:Y:S01]  /*2640*/  IMAD.MOV.U32 R3, RZ, RZ, R15 ;  /* 0x000000ffff037224 */ /* 0x000fe200078e000f */
[----:B------:R-:W-:Y:S01]  /*2650*/  ISETP.GE.AND P6, PT, R31, RZ, PT ;  /* 0x000000ff1f00720c */ /* 0x000fe20003fc6270 */
[----:B------:R-:W-:-:S04]  /*2660*/  IMAD.HI.U32 R15, R20, R5, RZ ;  /* 0x00000005140f7227 */ /* 0x000fc800078e00ff */
[----:B------:R-:W-:Y:S02]  /*2670*/  IMAD.MOV R14, RZ, RZ, -R14 ;  /* 0x000000ffff0e7224 */ /* 0x000fe400078e0a0e */
[----:B------:R-:W-:Y:S02]  /*2680*/  IMAD.MOV R15, RZ, RZ, -R15 ;  /* 0x000000ffff0f7224 */ /* 0x000fe400078e0a0f */
[----:B------:R-:W-:Y:S02]  /*2690*/  IMAD R12, R19, R14, R12 ;  /* 0x0000000e130c7224 */ /* 0x000fe400078e020c */
[--C-:B------:R-:W-:Y:S02]  /*26a0*/  @!P2 IMAD.IADD R9, R9, 0x1, -R19.reuse ;  /* 0x000000010909a824 */ /* 0x100fe400078e0a13 */
[----:B------:R-:W-:Y:S01]  /*26b0*/  @!P3 IMAD.IADD R13, R13, 0x1, -R19 ;  /* 0x000000010d0db824 */ /* 0x000fe200078e0a13 */
[C---:B------:R-:W-:Y:S01]  /*26c0*/  ISETP.GT.U32.AND P2, PT, R19.reuse, R12, PT ;  /* 0x0000000c1300720c */ /* 0x040fe20003f44070 */
[----:B------:R-:W-:-:S02]  /*26d0*/  IMAD R5, R19, R15, R5 ;  /* 0x0000000f13057224 */ /* 0x000fc400078e0205 */
[----:B------:R-:W-:Y:S01]  /*26e0*/  IMAD.MOV.U32 R0, RZ, RZ, R9 ;  /* 0x000000ffff007224 */ /* 0x000fe200078e0009 */
[C---:B------:R-:W-:Y:S01]  /*26f0*/  ISETP.GT.U32.AND P3, PT, R19.reuse, R13, PT ;  /* 0x0000000d1300720c */ /* 0x040fe20003f64070 */
[----:B------:R-:W-:Y:S02]  /*2700*/  @!P4 IMAD.IADD R8, R8, 0x1, -R19 ;  /* 0x000000010808c824 */ /* 0x000fe400078e0a13 */
[----:B------:R-:W-:Y:S01]  /*2710*/  @!P6 IMAD.MOV R0, RZ, RZ, -R0 ;  /* 0x000000ffff00e224 */ /* 0x000fe200078e0a00 */
[----:B------:R-:W-:Y:S02]  /*2720*/  ISETP.GT.U32.AND P6, PT, R19, R5, PT ;  /* 0x000000051300720c */ /* 0x000fe40003fc4070 */
[----:B------:R-:W-:-:S03]  /*2730*/  LOP3.LUT R4, R53, 0x6, R38, 0xfe, !PT ;  /* 0x0000000635047812 */ /* 0x000fc600078efe26 */
[----:B------:R-:W-:-:S04]  /*2740*/  @!P2 IMAD.IADD R12, R12, 0x1, -R19 ;  /* 0x000000010c0ca824 */ /* 0x000fc800078e0a13 */
[----:B------:R-:W-:-:S04]  /*2750*/  @!P3 IMAD.IADD R13, R13, 0x1, -R19 ;  /* 0x000000010d0db824 */ /* 0x000fc800078e0a13 */
[----:B------:R-:W-:Y:S01]  /*2760*/  @!P6 IMAD.IADD R5, R5, 0x1, -R19 ;  /* 0x000000010505e824 */ /* 0x000fe200078e0a13 */
[----:B------:R-:W-:Y:S02]  /*2770*/  ISETP.GT.U32.AND P6, PT, R19, R12, PT ;  /* 0x0000000c1300720c */ /* 0x000fe40003fc4070 */
[----:B------:R-:W-:Y:S02]  /*2780*/  ISETP.GE.AND P3, PT, R10, RZ, PT ;  /* 0x000000ff0a00720c */ /* 0x000fe40003f66270 */
[----:B------:R-:W-:-:S09]  /*2790*/  LOP3.LUT R10, R53, 0xa, R38, 0xfe, !PT ;  /* 0x0000000a350a7812 */ /* 0x000fd200078efe26 */
[----:B------:R-:W-:Y:S01]  /*27a0*/  @!P6 IMAD.IADD R12, R12, 0x1, -R19 ;  /* 0x000000010c0ce824 */ /* 0x000fe200078e0a13 */
[----:B------:R-:W-:Y:S01]  /*27b0*/  LOP3.LUT R9, R53, 0x9, R38, 0xfe, !PT ;  /* 0x0000000935097812 */ /* 0x000fe200078efe26 */
[----:B----4-:R0:W-:Y:S02]  /*27c0*/  STL [R1+0x2f8], R17 ;  /* 0x0002f81101007387 */ /* 0x0101e40000100800 */
[----:B0-----:R-:W-:-:S04]  /*27d0*/  IMAD.HI.U32 R17, R20, R3, RZ ;  /* 0x0000000314117227 */ /* 0x001fc800078e00ff */
[----:B------:R-:W-:-:S04]  /*27e0*/  IMAD.MOV R17, RZ, RZ, -R17 ;  /* 0x000000ffff117224 */ /* 0x000fc800078e0a11 */
[C---:B------:R-:W-:Y:S01]  /*27f0*/  IMAD R3, R19.reuse, R17, R3 ;  /* 0x0000001113037224 */ /* 0x040fe200078e0203 */
[----:B------:R0:W-:Y:S04]  /*2800*/  STL [R1+0x308], R18 ;  /* 0x0003081201007387 */ /* 0x0001e80000100800 */
[----:B------:R-:W-:Y:S01]  /*2810*/  ISETP.GT.U32.AND P4, PT, R19, R3, PT ;  /* 0x000000031300720c */ /* 0x000fe20003f84070 */
[----:B0-----:R-:W-:Y:S01]  /*2820*/  IMAD.MOV.U32 R18, RZ, RZ, R8 ;  /* 0x000000ffff127224 */ /* 0x001fe200078e0008 */
[----:B------:R-:W-:-:S03]  /*2830*/  LOP3.LUT R8, R53, 0x7, R38, 0xfe, !PT ;  /* 0x0000000735087812 */ /* 0x000fc600078efe26 */
[----:B------:R-:W-:Y:S01]  /*2840*/  @!P5 IMAD.MOV R18, RZ, RZ, -R18 ;  /* 0x000000ffff12d224 */ /* 0x000fe200078e0a12 */
[----:B------:R-:W-:-:S07]  /*2850*/  IABS R15, R8 ;  /* 0x00000008000f7213 */ /* 0x000fce0000000000 */
[----:B------:R-:W-:Y:S01]  /*2860*/  @!P4 IMAD.IADD R3, R3, 0x1, -R19 ;  /* 0x000000010303c824 */ /* 0x000fe200078e0a13 */
[----:B------:R-:W-:Y:S01]  /*2870*/  IABS R17, R4 ;  /* 0x0000000400117213 */ /* 0x000fe20000000000 */
[----:B------:R-:W-:Y:S01]  /*2880*/  STL [R1+0x80], R18 ;  /* 0x0000801201007387 */ /* 0x000fe20000100800 */
[----:B------:R-:W-:-:S03]  /*2890*/  ISETP.GE.AND P5, PT, R16, RZ, PT ;  /* 0x000000ff1000720c */ /* 0x000fc60003fa6270 */
[----:B------:R0:W-:Y:S01]  /*28a0*/  STL [R1+0x7c], R0 ;  /* 0x00007c0001007387 */ /* 0x0001e20000100800 */
[----:B------:R-:W-:Y:S01]  /*28b0*/  ISETP.GT.U32.AND P2, PT, R19, R3, PT ;  /* 0x000000031300720c */ /* 0x000fe20003f44070 */
[----:B------:R-:W-:-:S04]  /*28c0*/  IMAD.HI.U32 R14, R20, R17, RZ ;  /* 0x00000011140e7227 */ /* 0x000fc800078e00ff */
[----:B0-----:R-:W-:Y:S02]  /*28d0*/  IMAD.MOV.U32 R0, RZ, RZ, R13 ;  /* 0x000000ffff007224 */ /* 0x001fe400078e000d */
[----:B------:R-:W-:-:S04]  /*28e0*/  IMAD.HI.U32 R13, R20, R15, RZ ;  /* 0x0000000f140d7227 */ /* 0x000fc800078e00ff */
[----:B------:R-:W-:Y:S02]  /*28f0*/  IMAD.MOV R13, RZ, RZ, -R13 ;  /* 0x000000ffff0d7224 */ /* 0x000fe400078e0a0d */
[----:B------:R-:W-:Y:S02]  /*2900*/  IMAD.MOV R14, RZ, RZ, -R14 ;  /* 0x000000ffff0e7224 */ /* 0x000fe400078e0a0e */
[----:B------:R-:W-:Y:S01]  /*2910*/  IMAD R13, R19, R13, R15 ;  /* 0x0000000d130d7224 */ /* 0x000fe200078e020f */
[----:B------:R-:W-:Y:S01]  /*2920*/  ISETP.GE.AND P4, PT, R7, RZ, PT ;  /* 0x000000ff0700720c */ /* 0x000fe20003f86270 */
[C---:B------:R-:W-:Y:S02]  /*2930*/  IMAD R7, R19.reuse, R14, R17 ;  /* 0x0000000e13077224 */ /* 0x040fe400078e0211 */
[----:B------:R-:W-:Y:S01]  /*2940*/  @!P5 IMAD.MOV R0, RZ, RZ, -R0 ;  /* 0x000000ffff00d224 */ /* 0x000fe200078e0a00 */
[C---:B------:R-:W-:Y:S02]  /*2950*/  ISETP.GT.U32.AND P5, PT, R19.reuse, R5, PT ;  /* 0x000000051300720c */ /* 0x040fe40003fa4070 */
[----:B------:R-:W-:Y:S01]  /*2960*/  ISETP.GT.U32.AND P6, PT, R19, R13, PT ;  /* 0x0000000d1300720c */ /* 0x000fe20003fc4070 */
[----:B------:R-:W-:Y:S01]  /*2970*/  @!P2 IMAD.IADD R3, R3, 0x1, -R19 ;  /* 0x000000010303a824 */ /* 0x000fe200078e0a13 */
[----:B------:R-:W-:-:S02]  /*2980*/  LOP3.LUT R14, R53, 0x8, R38, 0xfe, !PT ;  /* 0x00000008350e7812 */ /* 0x000fc400078efe26 */
[----:B------:R-:W-:Y:S02]  /*2990*/  ISETP.GT.U32.AND P2, PT, R19, R7, PT ;  /* 0x000000071300720c */ /* 0x000fe40003f44070 */
[----:B------:R-:W-:Y:S02]  /*29a0*/  IABS R16, R14 ;  /* 0x0000000e00107213 */ /* 0x000fe40000000000 */
[----:B------:R-:W-:-:S03]  /*29b0*/  IABS R17, R10 ;  /* 0x0000000a00117213 */ /* 0x000fc60000000000 */
[----:B------:R-:W-:Y:S01]  /*29c0*/  IMAD.HI.U32 R18, R20, R16, RZ ;  /* 0x0000001014127227 */ /* 0x000fe200078e00ff */
[----:B------:R0:W-:Y:S03]  /*29d0*/  STL [R1+0x78], R0 ;  /* 0x0000780001007387 */ /* 0x0001e60000100800 */
[--C-:B------:R-:W-:Y:S01]  /*29e0*/  @!P5 IMAD.IADD R5, R5, 0x1, -R19.reuse ;  /* 0x000000010505d824 */ /* 0x100fe200078e0a13 */
[----:B------:R-:W-:Y:S01]  /*29f0*/  ISETP.GE.AND P5, PT, R6, RZ, PT ;  /* 0x000000ff0600720c */ /* 0x000fe20003fa6270 */
[----:B------:R-:W-:Y:S02]  /*2a00*/  @!P6 IMAD.IADD R13, R13, 0x1, -R19 ;  /* 0x000000010d0de824 */ /* 0x000fe400078e0a13 */
[----:B------:R-:W-:Y:S02]  /*2a10*/  IMAD.MOV R18, RZ, RZ, -R18 ;  /* 0x000000ffff127224 */ /* 0x000fe400078e0a12 */
[----:B------:R-:W-:-:S02]  /*2a20*/  IMAD.MOV.U32 R6, RZ, RZ, R17 ;  /* 0x000000ffff067224 */ /* 0x000fc400078e0011 */
[----:B------:R-:W-:Y:S02]  /*2a30*/  IMAD.MOV.U32 R21, RZ, RZ, R3 ;  /* 0x000000ffff157224 */ /* 0x000fe400078e0003 */
[----:B------:R-:W-:Y:S01]  /*2a40*/  @!P2 IMAD.IADD R7, R7, 0x1, -R19 ;  /* 0x000000010707a824 */ /* 0x000fe200078e0a13 */
[----:B------:R-:W-:Y:S01]  /*2a50*/  ISETP.GE.AND P2, PT, R4, RZ, PT ;  /* 0x000000ff0400720c */ /* 0x000fe20003f46270 */
[----:B0-----:R-:W-:Y:S01]  /*2a60*/  IMAD.MOV.U32 R0, RZ, RZ, R12 ;  /* 0x000000ffff007224 */ /* 0x001fe200078e000c */
[C---:B------:R-:W-:Y:S01]  /*2a70*/  ISETP.GT.U32.AND P6, PT, R19.reuse, R13, PT ;  /* 0x0000000d1300720c */ /* 0x040fe20003fc4070 */
[----:B------:R-:W-:Y:S01]  /*2a80*/  IMAD R4, R19, R18, R16 ;  /* 0x0000001213047224 */ /* 0x000fe200078e0210 */
[----:B------:R-:W-:Y:S01]  /*2a90*/  IABS R15, R9 ;  /* 0x00000009000f7213 */ /* 0x000fe20000000000 */
[----:B------:R-:W-:-:S04]  /*2aa0*/  IMAD.HI.U32 R16, R20, R6, RZ ;  /* 0x0000000614107227 */ /* 0x000fc800078e00ff */
[----:B------:R-:W-:Y:S02]  /*2ab0*/  @!P3 IMAD.MOV R21, RZ, RZ, -R21 ;  /* 0x000000ffff15b224 */ /* 0x000fe400078e0a15 */
[----:B------:R-:W-:Y:S01]  /*2ac0*/  @!P4 IMAD.MOV R0, RZ, RZ, -R0 ;  /* 0x000000ffff00c224 */ /* 0x000fe200078e0a00 */
[----:B------:R-:W-:Y:S01]  /*2ad0*/  ISETP.GT.U32.AND P3, PT, R19, R7, PT ;  /* 0x000000071300720c */ /* 0x000fe20003f64070 */
[----:B------:R-:W-:Y:S01]  /*2ae0*/  IMAD.MOV R16, RZ, RZ, -R16 ;  /* 0x000000ffff107224 */ /* 0x000fe200078e0a10 */
[----:B------:R-:W-:Y:S01]  /*2af0*/  STL [R1+0x74], R21 ;  /* 0x0000741501007387 */ /* 0x000fe20000100800 */
[----:B------:R-:W-:-:S03]  /*2b00*/  IMAD.HI.U32 R17, R20, R15, RZ ;  /* 0x0000000f14117227 */ /* 0x000fc600078e00ff */
[----:B------:R0:W-:Y:S01]  /*2b10*/  STL [R1+0x70], R0 ;  /* 0x0000700001007387 */ /* 0x0001e20000100800 */
[----:B------:R-:W-:Y:S01]  /*2b20*/  IMAD.MOV R17, RZ, RZ, -R17 ;  /* 0x000000ffff117224 */ /* 0x000fe200078e0a11 */
[----:B------:R-:W-:Y:S01]  /*2b30*/  ISETP.GT.U32.AND P4, PT, R19, R4, PT ;  /* 0x000000041300720c */ /* 0x000fe20003f84070 */
[----:B------:R-:W-:Y:S02]  /*2b40*/  @!P6 IMAD.IADD R13, R13, 0x1, -R19 ;  /* 0x000000010d0de824 */ /* 0x000fe400078e0a13 */
[----:B0-----:R-:W-:Y:S02]  /*2b50*/  IMAD.MOV.U32 R0, RZ, RZ, R5 ;  /* 0x000000ffff007224 */ /* 0x001fe400078e0005 */
[C---:B------:R-:W-:Y:S02]  /*2b60*/  IMAD R5, R19.reuse, R16, R6 ;  /* 0x0000001013057224 */ /* 0x040fe400078e0206 */
[----:B------:R-:W-:Y:S01]  /*2b70*/  IMAD R3, R19, R17, R15 ;  /* 0x0000001113037224 */ /* 0x000fe200078e020f */
[----:B------:R-:W-:-:S02]  /*2b80*/  LOP3.LUT R12, R53, 0xb, R38, 0xfe, !PT ;  /* 0x0000000b350c7812 */ /* 0x000fc400078efe26 */
[C---:B------:R-:W-:Y:S01]  /*2b90*/  ISETP.GT.U32.AND P6, PT, R19.reuse, R5, PT ;  /* 0x000000051300720c */ /* 0x040fe20003fc4070 */
[----:B------:R-:W-:Y:S01]  /*2ba0*/  @!P5 IMAD.MOV R0, RZ, RZ, -R0 ;  /* 0x000000ffff00d224 */ /* 0x000fe200078e0a00 */
[----:B------:R-:W-:Y:S01]  /*2bb0*/  ISETP.GT.U32.AND P5, PT, R19, R3, PT ;  /* 0x000000031300720c */ /* 0x000fe20003fa4070 */
[--C-:B------:R-:W-:Y:S01]  /*2bc0*/  @!P3 IMAD.IADD R7, R7, 0x1, -R19.reuse ;  /* 0x000000010707b824 */ /* 0x100fe200078e0a13 */
[----:B------:R-:W-:Y:S02]  /*2bd0*/  IABS R15, R12 ;  /* 0x0000000c000f7213 */ /* 0x000fe40000000000 */
[----:B------:R0:W-:Y:S01]  /*2be0*/  STL [R1+0x1c], R0 ;  /* 0x00001c0001007387 */ /* 0x0001e20000100800 */
[----:B------:R-:W-:Y:S01]  /*2bf0*/  @!P4 IMAD.IADD R4, R4, 0x1, -R19 ;  /* 0x000000010404c824 */ /* 0x000fe200078e0a13 */
[----:B------:R-:W-:Y:S02]  /*2c00*/  LOP3.LUT R6, R53, 0xc, R38, 0xfe, !PT ;  /* 0x0000000c35067812 */ /* 0x000fe400078efe26 */
[----:B------:R-:W-:Y:S01]  /*2c10*/  ISETP.GE.AND P3, PT, R8, RZ, PT ;  /* 0x000000ff0800720c */ /* 0x000fe20003f66270 */
[----:B------:R-:W-:-:S02]  /*2c20*/  IMAD.MOV.U32 R8, RZ, RZ, R15 ;  /* 0x000000ffff087224 */ /* 0x000fc400078e000f */
[----:B0-----:R-:W-:Y:S01]  /*2c30*/  IMAD.MOV.U32 R0, RZ, RZ, R7 ;  /* 0x000000ffff007224 */ /* 0x001fe200078e0007 */
[----:B------:R-:W-:Y:S01]  /*2c40*/  IABS R16, R6 ;  /* 0x0000000600107213 */ /* 0x000fe20000000000 */
[--C-:B------:R-:W-:Y:S02]  /*2c50*/  @!P6 IMAD.IADD R5, R5, 0x1, -R19.reuse ;  /* 0x000000010505e824 */ /* 0x100fe400078e0a13 */
[----:B------:R-:W-:Y:S01]  /*2c60*/  @!P2 IMAD.MOV R0, RZ, RZ, -R0 ;  /* 0x000000ffff00a224 */ /* 0x000fe200078e0a00 */
[----:B------:R-:W-:Y:S01]  /*2c70*/  ISETP.GE.AND P4, PT, R14, RZ, PT ;  /* 0x000000ff0e00720c */ /* 0x000fe20003f86270 */
[----:B------:R-:W-:Y:S01]  /*2c80*/  IMAD.HI.U32 R14, R20, R8, RZ ;  /* 0x00000008140e7227 */ /* 0x000fe200078e00ff */
[----:B------:R-:W-:Y:S02]  /*2c90*/  ISETP.GT.U32.AND P2, PT, R19, R4, PT ;  /* 0x000000041300720c */ /* 0x000fe40003f44070 */
[----:B------:R0:W-:Y:S01]  /*2ca0*/  STL [R1+0x20], R0 ;  /* 0x0000200001007387 */ /* 0x0001e20000100800 */
[----:B------:R-:W-:Y:S01]  /*2cb0*/  @!P5 IMAD.IADD R3, R3, 0x1, -R19 ;  /* 0x000000010303d824 */ /* 0x000fe200078e0a13 */
[----:B------:R-:W-:Y:S01]  /*2cc0*/  ISETP.GT.U32.AND P6, PT, R19, R5, PT ;  /* 0x000000051300720c */ /* 0x000fe20003fc4070 */
[----:B------:R-:W-:-:S02]  /*2cd0*/  IMAD.MOV R14, RZ, RZ, -R14 ;  /* 0x000000ffff0e7224 */ /* 0x000fc400078e0a0e */
[----:B0-----:R-:W-:Y:S02]  /*2ce0*/  IMAD.MOV.U32 R0, RZ, RZ, R13 ;  /* 0x000000ffff007224 */ /* 0x001fe400078e000d */
[----:B------:R-:W-:Y:S01]  /*2cf0*/  IMAD.HI.U32 R13, R20, R16, RZ ;  /* 0x00000010140d7227 */ /* 0x000fe200078e00ff */
[----:B------:R-:W-:-:S03]  /*2d00*/  ISETP.GT.U32.AND P5, PT, R19, R3, PT ;  /* 0x000000031300720c */ /* 0x000fc60003fa4070 */
[----:B------:R-:W-:Y:S02]  /*2d10*/  IMAD R8, R19, R14, R8 ;  /* 0x0000000e13087224 */ /* 0x000fe400078e0208 */
[----:B------:R-:W-:Y:S02]  /*2d20*/  IMAD.MOV R13, RZ, RZ, -R13 ;  /* 0x000000ffff0d7224 */ /* 0x000fe400078e0a0d */
[----:B------:R-:W-:Y:S01]  /*2d30*/  @!P3 IMAD.MOV R0, RZ, RZ, -R0 ;  /* 0x000000ffff00b224 */ /* 0x000fe200078e0a00 */
[----:B------:R-:W-:Y:S01]  /*2d40*/  ISETP.GE.AND P3, PT, R9, RZ, PT ;  /* 0x000000ff0900720c */ /* 0x000fe20003f66270 */
[--C-:B------:R-:W-:Y:S01]  /*2d50*/  @!P2 IMAD.IADD R4, R4, 0x1, -R19.reuse ;  /* 0x000000010404a824 */ /* 0x100fe200078e0a13 */
[C---:B------:R-:W-:Y:S01]  /*2d60*/  ISETP.GT.U32.AND P2, PT, R19.reuse, R8, PT ;  /* 0x000000081300720c */ /* 0x040fe20003f44070 */
[----:B------:R-:W-:Y:S02]  /*2d70*/  IMAD R9, R19, R13, R16 ;  /* 0x0000000d13097224 */ /* 0x000fe400078e0210 */
[----:B------:R-:W-:Y:S01]  /*2d80*/  @!P6 IMAD.IADD R5, R5, 0x1, -R19 ;  /* 0x000000010505e824 */ /* 0x000fe200078e0a13 */
[----:B------:R-:W-:-:S02]  /*2d90*/  LOP3.LUT R7, R53, 0xd, R38, 0xfe, !PT ;  /* 0x0000000d35077812 */ /* 0x000fc400078efe26 */
[----:B------:R-:W-:Y:S01]  /*2da0*/  ISETP.GT.U32.AND P6, PT, R19, R9, PT ;  /* 0x000000091300720c */ /* 0x000fe20003fc4070 */
[--C-:B------:R-:W-:Y:S01]  /*2db0*/  @!P5 IMAD.IADD R3, R3, 0x1, -R19.reuse ;  /* 0x000000010303d824 */ /* 0x100fe200078e0a13 */
[----:B------:R-:W-:Y:S02]  /*2dc0*/  IABS R14, R7 ;  /* 0x00000007000e7213 */ /* 0x000fe40000000000 */
[----:B------:R-:W-:Y:S02]  /*2dd0*/  ISETP.GE.AND P5, PT, R10, RZ, PT ;  /* 0x000000ff0a00720c */ /* 0x000fe40003fa6270 */
[C-C-:B------:R-:W-:Y:S01]  /*2de0*/  LOP3.LUT R10, R53.reuse, 0xe, R38.reuse, 0xfe, !PT ;  /* 0x0000000e350a7812 */ /* 0x140fe200078efe26 */
[----:B------:R0:W-:Y:S01]  /*2df0*/  STL [R1+0x24], R0 ;  /* 0x0000240001007387 */ /* 0x0001e20000100800 */
[----:B------:R-:W-:Y:S01]  /*2e00*/  @!P2 IMAD.IADD R8, R8, 0x1, -R19 ;  /* 0x000000010808a824 */ /* 0x000fe200078e0a13 */
[----:B------:R-:W-:Y:S01]  /*2e10*/  LOP3.LUT R15, R53, 0xf, R38, 0xfe, !PT ;  /* 0x0000000f350f7812 */ /* 0x000fe200078efe26 */
[----:B------:R-:W-:Y:S01]  /*2e20*/  IMAD.HI.U32 R16, R20, R14, RZ ;  /* 0x0000000e14107227 */ /* 0x000fe200078e00ff */
[----:B------:R-:W-:-:S03]  /*2e30*/  IABS R18, R10 ;  /* 0x0000000a00127213 */ /* 0x000fc60000000000 */
[----:B0-----:R-:W-:Y:S01]  /*2e40*/  IMAD.MOV.U32 R0, RZ, RZ, R4 ;  /* 0x000000ffff007224 */ /* 0x001fe200078e0004 */
[----:B------:R-:W-:Y:S01]  /*2e50*/  IABS R17, R15 ;  /* 0x0000000f00117213 */ /* 0x000fe20000000000 */
[----:B------:R-:W-:Y:S02]  /*2e60*/  @!P6 IMAD.IADD R9, R9, 0x1, -R19 ;  /* 0x000000010909e824 */ /* 0x000fe400078e0a13 */
[----:B------:R-:W-:Y:S01]  /*2e70*/  @!P4 IMAD.MOV R0, RZ, RZ, -R0 ;  /* 0x000000ffff00c224 */ /* 0x000fe200078e0a00 */
[C---:B------:R-:W-:Y:S01]  /*2e80*/  ISETP.GT.U32.AND P4, PT, R19.reuse, R8, PT ;  /* 0x000000081300720c */ /* 0x040fe20003f84070 */
[----:B------:R-:W-:Y:S02]  /*2e90*/  IMAD.MOV R16, RZ, RZ, -R16 ;  /* 0x000000ffff107224 */ /* 0x000fe400078e0a10 */
[----:B------:R-:W-:Y:S01]  /*2ea0*/  IMAD.HI.U32 R4, R20, R18, RZ ;  /* 0x0000001214047227 */ /* 0x000fe200078e00ff */
[----:B------:R-:W-:-:S03]  /*2eb0*/  ISETP.GT.U32.AND P6, PT, R19, R9, PT ;  /* 0x000000091300720c */ /* 0x000fc60003fc4070 */
[----:B------:R-:W-:Y:S02]  /*2ec0*/  IMAD R14, R19, R16, R14 ;  /* 0x00000010130e7224 */ /* 0x000fe400078e020e */
[----:B------:R-:W-:-:S04]  /*2ed0*/  IMAD.HI.U32 R16, R20, R17, RZ ;  /* 0x0000001114107227 */ /* 0x000fc800078e00ff */
[----:B------:R-:W-:Y:S02]  /*2ee0*/  IMAD.MOV R4, RZ, RZ, -R4 ;  /* 0x000000ffff047224 */ /* 0x000fe400078e0a04 */
[----:B------:R-:W-:Y:S01]  /*2ef0*/  @!P3 IMAD.MOV R3, RZ, RZ, -R3 ;  /* 0x000000ffff03b224 */ /* 0x000fe200078e0a03 */
[C---:B------:R-:W-:Y:S01]  /*2f00*/  ISETP.GT.U32.AND P3, PT, R19.reuse, R14, PT ;  /* 0x0000000e1300720c */ /* 0x040fe20003f64070 */
[----:B------:R-:W-:Y:S02]  /*2f10*/  IMAD.MOV R16, RZ, RZ, -R16 ;  /* 0x000000ffff107224 */ /* 0x000fe400078e0a10 */
[C---:B------:R-:W-:Y:S02]  /*2f20*/  IMAD R18, R19.reuse, R4, R18 ;  /* 0x0000000413127224 */ /* 0x040fe400078e0212 */
[C---:B------:R-:W-:Y:S02]  /*2f30*/  IMAD R17, R19.reuse, R16, R17 ;  /* 0x0000001013117224 */ /* 0x040fe400078e0211 */
[--C-:B------:R-:W-:Y:S01]  /*2f40*/  @!P4 IMAD.IADD R8, R8, 0x1, -R19.reuse ;  /* 0x000000010808c824 */ /* 0x100fe200078e0a13 */
[----:B------:R-:W-:Y:S01]  /*2f50*/  ISETP.GT.U32.AND P4, PT, R19, R18, PT ;  /* 0x000000121300720c */ /* 0x000fe20003f84070 */
[----:B------:R-:W-:Y:S01]  /*2f60*/  @!P6 IMAD.IADD R9, R9, 0x1, -R19 ;  /* 0x000000010909e824 */ /* 0x000fe200078e0a13 */
[----:B------:R0:W-:Y:S01]  /*2f70*/  STL [R1+0x30], R0 ;  /* 0x0000300001007387 */ /* 0x0001e20000100800 */
[----:B------:R-:W-:-:S02]  /*2f80*/  ISETP.GT.U32.AND P6, PT, R19, R17, PT ;  /* 0x000000111300720c */ /* 0x000fc40003fc4070 */
[----:B------:R-:W-:Y:S02]  /*2f90*/  LOP3.LUT R13, R53, 0x10, R38, 0xfe, !PT ;  /* 0x00000010350d7812 */ /* 0x000fe400078efe26 */
[----:B------:R-:W-:Y:S01]  /*2fa0*/  ISETP.GE.AND P2, PT, R12, RZ, PT ;  /* 0x000000ff0c00720c */ /* 0x000fe20003f46270 */
[----:B------:R-:W-:Y:S02]  /*2fb0*/  @!P3 IMAD.IADD R14, R14, 0x1, -R19 ;  /* 0x000000010e0eb824 */ /* 0x000fe400078e0a13 */
[----:B0-----:R-:W-:Y:S01]  /*2fc0*/  IMAD.MOV.U32 R0, RZ, RZ, R5 ;  /* 0x000000ffff007224 */ /* 0x001fe200078e0005 */
[----:B------:R-:W-:-:S03]  /*2fd0*/  IABS R12, R13 ;  /* 0x0000000d000c7213 */ /* 0x000fc60000000000 */
[----:B------:R-:W-:Y:S01]  /*2fe0*/  @!P5 IMAD.MOV R0, RZ, RZ, -R0 ;  /* 0x000000ffff00d224 */ /* 0x000fe200078e0a00 */
[----:B------:R0:W-:Y:S01]  /*2ff0*/  STL [R1+0x34], R3 ;  /* 0x0000340301007387 */ /* 0x0001e20000100800 */
[--C-:B------:R-:W-:Y:S01]  /*3000*/  @!P4 IMAD.IADD R18, R18, 0x1, -R19.reuse ;  /* 0x000000011212c824 */ /* 0x100fe200078e0a13 */
[----:B------:R-:W-:Y:S01]  /*3010*/  ISETP.GT.U32.AND P4, PT, R19, R14, PT ;  /* 0x0000000e1300720c */ /* 0x000fe20003f84070 */
[----:B------:R-:W-:Y:S01]  /*3020*/  IMAD.HI.U32 R4, R20, R12, RZ ;  /* 0x0000000c14047227 */ /* 0x000fe200078e00ff */
[----:B------:R1:W-:Y:S01]  /*3030*/  STL [R1+0x38], R0 ;  /* 0x0000380001007387 */ /* 0x0003e20000100800 */
[----:B------:R-:W-:Y:S02]  /*3040*/  ISETP.GE.AND P5, PT, R6, RZ, PT ;  /* 0x000000ff0600720c */ /* 0x000fe40003fa6270 */
[----:B------:R-:W-:Y:S01]  /*3050*/  @!P6 IMAD.IADD R17, R17, 0x1, -R19 ;  /* 0x000000011111e824 */ /* 0x000fe200078e0a13 */
[----:B0-----:R-:W-:Y:S01]  /*3060*/  LOP3.LUT R3, R53, 0x11, R38, 0xfe, !PT ;  /* 0x0000001135037812 */ /* 0x001fe200078efe26 */
[----:B-1----:R-:W-:-:S03]  /*3070*/  IMAD.MOV.U32 R0, RZ, RZ, R8 ;  /* 0x000000ffff007224 */ /* 0x002fc600078e0008 */
[----:B------:R-:W-:Y:S01]  /*3080*/  IABS R6, R3 ;  /* 0x0000000300067213 */ /* 0x000fe20000000000 */
[----:B------:R-:W-:Y:S01]  /*3090*/  IMAD.MOV R5, RZ, RZ, -R4 ;  /* 0x000000ffff057224 */ /* 0x000fe200078e0a04 */
[----:B------:R-:W-:Y:S01]  /*30a0*/  LOP3.LUT R4, R53, 0x12, R38, 0xfe, !PT ;  /* 0x0000001235047812 */ /* 0x000fe200078efe26 */
[----:B------:R-:W-:Y:S01]  /*30b0*/  @!P2 IMAD.MOV R0, RZ, RZ, -R0 ;  /* 0x000000ffff00a224 */ /* 0x000fe200078e0a00 */
[C---:B------:R-:W-:Y:S01]  /*30c0*/  ISETP.GT.U32.AND P2, PT, R19.reuse, R18, PT ;  /* 0x000000121300720c */ /* 0x040fe20003f44070 */
[----:B------:R-:W-:Y:S01]  /*30d0*/  IMAD.HI.U32 R8, R20, R6, RZ ;  /* 0x0000000614087227 */ /* 0x000fe200078e00ff */
[----:B------:R-:W-:Y:S02]  /*30e0*/  ISETP.GT.U32.AND P6, PT, R19, R17, PT ;  /* 0x000000111300720c */ /* 0x000fe40003fc4070 */
[----:B------:R-:W-:Y:S02]  /*30f0*/  ISETP.GE.AND P3, PT, R7, RZ, PT ;  /* 0x000000ff0700720c */ /* 0x000fe40003f66270 */
[----:B------:R-:W-:Y:S01]  /*3100*/  IABS R7, R4 ;  /* 0x0000000400077213 */ /* 0x000fe20000000000 */
[----:B------:R0:W-:Y:S01]  /*3110*/  STL [R1+0x40], R0 ;  /* 0x0000400001007387 */ /* 0x0001e20000100800 */
[----:B------:R-:W-:-:S02]  /*3120*/  IMAD R12, R19, R5, R12 ;  /* 0x00000005130c7224 */ /* 0x000fc400078e020c */
[----:B------:R-:W-:Y:S02]  /*3130*/  IMAD.MOV R8, RZ, RZ, -R8 ;  /* 0x000000ffff087224 */ /* 0x000fe400078e0a08 */
[----:B------:R-:W-:Y:S01]  /*3140*/  @!P4 IMAD.IADD R14, R14, 0x1, -R19 ;  /* 0x000000010e0ec824 */ /* 0x000fe200078e0a13 */
[----:B------:R-:W-:Y:S01]  /*3150*/  ISETP.GE.AND P4, PT, R10, RZ, PT ;  /* 0x000000ff0a00720c */ /* 0x000fe20003f86270 */
[----:B------:R-:W-:-:S04]  /*3160*/  IMAD.HI.U32 R10, R20, R7, RZ ;  /* 0x00000007140a7227 */ /* 0x000fc800078e00ff */
[----:B0-----:R-:W-:Y:S01]  /*3170*/  IMAD.MOV.U32 R0, RZ, RZ, R9 ;  /* 0x000000ffff007224 */ /* 0x001fe200078e0009 */
[----:B------:R-:W-:Y:S01]  /*3180*/  LOP3.LUT R5, R53, 0x13, R38, 0xfe, !PT ;  /* 0x0000001335057812 */ /* 0x000fe200078efe26 */
[C---:B------:R-:W-:Y:S02]  /*3190*/  IMAD R6, R19.reuse, R8, R6 ;  /* 0x0000000813067224 */ /* 0x040fe400078e0206 */
[----:B------:R-:W-:Y:S01]  /*31a0*/  @!P5 IMAD.MOV R0, RZ, RZ, -R0 ;  /* 0x000000ffff00d224 */ /* 0x000fe200078e0a00 */
[----:B------:R-:W-:Y:S01]  /*31b0*/  ISETP.GT.U32.AND P5, PT, R19, R12, PT ;  /* 0x0000000c1300720c */ /* 0x000fe20003fa4070 */
[--C-:B------:R-:W-:Y:S02]  /*31c0*/  @!P2 IMAD.IADD R18, R18, 0x1, -R19.reuse ;  /* 0x000000011212a824 */ /* 0x100fe400078e0a13 */
[----:B------:R-:W-:Y:S01]  /*31d0*/  IMAD.MOV R10, RZ, RZ, -R10 ;  /* 0x000000ffff0a7224 */ /* 0x000fe200078e0a0a */
[----:B------:R-:W-:Y:S01]  /*31e0*/  IABS R16, R5 ;  /* 0x0000000500107213 */ /* 0x000fe20000000000 */
[----:B------:R-:W-:Y:S01]  /*31f0*/  @!P6 IMAD.IADD R17, R17, 0x1, -R19 ;  /* 0x000000011111e824 */ /* 0x000fe200078e0a13 */
[----:B------:R0:W-:Y:S01]  /*3200*/  STL [R1+0x44], R0 ;  /* 0x0000440001007387 */ /* 0x0001e20000100800 */
[C---:B------:R-:W-:Y:S01]  /*3210*/  ISETP.GT.U32.AND P6, PT, R19.reuse, R6, PT ;  /* 0x000000061300720c */ /* 0x040fe20003fc4070 */
[----:B------:R-:W-:-:S02]  /*3220*/  IMAD R10, R19, R10, R7 ;  /* 0x0000000a130a7224 */ /* 0x000fc400078e0207 */
[----:B------:R-:W-:Y:S01]  /*3230*/  IMAD.MOV.U32 R21, RZ, RZ, R14 ;  /* 0x000000ffff157224 */ /* 0x000fe200078e000e */
[----:B------:R-:W-:Y:S01]  /*3240*/  ISETP.GE.AND P2, PT, R15, RZ, PT ;  /* 0x000000ff0f00720c */ /* 0x000fe20003f46270 */
[----:B------:R-:W-:-:S04]  /*3250*/  IMAD.HI.U32 R9, R20, R16, RZ ;  /* 0x0000001014097227 */ /* 0x000fc800078e00ff */
[----:B0-----:R-:W-:Y:S01]  /*3260*/  IMAD.MOV.U32 R0, RZ, RZ, R18 ;  /* 0x000000ffff007224 */ /* 0x001fe200078e0012 */
[----:B------:R-:W-:Y:S01]  /*3270*/  LOP3.LUT R8, R53, 0x14, R38, 0xfe, !PT ;  /* 0x0000001435087812 */ /* 0x000fe200078efe26 */
[----:B------:R-:W-:Y:S02]  /*3280*/  @!P3 IMAD.MOV R21, RZ, RZ, -R21 ;  /* 0x000000ffff15b224 */ /* 0x000fe400078e0a15 */
[----:B------:R-:W-:Y:S01]  /*3290*/  @!P4 IMAD.MOV R0, RZ, RZ, -R0 ;  /* 0x000000ffff00c224 */ /* 0x000fe200078e0a00 */
[C---:B------:R-:W-:Y:S01]  /*32a0*/  ISETP.GT.U32.AND P4, PT, R19.reuse, R10, PT ;  /* 0x0000000a1300720c */ /* 0x040fe20003f84070 */
[----:B------:R-:W-:Y:S01]  /*32b0*/  IMAD.MOV R9, RZ, RZ, -R9 ;  /* 0x000000ffff097224 */ /* 0x000fe200078e0a09 */
[----:B------:R-:W-:Y:S01]  /*32c0*/  IABS R15, R8 ;  /* 0x00000008000f7213 */ /* 0x000fe20000000000 */
[----:B------:R-:W-:Y:S01]  /*32d0*/  @!P5 IMAD.IADD R12, R12, 0x1, -R19 ;  /* 0x000000010c0cd824 */ /* 0x000fe200078e0a13 */
[----:B------:R-:W-:Y:S01]  /*32e0*/  STL [R1+0x48], R21 ;  /* 0x0000481501007387 */ /* 0x000fe20000100800 */
[----:B------:R-:W-:-:S02]  /*32f0*/  IMAD R7, R19, R9, R16 ;  /* 0x0000000913077224 */ /* 0x000fc400078e0210 */
[----:B------:R-:W-:Y:S01]  /*3300*/  @!P6 IMAD.IADD R6, R6, 0x1, -R19 ;  /* 0x000000010606e824 */ /* 0x000fe200078e0a13 */
[----:B------:R0:W-:Y:S01]  /*3310*/  STL [R1+0x54], R0 ;  /* 0x0000540001007387 */ /* 0x0001e20000100800 */
[----:B------:R-:W-:Y:S01]  /*3320*/  ISETP.GT.U32.AND P3, PT, R19, R12, PT ;  /* 0x0000000c1300720c */ /* 0x000fe20003f64070 */
[----:B------:R-:W-:Y:S01]  /*3330*/  IMAD.MOV.U32 R14, RZ, RZ, R15 ;  /* 0x000000ffff0e7224 */ /* 0x000fe200078e000f */
[----:B------:R-:W-:Y:S02]  /*3340*/  ISETP.GE.AND P5, PT, R13, RZ, PT ;  /* 0x000000ff0d00720c */ /* 0x000fe40003fa6270 */
[----:B------:R-:W-:Y:S01]  /*3350*/  ISETP.GT.U32.AND P6, PT, R19, R6, PT ;  /* 0x000000061300720c */ /* 0x000fe20003fc4070 */
[----:B0-----:R-:W-:Y:S01]  /*3360*/  IMAD.MOV.U32 R0, RZ, RZ, R17 ;  /* 0x000000ffff007224 */ /* 0x001fe200078e0011 */
[----:B------:R-:W-:Y:S01]  /*3370*/  LOP3.LUT R13, R53, 0x15, R38, 0xfe, !PT ;  /* 0x00000015350d7812 */ /* 0x000fe200078efe26 */
[----:B------:R-:W-:-:S04]  /*3380*/  IMAD.HI.U32 R18, R20, R14, RZ ;  /* 0x0000000e14127227 */ /* 0x000fc800078e00ff */
[----:B------:R-:W-:Y:S01]  /*3390*/  @!P2 IMAD.MOV R0, RZ, RZ, -R0 ;  /* 0x000000ffff00a224 */ /* 0x000fe200078e0a00 */
[----:B------:R-:W-:Y:S01]  /*33a0*/  ISETP.GT.U32.AND P2, PT, R19, R7, PT ;  /* 0x000000071300720c */ /* 0x000fe20003f44070 */
[--C-:B------:R-:W-:Y:S01]  /*33b0*/  @!P4 IMAD.IADD R10, R10, 0x1, -R19.reuse ;  /* 0x000000010a0ac824 */ /* 0x100fe200078e0a13 */
[----:B------:R-:W-:Y:S01]  /*33c0*/  IABS R15, R13 ;  /* 0x0000000d000f7213 */ /* 0x000fe20000000000 */
[----:B------:R-:W-:Y:S01]  /*33d0*/  IMAD.MOV R18, RZ, RZ, -R18 ;  /* 0x000000ffff127224 */ /* 0x000fe200078e0a12 */
[----:B------:R-:W-:Y:S02]  /*33e0*/  LOP3.LUT R9, R53, 0x16, R38, 0xfe, !PT ;  /* 0x0000001635097812 */ /* 0x000fe400078efe26 */
[C---:B------:R-:W-:Y:S01]  /*33f0*/  ISETP.GT.U32.AND P4, PT, R19.reuse, R10, PT ;  /* 0x0000000a1300720c */ /* 0x040fe20003f84070 */
[----:B------:R-:W-:Y:S01]  /*3400*/  IMAD R14, R19, R18, R14 ;  /* 0x00000012130e7224 */ /* 0x000fe200078e020e */
[----:B------:R-:W-:Y:S01]  /*3410*/  IABS R16, R9 ;  /* 0x0000000900107213 */ /* 0x000fe20000000000 */
[----:B------:R-:W-:-:S02]  /*3420*/  @!P3 IMAD.IADD R12, R12, 0x1, -R19 ;  /* 0x000000010c0cb824 */ /* 0x000fc400078e0a13 */
[----:B------:R-:W-:Y:S01]  /*3430*/  IMAD.MOV.U32 R17, RZ, RZ, R15 ;  /* 0x000000ffff117224 */ /* 0x000fe200078e000f */
[----:B------:R0:W-:Y:S01]  /*3440*/  STL [R1+0x58], R0 ;  /* 0x0000580001007387 */ /* 0x0001e20000100800 */
[--C-:B------:R-:W-:Y:S01]  /*3450*/  @!P6 IMAD.IADD R6, R6, 0x1, -R19.reuse ;  /* 0x000000010606e824 */ /* 0x100fe200078e0a13 */
[----:B------:R-:W-:Y:S01]  /*3460*/  ISETP.GE.AND P3, PT, R3, RZ, PT ;  /* 0x000000ff0300720c */ /* 0x000fe20003f66270 */
[----:B------:R-:W-:Y:S01]  /*3470*/  @!P2 IMAD.IADD R7, R7, 0x1, -R19 ;  /* 0x000000010707a824 */ /* 0x000fe200078e0a13 */
[----:B------:R-:W-:Y:S01]  /*3480*/  ISETP.GT.U32.AND P6, PT, R19, R14, PT ;  /* 0x0000000e1300720c */ /* 0x000fe20003fc4070 */
[----:B------:R-:W-:Y:S01]  /*3490*/  IMAD.HI.U32 R18, R20, R17, RZ ;  /* 0x0000001114127227 */ /* 0x000fe200078e00ff */
[----:B------:R-:W-:-:S03]  /*34a0*/  ISETP.GE.AND P2, PT, R4, RZ, PT ;  /* 0x000000ff0400720c */ /* 0x000fc60003f46270 */
[----:B0-----:R-:W-:Y:S02]  /*34b0*/  IMAD.MOV.U32 R0, RZ, RZ, R12 ;  /* 0x000000ffff007224 */ /* 0x001fe400078e000c */
[----:B------:R-:W-:Y:S01]  /*34c0*/  IMAD.HI.U32 R15, R20, R16, RZ ;  /* 0x00000010140f7227 */ /* 0x000fe200078e00ff */
[----:B------:R-:W-:-:S03]  /*34d0*/  LOP3.LUT R3, R53, 0x17, R38, 0xfe, !PT ;  /* 0x0000001735037812 */ /* 0x000fc600078efe26 */
[----:B------:R-:W-:Y:S02]  /*34e0*/  @!P5 IMAD.MOV R0, RZ, RZ, -R0 ;  /* 0x000000ffff00d224 */ /* 0x000fe400078e0a00 */
[----:B------:R-:W-:Y:S01]  /*34f0*/  IMAD.MOV R18, RZ, RZ, -R18 ;  /* 0x000000ffff127224 */ /* 0x000fe200078e0a12 */
[C---:B------:R-:W-:Y:S01]  /*3500*/  ISETP.GT.U32.AND P5, PT, R19.reuse, R7, PT ;  /* 0x000000071300720c */ /* 0x040fe20003fa4070 */
[----:B------:R-:W-:Y:S02]  /*3510*/  IMAD.MOV R15, RZ, RZ, -R15 ;  /* 0x000000ffff0f7224 */ /* 0x000fe400078e0a0f */
[----:B------:R-:W-:Y:S01]  /*3520*/  @!P4 IMAD.IADD R10, R10, 0x1, -R19 ;  /* 0x000000010a0ac824 */ /* 0x000fe200078e0a13 */
[----:B------:R0:W-:Y:S01]  /*3530*/  STL [R1+0x6c], R0 ;  /* 0x00006c0001007387 */ /* 0x0001e20000100800 */
[C---:B------:R-:W-:Y:S01]  /*3540*/  IMAD R4, R19.reuse, R18, R17 ;  /* 0x0000001213047224 */ /* 0x040fe200078e0211 */
[----:B------:R-:W-:Y:S01]  /*3550*/  IABS R21, R3 ;  /* 0x0000000300157213 */ /* 0x000fe20000000000 */
[----:B------:R-:W-:-:S02]  /*3560*/  IMAD R12, R19, R15, R16 ;  /* 0x0000000f130c7224 */ /* 0x000fc400078e0210 */
[----:B------:R-:W-:Y:S02]  /*3570*/  IMAD.MOV.U32 R17, RZ, RZ, R6 ;  /* 0x000000ffff117224 */ /* 0x000fe400078e0006 */
[----:B0-----:R-:W-:Y:S01]  /*3580*/  IMAD.MOV.U32 R0, RZ, RZ, R10 ;  /* 0x000000ffff007224 */ /* 0x001fe200078e000a */
[----:B------:R-:W-:Y:S01]  /*3590*/  ISETP.GT.U32.AND P4, PT, R19, R4, PT ;  /* 0x000000041300720c */ /* 0x000fe20003f84070 */
[----:B------:R-:W-:Y:S02]  /*35a0*/  @!P6 IMAD.IADD R14, R14, 0x1, -R19 ;  /* 0x000000010e0ee824 */ /* 0x000fe400078e0a13 */
[----:B------:R-:W-:Y:S01]  /*35b0*/  @!P3 IMAD.MOV R17, RZ, RZ, -R17 ;  /* 0x000000ffff11b224 */ /* 0x000fe200078e0a11 */
[----:B------:R-:W-:Y:S01]  /*35c0*/  ISETP.GE.AND P3, PT, R5, RZ, PT ;  /* 0x000000ff0500720c */ /* 0x000fe20003f66270 */
[----:B------:R-:W-:Y:S01]  /*35d0*/  @!P2 IMAD.MOV R0, RZ, RZ, -R0 ;  /* 0x000000ffff00a224 */ /* 0x000fe200078e0a00 */
[C---:B------:R-:W-:Y:S01]  /*35e0*/  ISETP.GT.U32.AND P2, PT, R19.reuse, R12, PT ;  /* 0x0000000c1300720c */ /* 0x040fe20003f44070 */
[----:B------:R-:W-:Y:S01]  /*35f0*/  IMAD.HI.U32 R6, R20, R21, RZ ;  /* 0x0000001514067227 */ /* 0x000fe200078e00ff */
[----:B------:R-:W-:-:S03]  /*3600*/  ISETP.GT.U32.AND P6, PT, R19, R14, PT ;  /* 0x0000000e1300720c */ /* 0x000fc60003fc4070 */
[----:B------:R-:W-:Y:S02]  /*3610*/  IMAD.MOV R6, RZ, RZ, -R6 ;  /* 0x000000ffff067224 */ /* 0x000fe400078e0a06 */
[----:B------:R-:W-:Y:S02]  /*3620*/  @!P5 IMAD.IADD R7, R7, 0x1, -R19 ;  /* 0x000000010707d824 */ /* 0x000fe400078e0a13 */
[----:B------:R-:W-:Y:S02]  /*3630*/  IMAD R16, R19, R6, R21 ;  /* 0x0000000613107224 */ /* 0x000fe400078e0215 */
[----:B------:R-:W-:Y:S01]  /*3640*/  IMAD.MOV.U32 R15, RZ, RZ, R7 ;  /* 0x000000ffff0f7224 */ /* 0x000fe200078e0007 */
[----:B------:R-:W-:Y:S01]  /*3650*/  ISETP.GE.AND P5, PT, R8, RZ, PT ;  /* 0x000000ff0800720c */ /* 0x000fe20003fa6270 */
[--C-:B------:R-:W-:Y:S02]  /*3660*/  @!P4 IMAD.IADD R4, R4, 0x1, -R19.reuse ;  /* 0x000000010404c824 */ /* 0x100fe400078e0a13 */
[----:B------:R-:W-:-:S02]  /*3670*/  @!P2 IMAD.IADD R12, R12, 0x1, -R19 ;  /* 0x000000010c0ca824 */ /* 0x000fc400078e0a13 */
[----:B------:R-:W-:Y:S01]  /*3680*/  @!P3 IMAD.MOV R15, RZ, RZ, -R15 ;  /* 0x000000ffff0fb224 */ /* 0x000fe200078e0a0f */
[----:B------:R-:W-:Y:S01]  /*3690*/  ISETP.GT.U32.AND P3, PT, R19, R16, PT ;  /* 0x000000101300720c */ /* 0x000fe20003f64070 */
[----:B------:R-:W-:Y:S01]  /*36a0*/  @!P6 IMAD.IADD R14, R14, 0x1, -R19 ;  /* 0x000000010e0ee824 */ /* 0x000fe200078e0a13 */
[--C-:B------:R-:W-:Y:S01]  /*36b0*/  LOP3.LUT R8, R53, 0x18, R38.reuse, 0xfe, !PT ;  /* 0x0000001835087812 */ /* 0x100fe200078efe26 */
[----:B------:R-:W-:Y:S01]  /*36c0*/  STL [R1+0x68], R17 ;  /* 0x0000681101007387 */ /* 0x000fe20000100800 */
[C---:B------:R-:W-:Y:S02]  /*36d0*/  ISETP.GT.U32.AND P4, PT, R19.reuse, R4, PT ;  /* 0x000000041300720c */ /* 0x040fe40003f84070 */
[----:B------:R-:W-:Y:S01]  /*36e0*/  ISETP.GT.U32.AND P2, PT, R19, R12, PT ;  /* 0x0000000c1300720c */ /* 0x000fe20003f44070 */
[----:B------:R0:W-:Y:S01]  /*36f0*/  STL [R1+0x64], R0 ;  /* 0x0000640001007387 */ /* 0x0001e20000100800 */
[----:B------:R-:W-:Y:S02]  /*3700*/  IABS R24, R8 ;  /* 0x0000000800187213 */ /* 0x000fe40000000000 */
[----:B------:R-:W-:Y:S01]  /*3710*/  LOP3.LUT R6, R53, 0x19, R38, 0xfe, !PT ;  /* 0x0000001935067812 */ /* 0x000fe200078efe26 */
[----:B0-----:R-:W-:-:S03]  /*3720*/  IMAD.MOV.U32 R0, RZ, RZ, R14 ;  /* 0x000000ffff007224 */ /* 0x001fc600078e000e */
[----:B------:R-:W-:Y:S01]  /*3730*/  IABS R10, R6 ;  /* 0x00000006000a7213 */ /* 0x000fe20000000000 */
[--C-:B------:R-:W-:Y:S02]  /*3740*/  @!P3 IMAD.IADD R16, R16, 0x1, -R19.reuse ;  /* 0x000000011010b824 */ /* 0x100fe400078e0a13 */
[----:B------:R-:W-:Y:S01]  /*3750*/  @!P5 IMAD.MOV R0, RZ, RZ, -R0 ;  /* 0x000000ffff00d224 */ /* 0x000fe200078e0a00 */
[----:B------:R-:W-:Y:S01]  /*3760*/  ISETP.GE.AND P5, PT, R9, RZ, PT ;  /* 0x000000ff0900720c */ /* 0x000fe20003fa6270 */
[----:B------:R-:W-:Y:S01]  /*3770*/  IMAD.HI.U32 R9, R20, R24, RZ ;  /* 0x0000001814097227 */ /* 0x000fe200078e00ff */
[----:B------:R-:W-:Y:S01]  /*3780*/  ISETP.GT.U32.AND P3, PT, R19, R16, PT ;  /* 0x000000101300720c */ /* 0x000fe20003f64070 */
[----:B------:R-:W-:Y:S02]  /*3790*/  STL [R1+0x60], R15 ;  /* 0x0000600f01007387 */ /* 0x000fe40000100800 */
[----:B------:R-:W-:Y:S01]  /*37a0*/  @!P4 IMAD.IADD R4, R4, 0x1, -R19 ;  /* 0x000000010404c824 */ /* 0x000fe200078e0a13 */
[----:B------:R-:W-:Y:S01]  /*37b0*/  ISETP.GE.AND P4, PT, R3, RZ, PT ;  /* 0x000000ff0300720c */ /* 0x000fe20003f86270 */
[----:B------:R-:W-:-:S02]  /*37c0*/  IMAD.MOV R9, RZ, RZ, -R9 ;  /* 0x000000ffff097224 */ /* 0x000fc400078e0a09 */
[----:B------:R-:W-:Y:S01]  /*37d0*/  @!P2 IMAD.IADD R12, R12, 0x1, -R19 ;  /* 0x000000010c0ca824 */ /* 0x000fe200078e0a13 */
[----:B------:R0:W-:Y:S01]  /*37e0*/  STL [R1+0x5c], R0 ;  /* 0x00005c0001007387 */ /* 0x0001e20000100800 */
[----:B------:R-:W-:-:S04]  /*37f0*/  IMAD.HI.U32 R3, R20, R10, RZ ;  /* 0x0000000a14037227 */ /* 0x000fc800078e00ff */
[----:B------:R-:W-:Y:S02]  /*3800*/  IMAD R24, R19, R9, R24 ;  /* 0x0000000913187224 */ /* 0x000fe400078e0218 */
[----:B------:R-:W-:Y:S02]  /*3810*/  IMAD.MOV R3, RZ, RZ, -R3 ;  /* 0x000000ffff037224 */ /* 0x000fe400078e0a03 */
[----:B0-----:R-:W-:Y:S01]  /*3820*/  IMAD.MOV.U32 R0, RZ, RZ, R12 ;  /* 0x000000ffff007224 */ /* 0x001fe200078e000c */
[----:B------:R-:W-:Y:S01]  /*3830*/  ISETP.GE.AND P6, PT, R13, RZ, PT ;  /* 0x000000ff0d00720c */ /* 0x000fe20003fc6270 */
[C---:B------:R-:W-:Y:S02]  /*3840*/  IMAD R3, R19.reuse, R3, R10 ;  /* 0x0000000313037224 */ /* 0x040fe400078e020a */
[----:B------:R-:W-:Y:S01]  /*3850*/  @!P5 IMAD.MOV R0, RZ, RZ, -R0 ;  /* 0x000000ffff00d224 */ /* 0x000fe200078e0a00 */
[----:B------:R-:W-:Y:S02]  /*3860*/  ISETP.GT.U32.AND P5, PT, R19, R24, PT ;  /* 0x000000181300720c */ /* 0x000fe40003fa4070 */
[----:B------:R-:W-:Y:S01]  /*3870*/  LOP3.LUT R5, R53, 0x1a, R38, 0xfe, !PT ;  /* 0x0000001a35057812 */ /* 0x000fe200078efe26 */
[----:B------:R-:W-:Y:S01]  /*3880*/  @!P3 IMAD.IADD R16, R16, 0x1, -R19 ;  /* 0x000000011010b824 */ /* 0x000fe200078e0a13 */
[----:B------:R-:W-:-:S02]  /*3890*/  ISETP.GT.U32.AND P3, PT, R19, R3, PT ;  /* 0x000000031300720c */ /* 0x000fc40003f64070 */
[----:B------:R-:W-:Y:S01]  /*38a0*/  IABS R7, R5 ;  /* 0x0000000500077213 */ /* 0x000fe20000000000 */
[----:B------:R-:W-:Y:S01]  /*38b0*/  IMAD.MOV.U32 R13, RZ, RZ, R4 ;  /* 0x000000ffff0d7224 */ /* 0x000fe200078e0004 */
[----:B------:R-:W-:-:S03]  /*38c0*/  ISETP.GE.AND P2, PT, R8, RZ, PT ;  /* 0x000000ff0800720c */ /* 0x000fc60003f46270 */
[----:B------:R-:W-:-:S04]  /*38d0*/  IMAD.HI.U32 R8, R20, R7, RZ ;  /* 0x0000000714087227 */ /* 0x000fc800078e00ff */
[----:B------:R-:W-:Y:S02]  /*38e0*/  @!P6 IMAD.MOV R13, RZ, RZ, -R13 ;  /* 0x000000ffff0de224 */ /* 0x000fe400078e0a0d */
[----:B------:R-:W-:Y:S01]  /*38f0*/  @!P5 IMAD.IADD R24, R24, 0x1, -R19 ;  /* 0x000000011818d824 */ /* 0x000fe200078e0a13 */
[C---:B------:R-:W-:Y:S01]  /*3900*/  LOP3.LUT R9, R53.reuse, 0x1b, R38, 0xfe, !PT ;  /* 0x0000001b35097812 */ /* 0x040fe200078efe26 */
[----:B------:R-:W-:Y:S01]  /*3910*/  IMAD.MOV R8, RZ, RZ, -R8 ;  /* 0x000000ffff087224 */ /* 0x000fe200078e0a08 */
[----:B------:R-:W-:Y:S01]  /*3920*/  LOP3.LUT R10, R53, 0x1c, R38, 0xfe, !PT ;  /* 0x0000001c350a7812 */ /* 0x000fe200078efe26 */
[----:B------:R-:W-:Y:S01]  /*3930*/  STL [R1+0x50], R13 ;  /* 0x0000500d01007387 */ /* 0x000fe20000100800 */
[C---:B------:R-:W-:Y:S01]  /*3940*/  ISETP.GT.U32.AND P5, PT, R19.reuse, R24, PT ;  /* 0x000000181300720c */ /* 0x040fe20003fa4070 */
[----:B------:R-:W-:Y:S01]  /*3950*/  IMAD R4, R19, R8, R7 ;  /* 0x0000000813047224 */ /* 0x000fe200078e0207 */
[----:B------:R-:W-:Y:S01]  /*3960*/  ISETP.GE.AND P6, PT, R6, RZ, PT ;  /* 0x000000ff0600720c */ /* 0x000fe20003fc6270 */
[----:B------:R0:W-:Y:S01]  /*3970*/  STL [R1+0x4c], R0 ;  /* 0x00004c0001007387 */ /* 0x0001e20000100800 */
[----:B------:R-:W-:Y:S01]  /*3980*/  @!P3 IMAD.IADD R3, R3, 0x1, -R19 ;  /* 0x000000010303b824 */ /* 0x000fe200078e0a13 */
[----:B------:R-:W-:-:S02]  /*3990*/  IABS R17, R9 ;  /* 0x0000000900117213 */ /* 0x000fc40000000000 */
[----:B------:R-:W-:Y:S01]  /*39a0*/  IABS R6, R10 ;  /* 0x0000000a00067213 */ /* 0x000fe20000000000 */
[----:B0-----:R-:W-:Y:S01]  /*39b0*/  IMAD.MOV.U32 R0, RZ, RZ, R16 ;  /* 0x000000ffff007224 */ /* 0x001fe200078e0010 */
[----:B------:R-:W-:Y:S01]  /*39c0*/  ISETP.GT.U32.AND P3, PT, R19, R3, PT ;  /* 0x000000031300720c */ /* 0x000fe20003f64070 */
[----:B------:R-:W-:-:S04]  /*39d0*/  IMAD.HI.U32 R18, R20, R17, RZ ;  /* 0x0000001114127227 */ /* 0x000fc800078e00ff */
[----:B------:R-:W-:Y:S01]  /*39e0*/  @!P4 IMAD.MOV R0, RZ, RZ, -R0 ;  /* 0x000000ffff00c224 */ /* 0x000fe200078e0a00 */
[----:B------:R-:W-:Y:S01]  /*39f0*/  ISETP.GT.U32.AND P4, PT, R19, R4, PT ;  /* 0x000000041300720c */ /* 0x000fe20003f84070 */
[----:B------:R-:W-:Y:S01]  /*3a00*/  IMAD.HI.U32 R21, R20, R6, RZ ;  /* 0x0000000614157227 */ /* 0x000fe200078e00ff */
[----:B------:R-:W-:-:S03]  /*3a10*/  LOP3.LUT R13, R53, 0x1e, R38, 0xfe, !PT ;  /* 0x0000001e350d7812 */ /* 0x000fc600078efe26 */
[----:B------:R-:W-:Y:S02]  /*3a20*/  IMAD.MOV R18, RZ, RZ, -R18 ;  /* 0x000000ffff127224 */ /* 0x000fe400078e0a12 */
[----:B------:R-:W-:Y:S02]  /*3a30*/  IMAD.MOV R16, RZ, RZ, -R21 ;  /* 0x000000ffff107224 */ /* 0x000fe400078e0a15 */
[----:B------:R-:W-:Y:S01]  /*3a40*/  @!P5 IMAD.IADD R24, R24, 0x1, -R19 ;  /* 0x000000011818d824 */ /* 0x000fe200078e0a13 */
[----:B------:R-:W-:Y:S01]  /*3a50*/  ISETP.GE.AND P5, PT, R5, RZ, PT ;  /* 0x000000ff0500720c */ /* 0x000fe20003fa6270 */
[C---:B------:R-:W-:Y:S01]  /*3a60*/  IMAD R5, R19.reuse, R18, R17 ;  /* 0x0000001213057224 */ /* 0x040fe200078e0211 */
[----:B------:R-:W-:Y:S01]  /*3a70*/  IABS R8, R13 ;  /* 0x0000000d00087213 */ /* 0x000fe20000000000 */
[----:B------:R-:W-:Y:S02]  /*3a80*/  IMAD R6, R19, R16, R6 ;  /* 0x0000001013067224 */ /* 0x000fe400078e0206 */
[--C-:B------:R-:W-:Y:S01]  /*3a90*/  @!P3 IMAD.IADD R3, R3, 0x1, -R19.reuse ;  /* 0x000000010303b824 */ /* 0x100fe200078e0a13 */
[C---:B------:R-:W-:Y:S01]  /*3aa0*/  ISETP.GT.U32.AND P3, PT, R19.reuse, R5, PT ;  /* 0x000000051300720c */ /* 0x040fe20003f64070 */
[----:B------:R-:W-:Y:S01]  /*3ab0*/  @!P4 IMAD.IADD R4, R4, 0x1, -R19 ;  /* 0x000000010404c824 */ /* 0x000fe200078e0a13 */
[----:B------:R-:W-:Y:S01]  /*3ac0*/  ISETP.GT.U32.AND P4, PT, R19, R6, PT ;  /* 0x000000061300720c */ /* 0x000fe20003f84070 */
[----:B------:R-:W-:Y:S01]  /*3ad0*/  IMAD.HI.U32 R14, R20, R8, RZ ;  /* 0x00000008140e7227 */ /* 0x000fe200078e00ff */
[----:B------:R-:W-:-:S03]  /*3ae0*/  LOP3.LUT R12, R53, 0x1d, R38, 0xfe, !PT ;  /* 0x0000001d350c7812 */ /* 0x000fc600078efe26 */
[----:B------:R-:W-:Y:S01]  /*3af0*/  IMAD.MOV R14, RZ, RZ, -R14 ;  /* 0x000000ffff0e7224 */ /* 0x000fe200078e0a0e */
[----:B------:R-:W-:-:S03]  /*3b00*/  IABS R7, R12 ;  /* 0x0000000c00077213 */ /* 0x000fc60000000000 */
[----:B------:R-:W-:Y:S01]  /*3b10*/  IMAD R8, R19, R14, R8 ;  /* 0x0000000e13087224 */ /* 0x000fe200078e0208 */
[----:B------:R-:W-:Y:S01]  /*3b20*/  LOP3.LUT R14, R53, 0x1f, R38, 0xfe, !PT ;  /* 0x0000001f350e7812 */ /* 0x000fe200078efe26 */
[----:B------:R0:W-:Y:S01]  /*3b30*/  STL [R1+0x3c], R0 ;  /* 0x00003c0001007387 */ /* 0x0001e20000100800 */
[--C-:B------:R-:W-:Y:S01]  /*3b40*/  @!P3 IMAD.IADD R5, R5, 0x1, -R19.reuse ;  /* 0x000000010505b824 */ /* 0x100fe200078e0a13 */
[----:B------:R-:W-:Y:S01]  /*3b50*/  ISETP.GT.U32.AND P3, PT, R19, R4, PT ;  /* 0x000000041300720c */ /* 0x000fe20003f64070 */
[----:B------:R-:W-:Y:S01]  /*3b60*/  @!P4 IMAD.IADD R6, R6, 0x1, -R19 ;  /* 0x000000010606c824 */ /* 0x000fe200078e0a13 */
[----:B------:R-:W-:Y:S01]  /*3b70*/  IABS R21, R14 ;  /* 0x0000000e00157213 */ /* 0x000fe20000000000 */
[----:B------:R-:W-:-:S04]  /*3b80*/  IMAD.HI.U32 R15, R20, R7, RZ ;  /* 0x00000007140f7227 */ /* 0x000fc800078e00ff */
[----:B0-----:R-:W-:Y:S01]  /*3b90*/  IMAD.MOV.U32 R0, RZ, RZ, R24 ;  /* 0x000000ffff007224 */ /* 0x001fe200078e0018 */
[C---:B------:R-:W-:Y:S01]  /*3ba0*/  ISETP.GT.U32.AND P4, PT, R19.reuse, R5, PT ;  /* 0x000000051300720c */ /* 0x040fe20003f84070 */
[----:B------:R-:W-:Y:S02]  /*3bb0*/  IMAD.MOV R15, RZ, RZ, -R15 ;  /* 0x000000ffff0f7224 */ /* 0x000fe400078e0a0f */
[----:B------:R-:W-:Y:S01]  /*3bc0*/  @!P2 IMAD.MOV R0, RZ, RZ, -R0 ;  /* 0x000000ffff00a224 */ /* 0x000fe200078e0a00 */
[----:B------:R-:W-:Y:S01]  /*3bd0*/  ISETP.GT.U32.AND P2, PT, R19, R6, PT ;  /* 0x000000061300720c */ /* 0x000fe20003f44070 */
[----:B------:R-:W-:-:S03]  /*3be0*/  IMAD.HI.U32 R24, R20, R21, RZ ;  /* 0x0000001514187227 */ /* 0x000fc600078e00ff */
[----:B------:R0:W-:Y:S01]  /*3bf0*/  STL [R1+0x2c], R0 ;  /* 0x00002c0001007387 */ /* 0x0001e20000100800 */
[C---:B------:R-:W-:Y:S02]  /*3c00*/  IMAD R7, R19.reuse, R15, R7 ;  /* 0x0000000f13077224 */ /* 0x040fe400078e0207 */
[----:B------:R-:W-:Y:S02]  /*3c10*/  IMAD.MOV R24, RZ, RZ, -R24 ;  /* 0x000000ffff187224 */ /* 0x000fe400078e0a18 */
[----:B------:R-:W-:Y:S02]  /*3c20*/  @!P3 IMAD.IADD R4, R4, 0x1, -R19 ;  /* 0x000000010404b824 */ /* 0x000fe400078e0a13 */
[----:B0-----:R-:W-:Y:S01]  /*3c30*/  IMAD.MOV.U32 R0, RZ, RZ, R3 ;  /* 0x000000ffff007224 */ /* 0x001fe200078e0003 */
[C---:B------:R-:W-:Y:S01]  /*3c40*/  ISETP.GT.U32.AND P3, PT, R19.reuse, R8, PT ;  /* 0x000000081300720c */ /* 0x040fe20003f64070 */
[C---:B------:R-:W-:Y:S02]  /*3c50*/  IMAD R21, R19.reuse, R24, R21 ;  /* 0x0000001813157224 */ /* 0x040fe400078e0215 */
[----:B------:R-:W-:Y:S01]  /*3c60*/  @!P6 IMAD.MOV R0, RZ, RZ, -R0 ;  /* 0x000000ffff00e224 */ /* 0x000fe200078e0a00 */
[----:B------:R-:W-:Y:S01]  /*3c70*/  ISETP.GT.U32.AND P6, PT, R19, R7, PT ;  /* 0x000000071300720c */ /* 0x000fe20003fc4070 */
[--C-:B------:R-:W-:Y:S01]  /*3c80*/  @!P4 IMAD.IADD R5, R5, 0x1, -R19.reuse ;  /* 0x000000010505c824 */ /* 0x100fe200078e0a13 */
[----:B------:R-:W-:Y:S01]  /*3c90*/  ISETP.GT.U32.AND P4, PT, R19, R21, PT ;  /* 0x000000151300720c */ /* 0x000fe20003f84070 */
[----:B------:R-:W-:Y:S01]  /*3ca0*/  @!P2 IMAD.IADD R6, R6, 0x1, -R19 ;  /* 0x000000010606a824 */ /* 0x000fe200078e0a13 */
[----:B------:R-:W-:-:S02]  /*3cb0*/  ISETP.GE.AND P2, PT, R9, RZ, PT ;  /* 0x000000ff0900720c */ /* 0x000fc40003f46270 */
[C-C-:B------:R-:W-:Y:S02]  /*3cc0*/  LOP3.LUT R15, R53.reuse, 0x20, R38.reuse, 0xfe, !PT ;  /* 0x00000020350f7812 */ /* 0x140fe400078efe26 */
[----:B------:R-:W-:Y:S02]  /*3cd0*/  LOP3.LUT R16, R53, 0x21, R38, 0xfe, !PT ;  /* 0x0000002135107812 */ /* 0x000fe400078efe26 */
[----:B------:R-:W-:Y:S02]  /*3ce0*/  IABS R22, R15 ;  /* 0x0000000f00167213 */ /* 0x000fe40000000000 */
[----:B------:R-:W-:Y:S01]  /*3cf0*/  IABS R23, R16 ;  /* 0x0000001000177213 */ /* 0x000fe20000000000 */
[----:B------:R0:W-:Y:S01]  /*3d00*/  STL [R1+0x28], R0 ;  /* 0x0000280001007387 */ /* 0x0001e20000100800 */
[----:B------:R-:W-:Y:S02]  /*3d10*/  IMAD.MOV.U32 R26, RZ, RZ, R4 ;  /* 0x000000ffff1a7224 */ /* 0x000fe400078e0004 */
[----:B------:R-:W-:-:S02]  /*3d20*/  @!P6 IMAD.IADD R7, R7, 0x1, -R19 ;  /* 0x000000010707e824 */ /* 0x000fc400078e0a13 */
[----:B------:R-:W-:Y:S01]  /*3d30*/  @!P3 IMAD.IADD R8, R8, 0x1, -R19 ;  /* 0x000000010808b824 */ /* 0x000fe200078e0a13 */
[----:B------:R-:W-:Y:S01]  /*3d40*/  ISETP.GE.AND P3, PT, R10, RZ, PT ;  /* 0x000000ff0a00720c */ /* 0x000fe20003f66270 */
[----:B------:R-:W-:Y:S01]  /*3d50*/  IMAD.HI.U32 R25, R20, R22, RZ ;  /* 0x0000001614197227 */ /* 0x000fe200078e00ff */
[----:B------:R-:W-:-:S03]  /*3d60*/  LOP3.LUT R17, R53, 0x22, R38, 0xfe, !PT ;  /* 0x0000002235117812 */ /* 0x000fc600078efe26 */
[----:B0-----:R-:W-:Y:S02]  /*3d70*/  IMAD.MOV.U32 R0, RZ, RZ, R5 ;  /* 0x000000ffff007224 */ /* 0x001fe400078e0005 */
[----:B------:R-:W-:-:S04]  /*3d80*/  IMAD.HI.U32 R3, R20, R23, RZ ;  /* 0x0000001714037227 */ /* 0x000fc800078e00ff */
[----:B------:R-:W-:Y:S02]  /*3d90*/  @!P5 IMAD.MOV R26, RZ, RZ, -R26 ;  /* 0x000000ffff1ad224 */ /* 0x000fe400078e0a1a */
[----:B------:R-:W-:Y:S01]  /*3da0*/  @!P4 IMAD.IADD R21, R21, 0x1, -R19 ;  /* 0x000000011515c824 */ /* 0x000fe200078e0a13 */
[C---:B------:R-:W-:Y:S01]  /*3db0*/  ISETP.GT.U32.AND P4, PT, R19.reuse, R7, PT ;  /* 0x000000071300720c */ /* 0x040fe20003f84070 */
[----:B------:R-:W-:Y:S01]  /*3dc0*/  @!P2 IMAD.MOV R0, RZ, RZ, -R0 ;  /* 0x000000ffff00a224 */ /* 0x000fe200078e0a00 */
[----:B------:R-:W-:Y:S01]  /*3dd0*/  IABS R18, R17 ;  /* 0x0000001100127213 */ /* 0x000fe20000000000 */
[----:B------:R-:W-:Y:S02]  /*3de0*/  IMAD.MOV R25, RZ, RZ, -R25 ;  /* 0x000000ffff197224 */ /* 0x000fe400078e0a19 */
[----:B------:R-:W-:Y:S01]  /*3df0*/  IMAD.MOV R3, RZ, RZ, -R3 ;  /* 0x000000ffff037224 */ /* 0x000fe200078e0a03 */
[----:B------:R-:W-:Y:S01]  /*3e00*/  STL [R1+0x18], R26 ;  /* 0x0000181a01007387 */ /* 0x000fe20000100800 */
[C---:B------:R-:W-:Y:S01]  /*3e10*/  IMAD R22, R19.reuse, R25, R22 ;  /* 0x0000001913167224 */ /* 0x040fe200078e0216 */
[C---:B------:R-:W-:Y:S01]  /*3e20*/  ISETP.GT.U32.AND P5, PT, R19.reuse, R8, PT ;  /* 0x000000081300720c */ /* 0x040fe20003fa4070 */
[C---:B------:R-:W-:Y:S01]  /*3e30*/  IMAD R3, R19.reuse, R3, R23 ;  /* 0x0000000313037224 */ /* 0x040fe200078e0217 */
[----:B------:R0:W-:Y:S01]  /*3e40*/  STL [R1+0x14], R0 ;  /* 0x0000140001007387 */ /* 0x0001e20000100800 */
[----:B------:R-:W-:Y:S01]  /*3e50*/  IMAD.HI.U32 R24, R20, R18, RZ ;  /* 0x0000001214187227 */ /* 0x000fe200078e00ff */
[----:B------:R-:W-:-:S03]  /*3e60*/  ISETP.GT.U32.AND P6, PT, R19, R22, PT ;  /* 0x000000161300720c */ /* 0x000fc60003fc4070 */
[----:B0-----:R-:W-:Y:S01]  /*3e70*/  IMAD.MOV.U32 R0, RZ, RZ, R6 ;  /* 0x000000ffff007224 */ /* 0x001fe200078e0006 */
[----:B------:R-:W-:Y:S01]  /*3e80*/  LOP3.LUT R9, R53, 0x23, R38, 0xfe, !PT ;  /* 0x0000002335097812 */ /* 0x000fe200078efe26 */
[----:B------:R-:W-:Y:S02]  /*3e90*/  IMAD.MOV R24, RZ, RZ, -R24 ;  /* 0x000000ffff187224 */ /* 0x000fe400078e0a18 */
[----:B------:R-:W-:Y:S01]  /*3ea0*/  @!P3 IMAD.MOV R0, RZ, RZ, -R0 ;  /* 0x000000ffff00b224 */ /* 0x000fe200078e0a00 */
[----:B------:R-:W-:Y:S01]  /*3eb0*/  ISETP.GT.U32.AND P3, PT, R19, R3, PT ;  /* 0x000000031300720c */ /* 0x000fe20003f64070 */
[--C-:B------:R-:W-:Y:S01]  /*3ec0*/  @!P4 IMAD.IADD R7, R7, 0x1, -R19.reuse ;  /* 0x000000010707c824 */ /* 0x100fe200078e0a13 */
[----:B------:R-:W-:Y:S01]  /*3ed0*/  ISETP.GE.AND P4, PT, R12, RZ, PT ;  /* 0x000000ff0c00720c */ /* 0x000fe20003f86270 */
[----:B------:R-:W-:Y:S01]  /*3ee0*/  IMAD R18, R19, R24, R18 ;  /* 0x0000001813127224 */ /* 0x000fe200078e0212 */
[----:B------:R-:W-:Y:S01]  /*3ef0*/  IABS R23, R9 ;  /* 0x0000000900177213 */ /* 0x000fe20000000000 */
[----:B------:R-:W-:Y:S01]  /*3f00*/  @!P5 IMAD.IADD R8, R8, 0x1, -R19 ;  /* 0x000000010808d824 */ /* 0x000fe200078e0a13 */
[----:B------:R-:W-:-:S02]  /*3f10*/  LOP3.LUT R10, R53, 0x24, R38, 0xfe, !PT ;  /* 0x00000024350a7812 */ /* 0x000fc400078efe26 */
[----:B------:R-:W-:Y:S01]  /*3f20*/  ISETP.GT.U32.AND P5, PT, R19, R18, PT ;  /* 0x000000121300720c */ /* 0x000fe20003fa4070 */
[----:B------:R-:W-:Y:S01]  /*3f30*/  IMAD.HI.U32 R5, R20, R23, RZ ;  /* 0x0000001714057227 */ /* 0x000fe200078e00ff */
[----:B------:R-:W-:-:S03]  /*3f40*/  IABS R4, R10 ;  /* 0x0000000a00047213 */ /* 0x000fc60000000000 */
[--C-:B------:R-:W-:Y:S01]  /*3f50*/  @!P6 IMAD.IADD R22, R22, 0x1, -R19.reuse ;  /* 0x000000011616e824 */ /* 0x100fe200078e0a13 */
[----:B------:R-:W-:Y:S01]  /*3f60*/  ISETP.GT.U32.AND P6, PT, R19, R21, PT ;  /* 0x000000151300720c */ /* 0x000fe20003fc4070 */
[----:B------:R-:W-:Y:S02]  /*3f70*/  @!P3 IMAD.IADD R3, R3, 0x1, -R19 ;  /* 0x000000010303b824 */ /* 0x000fe400078e0a13 */
[----:B------:R-:W-:Y:S02]  /*3f80*/  IMAD.MOV.U32 R51, RZ, RZ, R7 ;  /* 0x000000ffff337224 */ /* 0x000fe400078e0007 */
[----:B------:R-:W-:Y:S01]  /*3f90*/  IMAD.MOV R6, RZ, RZ, -R5 ;  /* 0x000000ffff067224 */ /* 0x000fe200078e0a05 */
[C---:B------:R-:W-:Y:S01]  /*3fa0*/  ISETP.GT.U32.AND P2, PT, R19.reuse, R22, PT ;  /* 0x000000161300720c */ /* 0x040fe20003f44070 */
[----:B------:R-:W-:Y:S01]  /*3fb0*/  @!P4 IMAD.MOV R51, RZ, RZ, -R51 ;  /* 0x000000ffff33c224 */ /* 0x000fe200078e0a33 */
[----:B------:R-:W-:Y:S01]  /*3fc0*/  ISETP.GT.U32.AND P4, PT, R19, R3, PT ;  /* 0x000000031300720c */ /* 0x000fe20003f84070 */
[----:B------:R-:W-:-:S04]  /*3fd0*/  IMAD.HI.U32 R5, R20, R4, RZ ;  /* 0x0000000414057227 */ /* 0x000fc800078e00ff */
[C---:B------:R-:W-:Y:S02]  /*3fe0*/  IMAD R23, R19.reuse, R6, R23 ;  /* 0x0000000613177224 */ /* 0x040fe400078e0217 */
[----:B------:R-:W-:Y:S02]  /*3ff0*/  IMAD.MOV R5, RZ, RZ, -R5 ;  /* 0x000000ffff057224 */ /* 0x000fe400078e0a05 */
[--C-:B------:R-:W-:Y:S01]  /*4000*/  @!P5 IMAD.IADD R18, R18, 0x1, -R19.reuse ;  /* 0x000000011212d824 */ /* 0x100fe200078e0a13 */
[----:B------:R-:W-:Y:S01]  /*4010*/  ISETP.GT.U32.AND P5, PT, R19, R23, PT ;  /* 0x000000171300720c */ /* 0x000fe20003fa4070 */
[--C-:B------:R-:W-:Y:S01]  /*4020*/  @!P6 IMAD.IADD R21, R21, 0x1, -R19.reuse ;  /* 0x000000011515e824 */ /* 0x100fe200078e0a13 */
[----:B------:R-:W-:Y:S01]  /*4030*/  ISETP.GE.AND P6, PT, R13, RZ, PT ;  /* 0x000000ff0d00720c */ /* 0x000fe20003fc6270 */
[----:B------:R-:W-:Y:S02]  /*4040*/  IMAD R45, R19, R5, R4 ;  /* 0x00000005132d7224 */ /* 0x000fe400078e0204 */
[--C-:B------:R-:W-:Y:S01]  /*4050*/  @!P2 IMAD.IADD R22, R22, 0x1, -R19.reuse ;  /* 0x000000011616a824 */ /* 0x100fe200078e0a13 */
[----:B------:R-:W-:Y:S01]  /*4060*/  ISETP.GE.AND P2, PT, R14, RZ, PT ;  /* 0x000000ff0e00720c */ /* 0x000fe20003f46270 */
[----:B------:R-:W-:Y:S01]  /*4070*/  @!P4 IMAD.IADD R3, R3, 0x1, -R19 ;  /* 0x000000010303c824 */ /* 0x000fe200078e0a13 */
[----:B------:R-:W-:-:S02]  /*4080*/  ISETP.GT.U32.AND P4, PT, R19, R45, PT ;  /* 0x0000002d1300720c */ /* 0x000fc40003f84070 */
[--C-:B------:R-:W-:Y:S01]  /*4090*/  LOP3.LUT R6, R53, 0x25, R38.reuse, 0xfe, !PT ;  /* 0x0000002535067812 */ /* 0x100fe200078efe26 */
[----:B------:R0:W-:Y:S01]  /*40a0*/  STL [R1+0x10], R0 ;  /* 0x0000100001007387 */ /* 0x0001e20000100800 */
[----:B------:R-:W-:Y:S01]  /*40b0*/  ISETP.GE.AND P3, PT, R15, RZ, PT ;  /* 0x000000ff0f00720c */ /* 0x000fe20003f66270 */
[----:B------:R-:W-:Y:S01]  /*40c0*/  @!P5 IMAD.IADD R23, R23, 0x1, -R19 ;  /* 0x000000011717d824 */ /* 0x000fe200078e0a13 */
[----:B------:R-:W-:Y:S01]  /*40d0*/  IABS R44, R6 ;  /* 0x00000006002c7213 */ /* 0x000fe20000000000 */
[----:B------:R-:W-:Y:S01]  /*40e0*/  IMAD.MOV.U32 R48, RZ, RZ, R21 ;  /* 0x000000ffff307224 */ /* 0x000fe200078e0015 */
[----:B------:R-:W-:Y:S01]  /*40f0*/  LOP3.LUT R5, R53, 0x26, R38, 0xfe, !PT ;  /* 0x0000002635057812 */ /* 0x000fe200078efe26 */
[----:B0-----:R-:W-:Y:S01]  /*4100*/  IMAD.MOV.U32 R0, RZ, RZ, R8 ;  /* 0x000000ffff007224 */ /* 0x001fe200078e0008 */
[----:B------:R-:W-:Y:S01]  /*4110*/  ISETP.GT.U32.AND P5, PT, R19, R23, PT ;  /* 0x000000171300720c */ /* 0x000fe20003fa4070 */
[----:B------:R-:W-:-:S04]  /*4120*/  IMAD.HI.U32 R7, R20, R44, RZ ;  /* 0x0000002c14077227 */ /* 0x000fc800078e00ff */
[----:B------:R-:W-:Y:S01]  /*4130*/  @!P6 IMAD.MOV R0, RZ, RZ, -R0 ;  /* 0x000000ffff00e224 */ /* 0x000fe200078e0a00 */
[----:B------:R-:W-:Y:S01]  /*4140*/  ISETP.GT.U32.AND P6, PT, R19, R18, PT ;  /* 0x000000121300720c */ /* 0x000fe20003fc4070 */
[----:B------:R-:W-:Y:S01]  /*4150*/  IMAD.MOV.U32 R49, RZ, RZ, R22 ;  /* 0x000000ffff317224 */ /* 0x000fe200078e0016 */
[----:B------:R-:W-:Y:S01]  /*4160*/  IABS R43, R5 ;  /* 0x00000005002b7213 */ /* 0x000fe20000000000 */
[----:B------:R-:W-:Y:S01]  /*4170*/  @!P2 IMAD.MOV R48, RZ, RZ, -R48 ;  /* 0x000000ffff30a224 */ /* 0x000fe200078e0a30 */
[----:B------:R-:W-:Y:S01]  /*4180*/  ISETP.GE.AND P2, PT, R16, RZ, PT ;  /* 0x000000ff1000720c */ /* 0x000fe20003f46270 */
[----:B------:R-:W-:Y:S02]  /*4190*/  @!P4 IMAD.IADD R45, R45, 0x1, -R19 ;  /* 0x000000012d2dc824 */ /* 0x000fe400078e0a13 */
[----:B------:R-:W-:Y:S02]  /*41a0*/  IMAD.MOV R7, RZ, RZ, -R7 ;  /* 0x000000ffff077224 */ /* 0x000fe400078e0a07 */
[----:B------:R-:W-:Y:S01]  /*41b0*/  @!P3 IMAD.MOV R49, RZ, RZ, -R49 ;  /* 0x000000ffff31b224 */ /* 0x000fe200078e0a31 */
[----:B------:R-:W-:Y:S01]  /*41c0*/  ISETP.GE.AND P3, PT, R17, RZ, PT ;  /* 0x000000ff1100720c */ /* 0x000fe20003f66270 */
[C---:B------:R-:W-:Y:S01]  /*41d0*/  IMAD R44, R19.reuse, R7, R44 ;  /* 0x00000007132c7224 */ /* 0x040fe200078e022c */
[----:B------:R-:W-:Y:S01]  /*41e0*/  ISETP.GT.U32.AND P4, PT, R19, R45, PT ;  /* 0x0000002d1300720c */ /* 0x000fe20003f84070 */
[----:B------:R-:W-:Y:S01]  /*41f0*/  IMAD.HI.U32 R7, R20, R43, RZ ;  /* 0x0000002b14077227 */ /* 0x000fe200078e00ff */
[----:B------:R-:W-:-:S03]  /*4200*/  LOP3.LUT R4, R53, 0x27, R38, 0xfe, !PT ;  /* 0x0000002735047812 */ /* 0x000fc600078efe26 */
[----:B------:R-:W-:Y:S01]  /*4210*/  @!P6 IMAD.IADD R18, R18, 0x1, -R19 ;  /* 0x000000011212e824 */ /* 0x000fe200078e0a13 */
[----:B------:R-:W-:Y:S01]  /*4220*/  IABS R42, R4 ;  /* 0x00000004002a7213 */ /* 0x000fe20000000000 */
[----:B------:R-:W-:Y:S02]  /*4230*/  IMAD.MOV.U32 R52, RZ, RZ, R3 ;  /* 0x000000ffff347224 */ /* 0x000fe400078e0003 */
[----:B------:R-:W-:Y:S01]  /*4240*/  @!P5 IMAD.IADD R23, R23, 0x1, -R19 ;  /* 0x000000011717d824 */ /* 0x000fe200078e0a13 */
[----:B------:R-:W-:Y:S01]  /*4250*/  ISETP.GT.U32.AND P5, PT, R19, R44, PT ;  /* 0x0000002c1300720c */ /* 0x000fe20003fa4070 */
[----:B------:R-:W-:Y:S02]  /*4260*/  IMAD.MOV R7, RZ, RZ, -R7 ;  /* 0x000000ffff077224 */ /* 0x000fe400078e0a07 */
[----:B------:R-:W-:Y:S01]  /*4270*/  @!P2 IMAD.MOV R52, RZ, RZ, -R52 ;  /* 0x000000ffff34a224 */ /* 0x000fe200078e0a34 */
[----:B------:R-:W-:Y:S01]  /*4280*/  ISETP.GE.AND P2, PT, R10, RZ, PT ;  /* 0x000000ff0a00720c */ /* 0x000fe20003f46270 */
[----:B------:R-:W-:-:S02]  /*4290*/  IMAD.MOV.U32 R47, RZ, RZ, R18 ;  /* 0x000000ffff2f7224 */ /* 0x000fc400078e0012 */
[----:B------:R-:W-:Y:S02]  /*42a0*/  IMAD R43, R19, R7, R43 ;  /* 0x00000007132b7224 */ /* 0x000fe400078e022b */
[----:B------:R-:W-:-:S04]  /*42b0*/  IMAD.HI.U32 R3, R20, R42, RZ ;  /* 0x0000002a14037227 */ /* 0x000fc800078e00ff */
[----:B------:R-:W-:Y:S01]  /*42c0*/  @!P3 IMAD.MOV R47, RZ, RZ, -R47 ;  /* 0x000000ffff2fb224 */ /* 0x000fe200078e0a2f */
[----:B------:R-:W-:Y:S01]  /*42d0*/  ISETP.GE.AND P3, PT, R6, RZ, PT ;  /* 0x000000ff0600720c */ /* 0x000fe20003f66270 */
[----:B------:R-:W-:Y:S01]  /*42e0*/  @!P4 IMAD.IADD R45, R45, 0x1, -R19 ;  /* 0x000000012d2dc824 */ /* 0x000fe200078e0a13 */
[C---:B------:R-:W-:Y:S01]  /*42f0*/  ISETP.GT.U32.AND P4, PT, R19.reuse, R43, PT ;  /* 0x0000002b1300720c */ /* 0x040fe20003f84070 */
[----:B------:R-:W-:Y:S02]  /*4300*/  IMAD.MOV R6, RZ, RZ, -R3 ;  /* 0x000000ffff067224 */ /* 0x000fe400078e0a03 */
[----:B------:R-:W-:Y:S02]  /*4310*/  @!P5 IMAD.IADD R44, R44, 0x1, -R19 ;  /* 0x000000012c2cd824 */ /* 0x000fe400078e0a13 */
[----:B------:R-:W-:Y:S01]  /*4320*/  IMAD R42, R19, R6, R42 ;  /* 0x00000006132a7224 */ /* 0x000fe200078e022a */
[----:B------:R-:W-:Y:S01]  /*4330*/  LOP3.LUT R3, R53, 0x28, R38, 0xfe, !PT ;  /* 0x0000002835037812 */ /* 0x000fe200078efe26 */
[----:B------:R-:W-:Y:S01]  /*4340*/  @!P2 IMAD.MOV R45, RZ, RZ, -R45 ;  /* 0x000000ffff2da224 */ /* 0x000fe200078e0a2d */
[----:B------:R-:W-:-:S02]  /*4350*/  ISETP.GT.U32.AND P5, PT, R19, R44, PT ;  /* 0x0000002c1300720c */ /* 0x000fc40003fa4070 */
[----:B------:R-:W-:Y:S02]  /*4360*/  ISETP.GT.U32.AND P2, PT, R19, R42, PT ;  /* 0x0000002a1300720c */ /* 0x000fe40003f44070 */
[----:B------:R-:W-:Y:S01]  /*4370*/  ISETP.GE.AND P6, PT, R9, RZ, PT ;  /* 0x000000ff0900720c */ /* 0x000fe20003fc6270 */
[----:B------:R-:W-:Y:S01]  /*4380*/  @!P4 IMAD.IADD R43, R43, 0x1, -R19 ;  /* 0x000000012b2bc824 */ /* 0x000fe200078e0a13 */
[----:B------:R-:W-:Y:S02]  /*4390*/  IABS R41, R3 ;  /* 0x0000000300297213 */ /* 0x000fe40000000000 */
[--C-:B------:R-:W-:Y:S02]  /*43a0*/  LOP3.LUT R9, R53, 0x29, R38.reuse, 0xfe, !PT ;  /* 0x0000002935097812 */ /* 0x100fe400078efe26 */
[----:B------:R-:W-:Y:S01]  /*43b0*/  ISETP.GT.U32.AND P4, PT, R19, R43, PT ;  /* 0x0000002b1300720c */ /* 0x000fe20003f84070 */
[----:B------:R-:W-:Y:S01]  /*43c0*/  IMAD.HI.U32 R10, R20, R41, RZ ;  /* 0x00000029140a7227 */ /* 0x000fe200078e00ff */
[----:B------:R-:W-:-:S02]  /*43d0*/  LOP3.LUT R14, R53, 0x2a, R38, 0xfe, !PT ;  /* 0x0000002a350e7812 */ /* 0x000fc400078efe26 */
[----:B------:R-:W-:Y:S01]  /*43e0*/  IABS R6, R9 ;  /* 0x0000000900067213 */ /* 0x000fe20000000000 */
[----:B------:R-:W-:Y:S02]  /*43f0*/  IMAD.MOV.U32 R46, RZ, RZ, R23 ;  /* 0x000000ffff2e7224 */ /* 0x000fe400078e0017 */
[----:B------:R-:W-:Y:S02]  /*4400*/  IMAD.MOV R10, RZ, RZ, -R10 ;  /* 0x000000ffff0a7224 */ /* 0x000fe400078e0a0a */
[--C-:B------:R-:W-:Y:S02]  /*4410*/  @!P5 IMAD.IADD R44, R44, 0x1, -R19.reuse ;  /* 0x000000012c2cd824 */ /* 0x100fe400078e0a13 */
[----:B------:R-:W-:Y:S01]  /*4420*/  @!P2 IMAD.IADD R42, R42, 0x1, -R19 ;  /* 0x000000012a2aa824 */ /* 0x000fe200078e0a13 */
[----:B------:R-:W-:Y:S01]  /*4430*/  LOP3.LUT R12, R53, 0x2b, R38, 0xfe, !PT ;  /* 0x0000002b350c7812 */ /* 0x000fe200078efe26 */
[----:B------:R-:W-:Y:S01]  /*4440*/  @!P6 IMAD.MOV R46, RZ, RZ, -R46 ;  /* 0x000000ffff2ee224 */ /* 0x000fe200078e0a2e */
[----:B------:R-:W-:Y:S01]  /*4450*/  ISETP.GE.AND P6, PT, R5, RZ, PT ;  /* 0x000000ff0500720c */ /* 0x000fe20003fc6270 */
[C---:B------:R-:W-:Y:S01]  /*4460*/  IMAD R41, R19.reuse, R10, R41 ;  /* 0x0000000a13297224 */ /* 0x040fe200078e0229 */
[----:B------:R-:W-:Y:S01]  /*4470*/  IABS R7, R14 ;  /* 0x0000000e00077213 */ /* 0x000fe20000000000 */
[----:B------:R-:W-:Y:S01]  /*4480*/  @!P3 IMAD.MOV R44, RZ, RZ, -R44 ;  /* 0x000000ffff2cb224 */ /* 0x000fe200078e0a2c */
[----:B------:R-:W-:Y:S01]  /*4490*/  ISETP.GT.U32.AND P3, PT, R19, R42, PT ;  /* 0x0000002a1300720c */ /* 0x000fe20003f64070 */
[----:B------:R-:W-:Y:S01]  /*44a0*/  IMAD.HI.U32 R5, R20, R6, RZ ;  /* 0x0000000614057227 */ /* 0x000fe200078e00ff */
[----:B------:R-:W-:-:S02]  /*44b0*/  IABS R8, R12 ;  /* 0x0000000c00087213 */ /* 0x000fc40000000000 */
[----:B------:R-:W-:Y:S01]  /*44c0*/  ISETP.GE.AND P5, PT, R4, RZ, PT ;  /* 0x000000ff0400720c */ /* 0x000fe20003fa6270 */
[----:B------:R-:W-:Y:S01]  /*44d0*/  @!P4 IMAD.IADD R43, R43, 0x1, -R19 ;  /* 0x000000012b2bc824 */ /* 0x000fe200078e0a13 */
[----:B------:R-:W-:Y:S01]  /*44e0*/  ISETP.GT.U32.AND P4, PT, R19, R41, PT ;  /* 0x000000291300720c */ /* 0x000fe20003f84070 */
[----:B------:R-:W-:Y:S01]  /*44f0*/  IMAD.HI.U32 R10, R20, R7, RZ ;  /* 0x00000007140a7227 */ /* 0x000fe200078e00ff */
[----:B------:R-:W-:-:S03]  /*4500*/  ISETP.GE.AND P2, PT, R3, RZ, PT ;  /* 0x000000ff0300720c */ /* 0x000fc60003f46270 */
[----:B------:R-:W-:Y:S02]  /*4510*/  IMAD.MOV R4, RZ, RZ, -R5 ;  /* 0x000000ffff047224 */ /* 0x000fe400078e0a05 */
[----:B------:R-:W-:-:S04]  /*4520*/  IMAD.HI.U32 R3, R20, R8, RZ ;  /* 0x0000000814037227 */ /* 0x000fc800078e00ff */
[----:B------:R-:W-:Y:S02]  /*4530*/  IMAD.MOV R10, RZ, RZ, -R10 ;  /* 0x000000ffff0a7224 */ /* 0x000fe400078e0a0a */
[C---:B------:R-:W-:Y:S02]  /*4540*/  IMAD R6, R19.reuse, R4, R6 ;  /* 0x0000000413067224 */ /* 0x040fe400078e0206 */
[----:B------:R-:W-:Y:S02]  /*4550*/  IMAD.MOV R3, RZ, RZ, -R3 ;  /* 0x000000ffff037224 */ /* 0x000fe400078e0a03 */
[C---:B------:R-:W-:Y:S02]  /*4560*/  IMAD R7, R19.reuse, R10, R7 ;  /* 0x0000000a13077224 */ /* 0x040fe400078e0207 */
[--C-:B------:R-:W-:Y:S01]  /*4570*/  @!P3 IMAD.IADD R42, R42, 0x1, -R19.reuse ;  /* 0x000000012a2ab824 */ /* 0x100fe200078e0a13 */
[----:B------:R-:W-:Y:S01]  /*4580*/  ISETP.GT.U32.AND P3, PT, R19, R6, PT ;  /* 0x000000061300720c */ /* 0x000fe20003f64070 */
[----:B------:R-:W-:-:S02]  /*4590*/  @!P4 IMAD.IADD R41, R41, 0x1, -R19 ;  /* 0x000000012929c824 */ /* 0x000fc400078e0a13 */
[C---:B------:R-:W-:Y:S02]  /*45a0*/  IMAD R8, R19.reuse, R3, R8 ;  /* 0x0000000313087224 */ /* 0x040fe400078e0208 */
[----:B------:R-:W-:Y:S01]  /*45b0*/  @!P6 IMAD.MOV R43, RZ, RZ, -R43 ;  /* 0x000000ffff2be224 */ /* 0x000fe200078e0a2b */
[C---:B------:R-:W-:Y:S01]  /*45c0*/  ISETP.GT.U32.AND P6, PT, R19.reuse, R7, PT ;  /* 0x000000071300720c */ /* 0x040fe20003fc4070 */
[----:B------:R-:W-:Y:S01]  /*45d0*/  @!P5 IMAD.MOV R42, RZ, RZ, -R42 ;  /* 0x000000ffff2ad224 */ /* 0x000fe200078e0a2a */
[C---:B------:R-:W-:Y:S02]  /*45e0*/  ISETP.GT.U32.AND P4, PT, R19.reuse, R41, PT ;  /* 0x000000291300720c */ /* 0x040fe40003f84070 */
[----:B------:R-:W-:Y:S02]  /*45f0*/  ISETP.GT.U32.AND P5, PT, R19, R8, PT ;  /* 0x000000081300720c */ /* 0x000fe40003fa4070 */
[----:B------:R-:W-:Y:S01]  /*4600*/  LOP3.LUT R4, R53, 0x2c, R38, 0xfe, !PT ;  /* 0x0000002c35047812 */ /* 0x000fe200078efe26 */
[----:B------:R-:W-:-:S03]  /*4610*/  @!P3 IMAD.IADD R6, R6, 0x1, -R19 ;  /* 0x000000010606b824 */ /* 0x000fc600078e0a13 */
[----:B------:R-:W-:-:S03]  /*4620*/  IABS R13, R4 ;  /* 0x00000004000d7213 */ /* 0x000fc60000000000 */
[----:B------:R-:W-:Y:S01]  /*4630*/  @!P6 IMAD.IADD R7, R7, 0x1, -R19 ;  /* 0x000000010707e824 */ /* 0x000fe200078e0a13 */
[----:B------:R-:W-:Y:S01]  /*4640*/  ISETP.GT.U32.AND P6, PT, R19, R6, PT ;  /* 0x000000061300720c */ /* 0x000fe20003fc4070 */
[----:B------:R-:W-:Y:S01]  /*4650*/  IMAD.HI.U32 R15, R20, R13, RZ ;  /* 0x0000000d140f7227 */ /* 0x000fe200078e00ff */
[----:B------:R-:W-:-:S03]  /*4660*/  LOP3.LUT R5, R53, 0x2d, R38, 0xfe, !PT ;  /* 0x0000002d35057812 */ /* 0x000fc600078efe26 */
[--C-:B------:R-:W-:Y:S02]  /*4670*/  @!P4 IMAD.IADD R41, R41, 0x1, -R19.reuse ;  /* 0x000000012929c824 */ /* 0x100fe400078e0a13 */
[----:B------:R-:W-:Y:S01]  /*4680*/  @!P5 IMAD.IADD R8, R8, 0x1, -R19 ;  /* 0x000000010808d824 */ /* 0x000fe200078e0a13 */
[----:B------:R-:W-:Y:S01]  /*4690*/  IABS R10, R5 ;  /* 0x00000005000a7213 */ /* 0x000fe20000000000 */
[----:B------:R-:W-:Y:S01]  /*46a0*/  IMAD.MOV R15, RZ, RZ, -R15 ;  /* 0x000000ffff0f7224 */ /* 0x000fe200078e0a0f */
[----:B------:R-:W-:Y:S01]  /*46b0*/  LOP3.LUT R17, R53, 0x2e, R38, 0xfe, !PT ;  /* 0x0000002e35117812 */ /* 0x000fe200078efe26 */
[----:B------:R-:W-:Y:S01]  /*46c0*/  @!P2 IMAD.MOV R41, RZ, RZ, -R41 ;  /* 0x000000ffff29a224 */ /* 0x000fe200078e0a29 */
[----:B------:R-:W-:Y:S01]  /*46d0*/  ISETP.GE.AND P4, PT, R9, RZ, PT ;  /* 0x000000ff0900720c */ /* 0x000fe20003f86270 */
[C---:B------:R-:W-:Y:S01]  /*46e0*/  IMAD R9, R19.reuse, R15, R13 ;  /* 0x0000000f13097224 */ /* 0x040fe200078e020d */
[----:B------:R-:W-:Y:S01]  /*46f0*/  ISETP.GT.U32.AND P2, PT, R19, R8, PT ;  /* 0x000000081300720c */ /* 0x000fe20003f44070 */
[----:B------:R-:W-:Y:S01]  /*4700*/  IMAD.HI.U32 R3, R20, R10, RZ ;  /* 0x0000000a14037227 */ /* 0x000fe200078e00ff */
[----:B------:R-:W-:-:S02]  /*4710*/  IABS R16, R17 ;  /* 0x0000001100107213 */ /* 0x000fc40000000000 */
[C---:B------:R-:W-:Y:S01]  /*4720*/  ISETP.GT.U32.AND P5, PT, R19.reuse, R7, PT ;  /* 0x000000071300720c */ /* 0x040fe20003fa4070 */
[----:B------:R-:W-:Y:S01]  /*4730*/  @!P6 IMAD.IADD R6, R6, 0x1, -R19 ;  /* 0x000000010606e824 */ /* 0x000fe200078e0a13 */
[----:B------:R-:W-:Y:S01]  /*4740*/  ISETP.GT.U32.AND P6, PT, R19, R9, PT ;  /* 0x000000091300720c */ /* 0x000fe20003fc4070 */
[----:B------:R-:W-:Y:S02]  /*4750*/  IMAD.MOV R3, RZ, RZ, -R3 ;  /* 0x000000ffff037224 */ /* 0x000fe400078e0a03 */
[----:B------:R-:W-:Y:S01]  /*4760*/  IMAD.HI.U32 R21, R20, R16, RZ ;  /* 0x0000001014157227 */ /* 0x000fe200078e00ff */
[----:B------:R-:W-:-:S03]  /*4770*/  LOP3.LUT R22, R53, 0x2f, R38, 0xfe, !PT ;  /* 0x0000002f35167812 */ /* 0x000fc600078efe26 */
[----:B------:R-:W-:Y:S02]  /*4780*/  IMAD R10, R19, R3, R10 ;  /* 0x00000003130a7224 */ /* 0x000fe400078e020a */
[----:B------:R-:W-:Y:S02]  /*4790*/  IMAD.MOV R21, RZ, RZ, -R21 ;  /* 0x000000ffff157224 */ /* 0x000fe400078e0a15 */
[--C-:B------:R-:W-:Y:S01]  /*47a0*/  @!P2 IMAD.IADD R8, R8, 0x1, -R19.reuse ;  /* 0x000000010808a824 */ /* 0x100fe200078e0a13 */
[----:B------:R-:W-:Y:S01]  /*47b0*/  ISETP.GE.AND P2, PT, R12, RZ, PT ;  /* 0x000000ff0c00720c */ /* 0x000fe20003f46270 */
[--C-:B------:R-:W-:Y:S01]  /*47c0*/  @!P5 IMAD.IADD R7, R7, 0x1, -R19.reuse ;  /* 0x000000010707d824 */ /* 0x100fe200078e0a13 */
[----:B------:R-:W-:Y:S01]  /*47d0*/  IABS R13, R22 ;  /* 0x00000016000d7213 */ /* 0x000fe20000000000 */
[C---:B------:R-:W-:Y:S01]  /*47e0*/  IMAD R12, R19.reuse, R21, R16 ;  /* 0x00000015130c7224 */ /* 0x040fe200078e0210 */
[----:B------:R-:W-:Y:S01]  /*47f0*/  ISETP.GT.U32.AND P5, PT, R19, R10, PT ;  /* 0x0000000a1300720c */ /* 0x000fe20003fa4070 */
[----:B------:R-:W-:Y:S01]  /*4800*/  @!P6 IMAD.IADD R9, R9, 0x1, -R19 ;  /* 0x000000010909e824 */ /* 0x000fe200078e0a13 */
[----:B------:R-:W-:Y:S01]  /*4810*/  ISETP.GE.AND P3, PT, R14, RZ, PT ;  /* 0x000000ff0e00720c */ /* 0x000fe20003f66270 */
[----:B------:R-:W-:Y:S01]  /*4820*/  IMAD.HI.U32 R15, R20, R13, RZ ;  /* 0x0000000d140f7227 */ /* 0x000fe200078e00ff */
[----:B------:R-:W-:-:S02]  /*4830*/  ISETP.GT.U32.AND P6, PT, R19, R12, PT ;  /* 0x0000000c1300720c */ /* 0x000fc40003fc4070 */
[----:B------:R-:W-:Y:S01]  /*4840*/  LOP3.LUT R18, R53, 0x30, R38, 0xfe, !PT ;  /* 0x0000003035127812 */ /* 0x000fe200078efe26 */
[----:B------:R-:W-:-:S03]  /*4850*/  IMAD.MOV R15, RZ, RZ, -R15 ;  /* 0x000000ffff0f7224 */ /* 0x000fc600078e0a0f */
[----:B------:R-:W-:Y:S01]  /*4860*/  IABS R14, R18 ;  /* 0x00000012000e7213 */ /* 0x000fe20000000000 */
[----:B------:R-:W-:Y:S01]  /*4870*/  IMAD R13, R19, R15, R13 ;  /* 0x0000000f130d7224 */ /* 0x000fe200078e020d */
[----:B------:R-:W-:Y:S01]  /*4880*/  LOP3.LUT R3, R53, 0x31, R38, 0xfe, !PT ;  /* 0x0000003135037812 */ /* 0x000fe200078efe26 */
[----:B------:R-:W-:Y:S01]  /*4890*/  @!P5 IMAD.IADD R10, R10, 0x1, -R19 ;  /* 0x000000010a0ad824 */ /* 0x000fe200078e0a13 */
[----:B------:R-:W-:Y:S01]  /*48a0*/  ISETP.GT.U32.AND P5, PT, R19, R9, PT ;  /* 0x000000091300720c */ /* 0x000fe20003fa4070 */
[----:B------:R-:W-:Y:S01]  /*48b0*/  IMAD.HI.U32 R16, R20, R14, RZ ;  /* 0x0000000e14107227 */ /* 0x000fe200078e00ff */
[----:B------:R-:W-:-:S03]  /*48c0*/  IABS R15, R3 ;  /* 0x00000003000f7213 */ /* 0x000fc60000000000 */
[----:B------:R-:W-:Y:S01]  /*48d0*/  @!P3 IMAD.MOV R7, RZ, RZ, -R7 ;  /* 0x000000ffff07b224 */ /* 0x000fe200078e0a07 */
[C---:B------:R-:W-:Y:S01]  /*48e0*/  ISETP.GT.U32.AND P3, PT, R19.reuse, R13, PT ;  /* 0x0000000d1300720c */ /* 0x040fe20003f64070 */
[----:B------:R-:W-:Y:S02]  /*48f0*/  @!P6 IMAD.IADD R12, R12, 0x1, -R19 ;  /* 0x000000010c0ce824 */ /* 0x000fe400078e0a13 */
[----:B------:R-:W-:Y:S02]  /*4900*/  IMAD.MOV R16, RZ, RZ, -R16 ;  /* 0x000000ffff107224 */ /* 0x000fe400078e0a10 */
[----:B------:R-:W-:Y:S01]  /*4910*/  @!P2 IMAD.MOV R8, RZ, RZ, -R8 ;  /* 0x000000ffff08a224 */ /* 0x000fe200078e0a08 */
[C---:B------:R-:W-:Y:S01]  /*4920*/  ISETP.GT.U32.AND P2, PT, R19.reuse, R12, PT ;  /* 0x0000000c1300720c */ /* 0x040fe20003f44070 */
[----:B------:R-:W-:Y:S01]  /*4930*/  @!P4 IMAD.MOV R6, RZ, RZ, -R6 ;  /* 0x000000ffff06c224 */ /* 0x000fe200078e0a06 */
[----:B------:R-:W-:Y:S01]  /*4940*/  ISETP.GT.U32.AND P4, PT, R19, R10, PT ;  /* 0x0000000a1300720c */ /* 0x000fe20003f84070 */
[----:B------:R-:W-:-:S04]  /*4950*/  IMAD.HI.U32 R21, R20, R15, RZ ;  /* 0x0000000f14157227 */ /* 0x000fc800078e00ff */
[----:B------:R-:W-:Y:S02]  /*4960*/  IMAD R14, R19, R16, R14 ;  /* 0x00000010130e7224 */ /* 0x000fe400078e020e */
[----:B------:R-:W-:Y:S02]  /*4970*/  IMAD.MOV R21, RZ, RZ, -R21 ;  /* 0x000000ffff157224 */ /* 0x000fe400078e0a15 */
[--C-:B------:R-:W-:Y:S01]  /*4980*/  @!P5 IMAD.IADD R9, R9, 0x1, -R19.reuse ;  /* 0x000000010909d824 */ /* 0x100fe200078e0a13 */
[----:B------:R-:W-:Y:S01]  /*4990*/  ISETP.GT.U32.AND P5, PT, R19, R14, PT ;  /* 0x0000000e1300720c */ /* 0x000fe20003fa4070 */
[----:B------:R-:W-:Y:S01]  /*49a0*/  @!P3 IMAD.IADD R13, R13, 0x1, -R19 ;  /* 0x000000010d0db824 */ /* 0x000fe200078e0a13 */
[----:B------:R-:W-:Y:S01]  /*49b0*/  ISETP.GE.AND P6, PT, R4, RZ, PT ;  /* 0x000000ff0400720c */ /* 0x000fe20003fc6270 */
[C---:B------:R-:W-:Y:S02]  /*49c0*/  IMAD R15, R19.reuse, R21, R15 ;  /* 0x00000015130f7224 */ /* 0x040fe400078e020f */
[--C-:B------:R-:W-:Y:S01]  /*49d0*/  @!P2 IMAD.IADD R12, R12, 0x1, -R19.reuse ;  /* 0x000000010c0ca824 */ /* 0x100fe200078e0a13 */
[C---:B------:R-:W-:Y:S01]  /*49e0*/  ISETP.GT.U32.AND P3, PT, R19.reuse, R13, PT ;  /* 0x0000000d1300720c */ /* 0x040fe20003f64070 */
[----:B------:R-:W-:Y:S01]  /*49f0*/  @!P4 IMAD.IADD R10, R10, 0x1, -R19 ;  /* 0x000000010a0ac824 */ /* 0x000fe200078e0a13 */
[----:B------:R-:W-:-:S02]  /*4a00*/  ISETP.GT.U32.AND P2, PT, R19, R15, PT ;  /* 0x0000000f1300720c */ /* 0x000fc40003f44070 */
[----:B------:R-:W-:Y:S02]  /*4a10*/  ISETP.GE.AND P4, PT, R5, RZ, PT ;  /* 0x000000ff0500720c */ /* 0x000fe40003f86270 */
[----:B------:R-:W-:Y:S01]  /*4a20*/  LOP3.LUT R5, R53, 0x33, R38, 0xfe, !PT ;  /* 0x0000003335057812 */ /* 0x000fe200078efe26 */
[----:B------:R-:W-:-:S03]  /*4a30*/  @!P5 IMAD.IADD R14, R14, 0x1, -R19 ;  /* 0x000000010e0ed824 */ /* 0x000fc600078e0a13 */
[----:B------:R-:W-:Y:S01]  /*4a40*/  IABS R23, R5 ;  /* 0x0000000500177213 */ /* 0x000fe20000000000 */
[----:B------:R-:W-:Y:S01]  /*4a50*/  @!P6 IMAD.MOV R9, RZ, RZ, -R9 ;  /* 0x000000ffff09e224 */ /* 0x000fe200078e0a09 */
[----:B------:R-:W-:Y:S02]  /*4a60*/  ISETP.GE.AND P5, PT, R17, RZ, PT ;  /* 0x000000ff1100720c */ /* 0x000fe40003fa6270 */
[----:B------:R-:W-:Y:S01]  /*4a70*/  ISETP.GT.U32.AND P6, PT, R19, R14, PT ;  /* 0x0000000e1300720c */ /* 0x000fe20003fc4070 */
[----:B------:R-:W-:Y:S02]  /*4a80*/  IMAD.MOV.U32 R17, RZ, RZ, R23 ;  /* 0x000000ffff117224 */ /* 0x000fe400078e0017 */
[--C-:B------:R-:W-:Y:S01]  /*4a90*/  @!P3 IMAD.IADD R13, R13, 0x1, -R19.reuse ;  /* 0x000000010d0db824 */ /* 0x100fe200078e0a13 */
[----:B------:R-:W-:Y:S01]  /*4aa0*/  ISETP.GE.AND P3, PT, R22, RZ, PT ;  /* 0x000000ff1600720c */ /* 0x000fe20003f66270 */
[----:B------:R-:W-:Y:S01]  /*4ab0*/  @!P2 IMAD.IADD R15, R15, 0x1, -R19 ;  /* 0x000000010f0fa824 */ /* 0x000fe200078e0a13 */
[----:B------:R-:W-:Y:S01]  /*4ac0*/  ISETP.GE.AND P2, PT, R18, RZ, PT ;  /* 0x000000ff1200720c */ /* 0x000fe20003f46270 */
[----:B------:R-:W-:-:S04]  /*4ad0*/  IMAD.HI.U32 R22, R20, R17, RZ ;  /* 0x0000001114167227 */ /* 0x000fc800078e00ff */
[----:B------:R-:W-:Y:S02]  /*4ae0*/  IMAD.MOV R22, RZ, RZ, -R22 ;  /* 0x000000ffff167224 */ /* 0x000fe400078e0a16 */
[----:B------:R-:W-:Y:S02]  /*4af0*/  @!P6 IMAD.IADD R14, R14, 0x1, -R19 ;  /* 0x000000010e0ee824 */ /* 0x000fe400078e0a13 */
[----:B------:R-:W-:-:S04]  /*4b00*/  IMAD R17, R19, R22, R17 ;  /* 0x0000001613117224 */ /* 0x000fc800078e0211 */
[----:B------:R-:W-:Y:S01]  /*4b10*/  @!P2 IMAD.MOV R14, RZ, RZ, -R14 ;  /* 0x000000ffff0ea224 */ /* 0x000fe200078e0a0e */
[----:B------:R-:W-:Y:S02]  /*4b20*/  ISETP.GT.U32.AND P2, PT, R19, R17, PT ;  /* 0x000000111300720c */ /* 0x000fe40003f44070 */
[----:B------:R-:W-:Y:S01]  /*4b30*/  LOP3.LUT R4, R53, 0x32, R38, 0xfe, !PT ;  /* 0x0000003235047812 */ /* 0x000fe200078efe26 */
[----:B------:R-:W-:-:S03]  /*4b40*/  @!P3 IMAD.MOV R13, RZ, RZ, -R13 ;  /* 0x000000ffff0db224 */ /* 0x000fc600078e0a0d */
[----:B------:R-:W-:Y:S02]  /*4b50*/  IABS R16, R4 ;  /* 0x0000000400107213 */ /* 0x000fe40000000000 */
[----:B------:R-:W-:Y:S02]  /*4b60*/  ISETP.GE.AND P3, PT, R4, RZ, PT ;  /* 0x000000ff0400720c */ /* 0x000fe40003f66270 */
[----:B------:R-:W-:-:S03]  /*4b70*/  LOP3.LUT R4, R53, 0x34, R38, 0xfe, !PT ;  /* 0x0000003435047812 */ /* 0x000fc600078efe26 */
[----:B------:R-:W-:Y:S01]  /*4b80*/  @!P2 IMAD.IADD R17, R17, 0x1, -R19 ;  /* 0x000000011111a824 */ /* 0x000fe200078e0a13 */
[----:B------:R-:W-:-:S04]  /*4b90*/  IABS R18, R4 ;  /* 0x0000000400127213 */ /* 0x000fc80000000000 */
[----:B------:R-:W-:Y:S01]  /*4ba0*/  ISETP.GT.U32.AND P2, PT, R19, R17, PT ;  /* 0x000000111300720c */ /* 0x000fe20003f44070 */
[----:B------:R-:W-:-:S04]  /*4bb0*/  IMAD.HI.U32 R22, R20, R18, RZ ;  /* 0x0000001214167227 */ /* 0x000fc800078e00ff */
[----:B------:R-:W-:Y:S02]  /*4bc0*/  IMAD.MOV R22, RZ, RZ, -R22 ;  /* 0x000000ffff167224 */ /* 0x000fe400078e0a16 */
[----:B------:R-:W-:Y:S01]  /*4bd0*/  @!P4 IMAD.MOV R10, RZ, RZ, -R10 ;  /* 0x000000ffff0ac224 */ /* 0x000fe200078e0a0a */
[C---:B------:R-:W-:Y:S01]  /*4be0*/  ISETP.GT.U32.AND P4, PT, R19.reuse, R15, PT ;  /* 0x0000000f1300720c */ /* 0x040fe20003f84070 */
[----:B------:R-:W-:Y:S02]  /*4bf0*/  IMAD R18, R19, R22, R18 ;  /* 0x0000001613127224 */ /* 0x000fe400078e0212 */
[----:B------:R-:W-:-:S04]  /*4c00*/  IMAD.HI.U32 R21, R20, R16, RZ ;  /* 0x0000001014157227 */ /* 0x000fc800078e00ff */
[----:B------:R-:W-:Y:S01]  /*4c10*/  @!P2 IMAD.IADD R17, R17, 0x1, -R19 ;  /* 0x000000011111a824 */ /* 0x000fe200078e0a13 */
[----:B------:R-:W-:Y:S01]  /*4c20*/  ISETP.GT.U32.AND P2, PT, R19, R18, PT ;  /* 0x000000121300720c */ /* 0x000fe20003f44070 */
[----:B------:R-:W-:Y:S01]  /*4c30*/  @!P5 IMAD.MOV R12, RZ, RZ, -R12 ;  /* 0x000000ffff0cd224 */ /* 0x000fe200078e0a0c */
[----:B------:R-:W-:Y:S01]  /*4c40*/  ISETP.GE.AND P5, PT, R3, RZ, PT ;  /* 0x000000ff0300720c */ /* 0x000fe20003fa6270 */
[----:B------:R-:W-:Y:S01]  /*4c50*/  IMAD.MOV R21, RZ, RZ, -R21 ;  /* 0x000000ffff157224 */ /* 0x000fe200078e0a15 */
[----:B------:R-:W-:Y:S01]  /*4c60*/  LOP3.LUT R23, R53, 0x35, R38, 0xfe, !PT ;  /* 0x0000003535177812 */ /* 0x000fe200078efe26 */
[----:B------:R-:W-:Y:S01]  /*4c70*/  @!P4 IMAD.IADD R15, R15, 0x1, -R19 ;  /* 0x000000010f0fc824 */ /* 0x000fe200078e0a13 */
[----:B------:R-:W-:Y:S01]  /*4c80*/  ISETP.GE.AND P4, PT, R5, RZ, PT ;  /* 0x000000ff0500720c */ /* 0x000fe20003f86270 */
[----:B------:R-:W-:Y:S01]  /*4c90*/  IMAD R16, R19, R21, R16 ;  /* 0x0000001513107224 */ /* 0x000fe200078e0210 */
[----:B------:R-:W-:Y:S02]  /*4ca0*/  LOP3.LUT R3, R53, 0x36, R38, 0xfe, !PT ;  /* 0x0000003635037812 */ /* 0x000fe400078efe26 */
[----:B------:R-:W-:-:S02]  /*4cb0*/  IABS R5, R23 ;  /* 0x0000001700057213 */ /* 0x000fc40000000000 */
[----:B------:R-:W-:Y:S01]  /*4cc0*/  ISETP.GT.U32.AND P6, PT, R19, R16, PT ;  /* 0x000000101300720c */ /* 0x000fe20003fc4070 */
[----:B------:R-:W-:Y:S01]  /*4cd0*/  @!P2 IMAD.IADD R18, R18, 0x1, -R19 ;  /* 0x000000011212a824 */ /* 0x000fe200078e0a13 */
[----:B------:R-:W-:Y:S01]  /*4ce0*/  IABS R36, R3 ;  /* 0x0000000300247213 */ /* 0x000fe20000000000 */
[----:B------:R-:W-:-:S03]  /*4cf0*/  IMAD.HI.U32 R21, R20, R5, RZ ;  /* 0x0000000514157227 */ /* 0x000fc600078e00ff */
[----:B------:R-:W-:Y:S01]  /*4d00*/  ISETP.GT.U32.AND P2, PT, R19, R18, PT ;  /* 0x000000121300720c */ /* 0x000fe20003f44070 */
[----:B------:R-:W-:Y:S01]  /*4d10*/  @!P5 IMAD.MOV R15, RZ, RZ, -R15 ;  /* 0x000000ffff0fd224 */ /* 0x000fe200078e0a0f */
[----:B------:R-:W-:Y:S01]  /*4d20*/  ISETP.GE.AND P5, PT, R4, RZ, PT ;  /* 0x000000ff0400720c */ /* 0x000fe20003fa6270 */
[----:B------:R-:W-:-:S04]  /*4d30*/  IMAD.HI.U32 R4, R20, R36, RZ ;  /* 0x0000002414047227 */ /* 0x000fc800078e00ff */
[----:B------:R-:W-:Y:S02]  /*4d40*/  IMAD.MOV R21, RZ, RZ, -R21 ;  /* 0x000000ffff157224 */ /* 0x000fe400078e0a15 */
[----:B------:R-:W-:Y:S02]  /*4d50*/  IMAD.MOV R4, RZ, RZ, -R4 ;  /* 0x000000ffff047224 */ /* 0x000fe400078e0a04 */
[C---:B------:R-:W-:Y:S02]  /*4d60*/  IMAD R5, R19.reuse, R21, R5 ;  /* 0x0000001513057224 */ /* 0x040fe400078e0205 */
[----:B------:R-:W-:Y:S02]  /*4d70*/  @!P6 IMAD.IADD R16, R16, 0x1, -R19 ;  /* 0x000000011010e824 */ /* 0x000fe400078e0a13 */
[C---:B------:R-:W-:Y:S02]  /*4d80*/  IMAD R36, R19.reuse, R4, R36 ;  /* 0x0000000413247224 */ /* 0x040fe400078e0224 */
[----:B------:R-:W-:Y:S01]  /*4d90*/  @!P4 IMAD.MOV R17, RZ, RZ, -R17 ;  /* 0x000000ffff11c224 */ /* 0x000fe200078e0a11 */
[C---:B------:R-:W-:Y:S01]  /*4da0*/  ISETP.GT.U32.AND P4, PT, R19.reuse, R5, PT ;  /* 0x000000051300720c */ /* 0x040fe20003f84070 */
[----:B------:R-:W-:Y:S01]  /*4db0*/  @!P2 IMAD.IADD R18, R18, 0x1, -R19 ;  /* 0x000000011212a824 */ /* 0x000fe200078e0a13 */
[----:B------:R-:W-:-:S02]  /*4dc0*/  ISETP.GT.U32.AND P6, PT, R19, R16, PT ;  /* 0x000000101300720c */ /* 0x000fc40003fc4070 */
[----:B------:R-:W-:Y:S02]  /*4dd0*/  ISETP.GT.U32.AND P2, PT, R19, R36, PT ;  /* 0x000000241300720c */ /* 0x000fe40003f44070 */
[C-C-:B------:R-:W-:Y:S02]  /*4de0*/  LOP3.LUT R26, R53.reuse, 0x37, R38.reuse, 0xfe, !PT ;  /* 0x00000037351a7812 */ /* 0x140fe400078efe26 */
[C-C-:B------:R-:W-:Y:S02]  /*4df0*/  LOP3.LUT R30, R53.reuse, 0x38, R38.reuse, 0xfe, !PT ;  /* 0x00000038351e7812 */ /* 0x140fe400078efe26 */
[----:B------:R-:W-:Y:S02]  /*4e00*/  IABS R28, R26 ;  /* 0x0000001a001c7213 */ /* 0x000fe40000000000 */
[----:B------:R-:W-:Y:S01]  /*4e10*/  LOP3.LUT R34, R53, 0x3a, R38, 0xfe, !PT ;  /* 0x0000003a35227812 */ /* 0x000fe200078efe26 */
[----:B------:R-:W-:Y:S01]  /*4e20*/  @!P4 IMAD.IADD R5, R5, 0x1, -R19 ;  /* 0x000000010505c824 */ /* 0x000fe200078e0a13 */
[----:B------:R-:W-:Y:S01]  /*4e30*/  IABS R27, R30 ;  /* 0x0000001e001b7213 */ /* 0x000fe20000000000 */
[----:B------:R-:W-:Y:S01]  /*4e40*/  IMAD.HI.U32 R21, R20, R28, RZ ;  /* 0x0000001c14157227 */ /* 0x000fe200078e00ff */
[----:B------:R-:W-:-:S03]  /*4e50*/  IABS R24, R34 ;  /* 0x0000002200187213 */ /* 0x000fc60000000000 */
[--C-:B------:R-:W-:Y:S02]  /*4e60*/  @!P6 IMAD.IADD R16, R16, 0x1, -R19.reuse ;  /* 0x000000011010e824 */ /* 0x100fe400078e0a13 */
[----:B------:R-:W-:Y:S01]  /*4e70*/  @!P2 IMAD.IADD R36, R36, 0x1, -R19 ;  /* 0x000000012424a824 */ /* 0x000fe200078e0a13 */
[----:B------:R-:W-:Y:S01]  /*4e80*/  ISETP.GT.U32.AND P2, PT, R19, R5, PT ;  /* 0x000000051300720c */ /* 0x000fe20003f44070 */
[----:B------:R-:W-:Y:S01]  /*4e90*/  IMAD.HI.U32 R22, R20, R27, RZ ;  /* 0x0000001b14167227 */ /* 0x000fe200078e00ff */
[----:B------:R-:W-:-:S03]  /*4ea0*/  LOP3.LUT R33, R53, 0x3b, R38, 0xfe, !PT ;  /* 0x0000003b35217812 */ /* 0x000fc600078efe26 */
[----:B------:R-:W-:Y:S02]  /*4eb0*/  IMAD.MOV R21, RZ, RZ, -R21 ;  /* 0x000000ffff157224 */ /* 0x000fe400078e0a15 */
[----:B------:R-:W-:Y:S01]  /*4ec0*/  @!P3 IMAD.MOV R16, RZ, RZ, -R16 ;  /* 0x000000ffff10b224 */ /* 0x000fe200078e0a10 */
[----:B------:R-:W-:Y:S01]  /*4ed0*/  ISETP.GE.AND P3, PT, R3, RZ, PT ;  /* 0x000000ff0300720c */ /* 0x000fe20003f66270 */
[----:B------:R-:W-:Y:S01]  /*4ee0*/  @!P5 IMAD.MOV R18, RZ, RZ, -R18 ;  /* 0x000000ffff12d224 */ /* 0x000fe200078e0a12 */
[----:B------:R-:W-:Y:S01]  /*4ef0*/  ISETP.GT.U32.AND P5, PT, R19, R36, PT ;  /* 0x000000241300720c */ /* 0x000fe20003fa4070 */
[----:B------:R-:W-:Y:S01]  /*4f00*/  IMAD.HI.U32 R3, R20, R24, RZ ;  /* 0x0000001814037227 */ /* 0x000fe200078e00ff */
[----:B------:R-:W-:-:S03]  /*4f10*/  ISETP.GE.AND P6, PT, R23, RZ, PT ;  /* 0x000000ff1700720c */ /* 0x000fc60003fc6270 */
[----:B------:R-:W-:Y:S02]  /*4f20*/  IMAD.MOV R22, RZ, RZ, -R22 ;  /* 0x000000ffff167224 */ /* 0x000fe400078e0a16 */
[----:B------:R-:W-:Y:S01]  /*4f30*/  IMAD R21, R19, R21, R28 ;  /* 0x0000001513157224 */ /* 0x000fe200078e021c */
[--C-:B------:R-:W-:Y:S02]  /*4f40*/  LOP3.LUT R35, R53, 0x39, R38.reuse, 0xfe, !PT ;  /* 0x0000003935237812 */ /* 0x100fe400078efe26 */
[----:B------:R-:W-:Y:S01]  /*4f50*/  IABS R23, R33 ;  /* 0x0000002100177213 */ /* 0x000fe20000000000 */
[----:B------:R-:W-:Y:S01]  /*4f60*/  IMAD.MOV R3, RZ, RZ, -R3 ;  /* 0x000000ffff037224 */ /* 0x000fe200078e0a03 */
[C---:B------:R-:W-:Y:S01]  /*4f70*/  ISETP.GT.U32.AND P4, PT, R19.reuse, R21, PT ;  /* 0x000000151300720c */ /* 0x040fe20003f84070 */
[----:B------:R-:W-:Y:S01]  /*4f80*/  IMAD R27, R19, R22, R27 ;  /* 0x00000016131b7224 */ /* 0x000fe200078e021b */
[----:B------:R-:W-:Y:S01]  /*4f90*/  IABS R25, R35 ;  /* 0x0000002300197213 */ /* 0x000fe20000000000 */
[----:B------:R-:W-:Y:S01]  /*4fa0*/  IMAD.HI.U32 R29, R20, R23, RZ ;  /* 0x00000017141d7227 */ /* 0x000fe200078e00ff */
[----:B------:R-:W-:-:S03]  /*4fb0*/  LOP3.LUT R28, R53, 0x3c, R38, 0xfe, !PT ;  /* 0x0000003c351c7812 */ /* 0x000fc600078efe26 */
[----:B------:R-:W-:Y:S02]  /*4fc0*/  IMAD R24, R19, R3, R24 ;  /* 0x0000000313187224 */ /* 0x000fe400078e0218 */
[----:B------:R-:W-:Y:S01]  /*4fd0*/  @!P2 IMAD.IADD R5, R5, 0x1, -R19 ;  /* 0x000000010505a824 */ /* 0x000fe200078e0a13 */
[----:B------:R-:W-:Y:S01]  /*4fe0*/  ISETP.GT.U32.AND P2, PT, R19, R27, PT ;  /* 0x0000001b1300720c */ /* 0x000fe20003f44070 */
[----:B------:R-:W-:Y:S01]  /*4ff0*/  IMAD.HI.U32 R4, R20, R25, RZ ;  /* 0x0000001914047227 */ /* 0x000fe200078e00ff */
[----:B------:R-:W-:-:S03]  /*5000*/  IABS R37, R28 ;  /* 0x0000001c00257213 */ /* 0x000fc60000000000 */
[----:B------:R-:W-:Y:S02]  /*5010*/  IMAD.MOV R29, RZ, RZ, -R29 ;  /* 0x000000ffff1d7224 */ /* 0x000fe400078e0a1d */
[----:B------:R-:W-:Y:S01]  /*5020*/  @!P5 IMAD.IADD R36, R36, 0x1, -R19 ;  /* 0x000000012424d824 */ /* 0x000fe200078e0a13 */
[----:B------:R-:W-:Y:S01]  /*5030*/  ISETP.GT.U32.AND P5, PT, R19, R24, PT ;  /* 0x000000181300720c */ /* 0x000fe20003fa4070 */
[----:B------:R-:W-:Y:S01]  /*5040*/  IMAD.MOV R4, RZ, RZ, -R4 ;  /* 0x000000ffff047224 */ /* 0x000fe200078e0a04 */
[--C-:B------:R-:W-:Y:S01]  /*5050*/  LOP3.LUT R32, R53, 0x3d, R38.reuse, 0xfe, !PT ;  /* 0x0000003d35207812 */ /* 0x100fe200078efe26 */
[----:B------:R-:W-:Y:S01]  /*5060*/  IMAD R23, R19, R29, R23 ;  /* 0x0000001d13177224 */ /* 0x000fe200078e0217 */
[C-C-:B------:R-:W-:Y:S01]  /*5070*/  LOP3.LUT R31, R53.reuse, 0x3e, R38.reuse, 0xfe, !PT ;  /* 0x0000003e351f7812 */ /* 0x140fe200078efe26 */
[----:B------:R-:W-:Y:S01]  /*5080*/  IMAD.HI.U32 R39, R20, R37, RZ ;  /* 0x0000002514277227 */ /* 0x000fe200078e00ff */
[----:B------:R-:W-:-:S03]  /*5090*/  LOP3.LUT R29, R53, 0x3f, R38, 0xfe, !PT ;  /* 0x0000003f351d7812 */ /* 0x000fc600078efe26 */
[----:B------:R-:W-:Y:S01]  /*50a0*/  @!P4 IMAD.IADD R21, R21, 0x1, -R19 ;  /* 0x000000011515c824 */ /* 0x000fe200078e0a13 */
[----:B------:R-:W-:Y:S01]  /*50b0*/  IABS R3, R31 ;  /* 0x0000001f00037213 */ /* 0x000fe20000000000 */
[----:B------:R-:W-:Y:S01]  /*50c0*/  IMAD R25, R19, R4, R25 ;  /* 0x0000000413197224 */ /* 0x000fe200078e0219 */
[----:B------:R-:W-:Y:S01]  /*50d0*/  IABS R4, R32 ;  /* 0x0000002000047213 */ /* 0x000fe20000000000 */
[----:B------:R-:W-:Y:S01]  /*50e0*/  IMAD.MOV R39, RZ, RZ, -R39 ;  /* 0x000000ffff277224 */ /* 0x000fe200078e0a27 */
[----:B------:R-:W-:Y:S01]  /*50f0*/  IABS R22, R29 ;  /* 0x0000001d00167213 */ /* 0x000fe20000000000 */
[----:B------:R-:W-:Y:S01]  /*5100*/  @!P2 IMAD.IADD R27, R27, 0x1, -R19 ;  /* 0x000000011b1ba824 */ /* 0x000fe200078e0a13 */
[C---:B------:R-:W-:Y:S01]  /*5110*/  ISETP.GT.U32.AND P4, PT, R19.reuse, R21, PT ;  /* 0x000000151300720c */ /* 0x040fe20003f84070 */
[----:B------:R-:W-:Y:S01]  /*5120*/  @!P6 IMAD.MOV R5, RZ, RZ, -R5 ;  /* 0x000000ffff05e224 */ /* 0x000fe200078e0a05 */
[----:B------:R-:W-:Y:S01]  /*5130*/  ISETP.GE.AND P2, PT, R26, RZ, PT ;  /* 0x000000ff1a00720c */ /* 0x000fe20003f46270 */
[C---:B------:R-:W-:Y:S01]  /*5140*/  IMAD R26, R19.reuse, R39, R37 ;  /* 0x00000027131a7224 */ /* 0x040fe200078e0225 */
[----:B------:R-:W-:Y:S01]  /*5150*/  ISETP.GT.U32.AND P6, PT, R19, R25, PT ;  /* 0x000000191300720c */ /* 0x000fe20003fc4070 */
[----:B------:R-:W-:-:S04]  /*5160*/  IMAD.HI.U32 R38, R20, R4, RZ ;  /* 0x0000000414267227 */ /* 0x000fc800078e00ff */
[----:B------:R-:W-:-:S04]  /*5170*/  IMAD.HI.U32 R40, R20, R3, RZ ;  /* 0x0000000314287227 */ /* 0x000fc800078e00ff */
[----:B------:R-:W-:-:S04]  /*5180*/  IMAD.HI.U32 R37, R20, R22, RZ ;  /* 0x0000001614257227 */ /* 0x000fc800078e00ff */
[----:B------:R-:W-:Y:S02]  /*5190*/  IMAD.MOV.U32 R20, RZ, RZ, R36 ;  /* 0x000000ffff147224 */ /* 0x000fe400078e0024 */
[----:B------:R-:W-:Y:S02]  /*51a0*/  @!P5 IMAD.IADD R24, R24, 0x1, -R19 ;  /* 0x000000011818d824 */ /* 0x000fe400078e0a13 */
[----:B------:R-:W-:-:S03]  /*51b0*/  @!P3 IMAD.MOV R20, RZ, RZ, -R20 ;  /* 0x000000ffff14b224 */ /* 0x000fc600078e0a14 */
[----:B------:R-:W-:Y:S01]  /*51c0*/  ISETP.GT.U32.AND P3, PT, R19, R24, PT ;  /* 0x000000181300720c */ /* 0x000fe20003f64070 */
[----:B------:R-:W-:Y:S02]  /*51d0*/  @!P4 IMAD.IADD R21, R21, 0x1, -R19 ;  /* 0x000000011515c824 */ /* 0x000fe400078e0a13 */
[----:B------:R-:W-:Y:S02]  /*51e0*/  IMAD.MOV R37, RZ, RZ, -R37 ;  /* 0x000000ffff257224 */ /* 0x000fe400078e0a25 */
[----:B------:R-:W-:Y:S01]  /*51f0*/  @!P6 IMAD.IADD R25, R25, 0x1, -R19 ;  /* 0x000000011919e824 */ /* 0x000fe200078e0a13 */
[C---:B------:R-:W-:Y:S01]  /*5200*/  ISETP.GT.U32.AND P4, PT, R19.reuse, R23, PT ;  /* 0x000000171300720c */ /* 0x040fe20003f84070 */
[----:B------:R-:W-:Y:S01]  /*5210*/  @!P2 IMAD.MOV R21, RZ, RZ, -R21 ;  /* 0x000000ffff15a224 */ /* 0x000fe200078e0a15 */
[C---:B------:R-:W-:Y:S01]  /*5220*/  ISETP.GT.U32.AND P2, PT, R19.reuse, R26, PT ;  /* 0x0000001a1300720c */ /* 0x040fe20003f44070 */
[C---:B------:R-:W-:Y:S01]  /*5230*/  IMAD R22, R19.reuse, R37, R22 ;  /* 0x0000002513167224 */ /* 0x040fe200078e0216 */
[----:B------:R-:W-:-:S03]  /*5240*/  ISETP.GT.U32.AND P5, PT, R19, R25, PT ;  /* 0x000000191300720c */ /* 0x000fc60003fa4070 */
[----:B------:R-:W-:Y:S01]  /*5250*/  @!P3 IMAD.IADD R24, R24, 0x1, -R19 ;  /* 0x000000011818b824 */ /* 0x000fe200078e0a13 */
[C---:B------:R-:W-:Y:S02]  /*5260*/  ISETP.GT.U32.AND P3, PT, R19.reuse, R22, PT ;  /* 0x000000161300720c */ /* 0x040fe40003f64070 */
[C---:B------:R-:W-:Y:S01]  /*5270*/  ISETP.GT.U32.AND P6, PT, R19.reuse, R27, PT ;  /* 0x0000001b1300720c */ /* 0x040fe20003fc4070 */
[----:B------:R-:W-:Y:S02]  /*5280*/  IMAD.MOV R40, RZ, RZ, -R40 ;  /* 0x000000ffff287224 */ /* 0x000fe400078e0a28 */
[----:B------:R-:W-:Y:S02]  /*5290*/  IMAD.MOV R38, RZ, RZ, -R38 ;  /* 0x000000ffff267224 */ /* 0x000fe400078e0a26 */
[----:B------:R-:W-:Y:S02]  /*52a0*/  IMAD R3, R19, R40, R3 ;  /* 0x0000002813037224 */ /* 0x000fe400078e0203 */
[----:B------:R-:W-:-:S02]  /*52b0*/  @!P4 IMAD.IADD R23, R23, 0x1, -R19 ;  /* 0x000000011717c824 */ /* 0x000fc400078e0a13 */
[--C-:B------:R-:W-:Y:S02]  /*52c0*/  @!P2 IMAD.IADD R26, R26, 0x1, -R19.reuse ;  /* 0x000000011a1aa824 */ /* 0x100fe400078e0a13 */
[----:B------:R-:W-:Y:S02]  /*52d0*/  IMAD R4, R19, R38, R4 ;  /* 0x0000002613047224 */ /* 0x000fe400078e0204 */
[--C-:B------:R-:W-:Y:S01]  /*52e0*/  @!P5 IMAD.IADD R25, R25, 0x1, -R19.reuse ;  /* 0x000000011919d824 */ /* 0x100fe200078e0a13 */
[C---:B------:R-:W-:Y:S01]  /*52f0*/  ISETP.GT.U32.AND P5, PT, R19.reuse, R3, PT ;  /* 0x000000031300720c */ /* 0x040fe20003fa4070 */
[----:B------:R-:W-:Y:S01]  /*5300*/  STL [R1+0x97c], R51 ;  /* 0x00097c3301007387 */ /* 0x000fe20000100800 */
[C---:B------:R-:W-:Y:S01]  /*5310*/  ISETP.GT.U32.AND P4, PT, R19.reuse, R23, PT ;  /* 0x000000171300720c */ /* 0x040fe20003f84070 */
[--C-:B------:R-:W-:Y:S01]  /*5320*/  @!P3 IMAD.IADD R22, R22, 0x1, -R19.reuse ;  /* 0x000000011616b824 */ /* 0x100fe200078e0a13 */
[----:B------:R-:W-:Y:S01]  /*5330*/  ISETP.GT.U32.AND P3, PT, R19, R26, PT ;  /* 0x0000001a1300720c */ /* 0x000fe20003f64070 */
[----:B------:R-:W-:Y:S01]  /*5340*/  STL [R1+0x980], R0 ;  /* 0x0009800001007387 */ /* 0x000fe20000100800 */
[----:B------:R-:W-:Y:S01]  /*5350*/  @!P6 IMAD.IADD R27, R27, 0x1, -R19 ;  /* 0x000000011b1be824 */ /* 0x000fe200078e0a13 */
[----:B------:R-:W-:-:S02]  /*5360*/  ISETP.GT.U32.AND P6, PT, R19, R4, PT ;  /* 0x000000041300720c */ /* 0x000fc40003fc4070 */
[----:B------:R-:W-:Y:S04]  /*5370*/  STL [R1+0x984], R48 ;  /* 0x0009843001007387 */ /* 0x000fe80000100800 */
[----:B------:R-:W-:Y:S04]  /*5380*/  STL [R1+0x988], R49 ;  /* 0x0009883101007387 */ /* 0x000fe80000100800 */
[----:B------:R-:W-:Y:S04]  /*5390*/  STL [R1+0x98c], R52 ;  /* 0x00098c3401007387 */ /* 0x000fe80000100800 */
[----:B------:R-:W-:Y:S04]  /*53a0*/  STL [R1+0x990], R47 ;  /* 0x0009902f01007387 */ /* 0x000fe80000100800 */
[----:B------:R-:W-:Y:S04]  /*53b0*/  STL [R1+0x994], R46 ;  /* 0x0009942e01007387 */ /* 0x000fe80000100800 */
[----:B------:R-:W-:Y:S01]  /*53c0*/  STL [R1+0x998], R45 ;  /* 0x0009982d01007387 */ /* 0x000fe20000100800 */
[----:B------:R-:W-:-:S03]  /*53d0*/  ISETP.GE.AND P2, PT, R35, RZ, PT ;  /* 0x000000ff2300720c */ /* 0x000fc60003f46270 */
[----:B------:R-:W-:Y:S01]  /*53e0*/  STL [R1+0x99c], R44 ;  /* 0x00099c2c01007387 */ /* 0x000fe20000100800 */
[----:B------:R-:W-:-:S03]  /*53f0*/  @!P5 IMAD.IADD R3, R3, 0x1, -R19 ;  /* 0x000000010303d824 */ /* 0x000fc600078e0a13 */
[----:B------:R-:W-:Y:S01]  /*5400*/  STL [R1+0x9a0], R43 ;  /* 0x0009a02b01007387 */ /* 0x000fe20000100800 */
[----:B------:R-:W-:-:S03]  /*5410*/  @!P4 IMAD.IADD R23, R23, 0x1, -R19 ;  /* 0x000000011717c824 */ /* 0x000fc600078e0a13 */
[----:B------:R-:W-:Y:S01]  /*5420*/  STL [R1+0x9a4], R42 ;  /* 0x0009a42a01007387 */ /* 0x000fe20000100800 */
[----:B------:R-:W-:-:S03]  /*5430*/  ISETP.GE.AND P5, PT, R33, RZ, PT ;  /* 0x000000ff2100720c */ /* 0x000fc60003fa6270 */
[----:B------:R-:W-:Y:S01]  /*5440*/  STL [R1+0x9a8], R41 ;  /* 0x0009a82901007387 */ /* 0x000fe20000100800 */
[----:B------:R-:W-:Y:S01]  /*5450*/  ISETP.GE.AND P4, PT, R30, RZ, PT ;  /* 0x000000ff1e00720c */ /* 0x000fe20003f86270 */
[--C-:B------:R-:W-:Y:S02]  /*5460*/  @!P3 IMAD.IADD R26, R26, 0x1, -R19.reuse ;  /* 0x000000011a1ab824 */ /* 0x100fe400078e0a13 */
[----:B------:R0:W-:Y:S01]  /*5470*/  STL [R1+0x9ac], R6 ;  /* 0x0009ac0601007387 */ /* 0x0001e20000100800 */
[----:B------:R-:W-:Y:S01]  /*5480*/  @!P6 IMAD.IADD R4, R4, 0x1, -R19 ;  /* 0x000000010404e824 */ /* 0x000fe200078e0a13 */
[----:B------:R-:W-:Y:S02]  /*5490*/  ISETP.GE.AND P3, PT, R32, RZ, PT ;  /* 0x000000ff2000720c */ /* 0x000fe40003f66270 */
[----:B------:R-:W-:Y:S01]  /*54a0*/  STL [R1+0x570], R53 ;  /* 0x0005703501007387 */ /* 0x000fe20000100800 */
[----:B------:R-:W-:-:S03]  /*54b0*/  ISETP.GE.AND P6, PT, R34, RZ, PT ;  /* 0x000000ff2200720c */ /* 0x000fc60003fc6270 */
[----:B------:R1:W-:Y:S04]  /*54c0*/  STL [R1+0x850], R53 ;  /* 0x0008503501007387 */ /* 0x0003e80000100800 */
[----:B------:R-:W2:Y:S04]  /*54d0*/  LDL.LU R30, [R1+0x80] ;  /* 0x00008000011e7983 */ /* 0x000ea80000300800 */
[----:B------:R-:W3:Y:S04]  /*54e0*/  LDL.LU R32, [R1+0x7c] ;  /* 0x00007c0001207983 */ /* 0x000ee80000300800 */
[----:B------:R-:W4:Y:S04]  /*54f0*/  LDL.LU R34, [R1+0x78] ;  /* 0x0000780001227983 */ /* 0x000f280000300800 */
[----:B------:R-:W2:Y:S04]  /*5500*/  LDL.LU R37, [R1+0x74] ;  /* 0x0000740001257983 */ /* 0x000ea80000300800 */
[----:B------:R-:W2:Y:S04]  /*5510*/  LDL.LU R40, [R1+0x70] ;  /* 0x0000700001287983 */ /* 0x000ea80000300800 */
[----:B0-----:R-:W2:Y:S01]  /*5520*/  LDL.LU R6, [R1+0x1c] ;  /* 0x00001c0001067983 */ /* 0x001ea20000300800 */
[----:B------:R-:W-:-:S03]  /*5530*/  @!P2 IMAD.MOV R25, RZ, RZ, -R25 ;  /* 0x000000ffff19a224 */ /* 0x000fc600078e0a19 */
[----:B------:R-:W3:Y:S01]  /*5540*/  LDL.LU R41, [R1+0x20] ;  /* 0x0000200001297983 */ /* 0x000ee20000300800 */
[----:B------:R-:W-:Y:S01]  /*5550*/  ISETP.GT.U32.AND P2, PT, R19, R4, PT ;  /* 0x000000041300720c */ /* 0x000fe20003f44070 */
[----:B------:R-:W-:Y:S02]  /*5560*/  @!P5 IMAD.MOV R23, RZ, RZ, -R23 ;  /* 0x000000ffff17d224 */ /* 0x000fe400078e0a17 */
[----:B------:R-:W4:Y:S01]  /*5570*/  LDL.LU R42, [R1+0x24] ;  /* 0x00002400012a7983 */ /* 0x000f220000300800 */
[----:B------:R-:W-:-:S03]  /*5580*/  ISETP.GE.AND P5, PT, R28, RZ, PT ;  /* 0x000000ff1c00720c */ /* 0x000fc60003fa6270 */
[----:B------:R-:W4:Y:S04]  /*5590*/  LDL.LU R43, [R1+0x30] ;  /* 0x00003000012b7983 */ /* 0x000f280000300800 */
[----:B------:R-:W4:Y:S04]  /*55a0*/  LDL.LU R44, [R1+0x34] ;  /* 0x00003400012c7983 */ /* 0x000f280000300800 */
[----:B------:R-:W4:Y:S04]  /*55b0*/  LDL.LU R45, [R1+0x38] ;  /* 0x00003800012d7983 */ /* 0x000f280000300800 */
[----:B------:R-:W4:Y:S01]  /*55c0*/  LDL.LU R46, [R1+0x40] ;  /* 0x00004000012e7983 */ /* 0x000f220000300800 */
[----:B------:R-:W-:-:S03]  /*55d0*/  LOP3.LUT R0, R50, 0x6c, RZ, 0xfc, !PT ;  /* 0x0000006c32007812 */ /* 0x000fc600078efcff */
[----:B------:R-:W4:Y:S01]  /*55e0*/  LDL.LU R47, [R1+0x44] ;  /* 0x00004400012f7983 */ /* 0x000f220000300800 */
[----:B------:R-:W-:Y:S01]  /*55f0*/  @!P2 IMAD.IADD R4, R4, 0x1, -R19 ;  /* 0x000000010404a824 */ /* 0x000fe200078e0a13 */
[----:B------:R-:W-:Y:S02]  /*5600*/  LOP3.LUT R51, R50, 0x74, RZ, 0xfc, !PT ;  /* 0x0000007432337812 */ /* 0x000fe400078efcff */
[----:B------:R-:W4:Y:S01]  /*5610*/  LDL.LU R52, [R1+0x48] ;  /* 0x0000480001347983 */ /* 0x000f220000300800 */
[----:B------:R-:W-:-:S03]  /*5620*/  @!P5 IMAD.MOV R26, RZ, RZ, -R26 ;  /* 0x000000ffff1ad224 */ /* 0x000fc600078e0a1a */
[----:B------:R-:W4:Y:S01]  /*5630*/  LDL.LU R49, [R1+0x54] ;  /* 0x0000540001317983 */ /* 0x000f220000300800 */
[-C--:B------:R-:W-:Y:S01]  /*5640*/  ISETP.LT.AND P5, PT, R0, R2.reuse, P0 ;  /* 0x000000020000720c */ /* 0x080fe200007a1270 */
[----:B------:R-:W-:Y:S02]  /*5650*/  @!P3 IMAD.MOV R4, RZ, RZ, -R4 ;  /* 0x000000ffff04b224 */ /* 0x000fe400078e0a04 */
[----:B------:R-:W4:Y:S01]  /*5660*/  LDL.LU R48, [R1+0x58] ;  /* 0x0000580001307983 */ /* 0x000f220000300800 */
[----:B------:R-:W-:-:S03]  /*5670*/  ISETP.LT.AND P3, PT, R51, R2, P0 ;  /* 0x000000023300720c */ /* 0x000fc60000761270 */
[----:B------:R-:W4:Y:S04]  /*5680*/  LDL.LU R0, [R1+0x6c] ;  /* 0x00006c0001007983 */ /* 0x000f280000300800 */
[----:B------:R-:W4:Y:S01]  /*5690*/  LDL.LU R51, [R1+0x68] ;  /* 0x0000680001337983 */ /* 0x000f220000300800 */
[----:B------:R-:W-:Y:S01]  /*56a0*/  @!P4 IMAD.MOV R27, RZ, RZ, -R27 ;  /* 0x000000ffff1bc224 */ /* 0x000fe200078e0a1b */
[C---:B------:R-:W-:Y:S01]  /*56b0*/  ISETP.GT.U32.AND P4, PT, R19.reuse, R3, PT ;  /* 0x000000031300720c */ /* 0x040fe20003f84070 */
[----:B------:R-:W-:Y:S01]  /*56c0*/  @!P6 IMAD.MOV R24, RZ, RZ, -R24 ;  /* 0x000000ffff18e224 */ /* 0x000fe200078e0a18 */
[----:B------:R-:W-:Y:S01]  /*56d0*/  ISETP.GT.U32.AND P6, PT, R19, R22, PT ;  /* 0x000000161300720c */ /* 0x000fe20003fc4070 */
[----:B------:R-:W4:Y:S01]  /*56e0*/  LDL.LU R50, [R1+0x64] ;  /* 0x0000640001327983 */ /* 0x000f220000300800 */
[----:B------:R-:W-:-:S09]  /*56f0*/  ISETP.GE.AND P2, PT, R31, RZ, PT ;  /* 0x000000ff1f00720c */ /* 0x000fd20003f46270 */
[--C-:B------:R-:W-:Y:S01]  /*5700*/  @!P4 IMAD.IADD R3, R3, 0x1, -R19.reuse ;  /* 0x000000010303c824 */ /* 0x100fe200078e0a13 */
[----:B------:R-:W-:Y:S01]  /*5710*/  ISETP.GE.AND P4, PT, R29, RZ, PT ;  /* 0x000000ff1d00720c */ /* 0x000fe20003f86270 */
[----:B------:R-:W-:Y:S01]  /*5720*/  @!P6 IMAD.IADD R22, R22, 0x1, -R19 ;  /* 0x000000011616e824 */ /* 0x000fe200078e0a13 */
[----:B------:R-:W-:Y:S01]  /*5730*/  ISETP.NE.AND P6, PT, R11, RZ, PT ;  /* 0x000000ff0b00720c */ /* 0x000fe20003fc5270 */
[----:B------:R-:W4:Y:S01]  /*5740*/  LDL.LU R19, [R1+0x60] ;  /* 0x0000600001137983 */ /* 0x000f220000300800 */
[----:B------:R-:W-:-:S03]  /*5750*/  LOP3.LUT R11, RZ, R11, RZ, 0x33, !PT ;  /* 0x0000000bff0b7212 */ /* 0x000fc600078e33ff */
[----:B------:R-:W4:Y:S04]  /*5760*/  LDL.LU R29, [R1+0x5c] ;  /* 0x00005c00011d7983 */ /* 0x000f280000300800 */
[----:B------:R-:W4:Y:S04]  /*5770*/  LDL.LU R31, [R1+0x50] ;  /* 0x00005000011f7983 */ /* 0x000f280000300800 */
[----:B------:R-:W4:Y:S04]  /*5780*/  LDL.LU R28, [R1+0x4c] ;  /* 0x00004c00011c7983 */ /* 0x000f280000300800 */
[----:B------:R-:W4:Y:S04]  /*5790*/  LDL.LU R33, [R1+0x3c] ;  /* 0x00003c0001217983 */ /* 0x000f280000300800 */
[----:B------:R-:W4:Y:S04]  /*57a0*/  LDL.LU R35, [R1+0x2c] ;  /* 0x00002c0001237983 */ /* 0x000f280000300800 */
[----:B------:R-:W4:Y:S04]  /*57b0*/  LDL.LU R36, [R1+0x28] ;  /* 0x0000280001247983 */ /* 0x000f280000300800 */
[----:B------:R-:W4:Y:S04]  /*57c0*/  LDL.LU R38, [R1+0x18] ;  /* 0x0000180001267983 */ /* 0x000f280000300800 */
[----:B------:R-:W4:Y:S04]  /*57d0*/  LDL.LU R39, [R1+0x14] ;  /* 0x0000140001277983 */ /* 0x000f280000300800 */
[----:B-1----:R-:W4:Y:S01]  /*57e0*/  LDL.LU R53, [R1+0x10] ;  /* 0x0000100001357983 */ /* 0x002f220000300800 */
[----:B--2---:R-:W-:-:S02]  /*57f0*/  SEL R6, R11, R6, !P6 ;  /* 0x000000060b067207 */ /* 0x004fc40007000000 */
[----:B---3--:R-:W-:-:S03]  /*5800*/  SEL R41, R11, R41, !P6 ;  /* 0x000000290b297207 */ /* 0x008fc60007000000 */
[----:B------:R0:W-:Y:S01]  /*5810*/  STL [R1+0x1c], R6 ;  /* 0x00001c0601007387 */ /* 0x0001e20000100800 */
[C---:B----4-:R-:W-:Y:S02]  /*5820*/  SEL R42, R11.reuse, R42, !P6 ;  /* 0x0000002a0b2a7207 */ /* 0x050fe40007000000 */
[C---:B------:R-:W-:Y:S01]  /*5830*/  SEL R43, R11.reuse, R43, !P6 ;  /* 0x0000002b0b2b7207 */ /* 0x040fe20007000000 */
[----:B0-----:R-:W2:Y:S01]  /*5840*/  LDL.LU R6, [R1+0x9ac] ;  /* 0x0009ac0001067983 */ /* 0x001ea20000300800 */
[----:B------:R-:W-:-:S03]  /*5850*/  SEL R44, R11, R44, !P6 ;  /* 0x0000002c0b2c7207 */ /* 0x000fc60007000000 */
[----:B------:R0:W-:Y:S01]  /*5860*/  STL [R1+0x20], R41 ;  /* 0x0000202901007387 */ /* 0x0001e20000100800 */
[C---:B------:R-:W-:Y:S02]  /*5870*/  SEL R45, R11.reuse, R45, !P6 ;  /* 0x0000002d0b2d7207 */ /* 0x040fe40007000000 */
[C---:B------:R-:W-:Y:S01]  /*5880*/  SEL R46, R11.reuse, R46, !P6 ;  /* 0x0000002e0b2e7207 */ /* 0x040fe20007000000 */
[----:B0-----:R-:W3:Y:S04]  /*5890*/  LDL.LU R41, [R1+0x9a8] ;  /* 0x0009a80001297983 */ /* 0x001ee80000300800 */
[----:B------:R0:W-:Y:S01]  /*58a0*/  STL [R1+0x24], R42 ;  /* 0x0000242a01007387 */ /* 0x0001e20000100800 */
[C---:B------:R-:W-:Y:S02]  /*58b0*/  SEL R47, R11.reuse, R47, !P6 ;  /* 0x0000002f0b2f7207 */ /* 0x040fe40007000000 */
[C---:B------:R-:W-:Y:S01]  /*58c0*/  SEL R52, R11.reuse, R52, !P6 ;  /* 0x000000340b347207 */ /* 0x040fe20007000000 */
[----:B0-----:R-:W4:Y:S04]  /*58d0*/  LDL.LU R42, [R1+0x9a4] ;  /* 0x0009a400012a7983 */ /* 0x001f280000300800 */
[----:B------:R0:W-:Y:S01]  /*58e0*/  STL [R1+0x30], R43 ;  /* 0x0000302b01007387 */ /* 0x0001e20000100800 */
[----:B------:R-:W-:-:S03]  /*58f0*/  SEL R49, R11, R49, !P6 ;  /* 0x000000310b317207 */ /* 0x000fc60007000000 */
[----:B0-----:R-:W2:Y:S04]  /*5900*/  LDL.LU R43, [R1+0x9a0] ;  /* 0x0009a000012b7983 */ /* 0x001ea80000300800 */
[----:B------:R0:W-:Y:S01]  /*5910*/  STL [R1+0x34], R44 ;  /* 0x0000342c01007387 */ /* 0x0001e20000100800 */
[----:B------:R-:W-:-:S03]  /*5920*/  SEL R48, R11, R48, !P6 ;  /* 0x000000300b307207 */ /* 0x000fc60007000000 */
[----:B0-----:R-:W2:Y:S04]  /*5930*/  LDL.LU R44, [R1+0x99c] ;  /* 0x00099c00012c7983 */ /* 0x001ea80000300800 */
[----:B------:R0:W-:Y:S01]  /*5940*/  STL [R1+0x38], R45 ;  /* 0x0000382d01007387 */ /* 0x0001e20000100800 */
[----:B------:R-:W-:-:S03]  /*5950*/  SEL R0, R11, R0, !P6 ;  /* 0x000000000b007207 */ /* 0x000fc60007000000 */
[----:B0-----:R-:W3:Y:S04]  /*5960*/  LDL.LU R45, [R1+0x998] ;  /* 0x00099800012d7983 */ /* 0x001ee80000300800 */
[----:B------:R0:W-:Y:S01]  /*5970*/  STL [R1+0x40], R46 ;  /* 0x0000402e01007387 */ /* 0x0001e20000100800 */
[----:B------:R-:W-:-:S03]  /*5980*/  SEL R51, R11, R51, !P6 ;  /* 0x000000330b337207 */ /* 0x000fc60007000000 */
[----:B0-----:R-:W3:Y:S04]  /*5990*/  LDL.LU R46, [R1+0x994] ;  /* 0x00099400012e7983 */ /* 0x001ee80000300800 */
[----:B------:R0:W-:Y:S04]  /*59a0*/  STL [R1+0x44], R47 ;  /* 0x0000442f01007387 */ /* 0x0001e80000100800 */
[----:B0-----:R-:W3:Y:S04]  /*59b0*/  LDL.LU R47, [R1+0x990] ;  /* 0x00099000012f7983 */ /* 0x001ee80000300800 */
[----:B------:R0:W-:Y:S04]  /*59c0*/  STL [R1+0x48], R52 ;  /* 0x0000483401007387 */ /* 0x0001e80000100800 */
[----:B0-----:R-:W4:Y:S04]  /*59d0*/  LDL.LU R52, [R1+0x98c] ;  /* 0x00098c0001347983 */ /* 0x001f280000300800 */
[----:B------:R0:W-:Y:S04]  /*59e0*/  STL [R1+0x54], R49 ;  /* 0x0000543101007387 */ /* 0x0001e80000100800 */
[----:B0-----:R-:W4:Y:S04]  /*59f0*/  LDL.LU R49, [R1+0x988] ;  /* 0x0009880001317983 */ /* 0x001f280000300800 */
[----:B------:R0:W-:Y:S04]  /*5a00*/  STL [R1+0x58], R48 ;  /* 0x0000583001007387 */ /* 0x0001e80000100800 */
[----:B0-----:R-:W4:Y:S04]  /*5a10*/  LDL.LU R48, [R1+0x984] ;  /* 0x0009840001307983 */ /* 0x001f280000300800 */
[----:B------:R0:W-:Y:S04]  /*5a20*/  STL [R1+0x8c], R0 ;  /* 0x00008c0001007387 */ /* 0x0001e80000100800 */
[----:B0-----:R-:W4:Y:S04]  /*5a30*/  LDL.LU R0, [R1+0x980] ;  /* 0x0009800001007983 */ /* 0x001f280000300800 */
[----:B------:R0:W-:Y:S04]  /*5a40*/  STL [R1+0x88], R51 ;  /* 0x0000883301007387 */ /* 0x0001e80000100800 */
[----:B0-----:R-:W4:Y:S01]  /*5a50*/  LDL.LU R51, [R1+0x97c] ;  /* 0x00097c0001337983 */ /* 0x001f220000300800 */
[----:B------:R-:W-:-:S02]  /*5a60*/  SEL R50, R11, R50, !P6 ;  /* 0x000000320b327207 */ /* 0x000fc40007000000 */
[----:B------:R-:W-:-:S03]  /*5a70*/  SEL R19, R11, R19, !P6 ;  /* 0x000000130b137207 */ /* 0x000fc60007000000 */
[----:B------:R-:W-:Y:S04]  /*5a80*/  STL [R1+0x84], R50 ;  /* 0x0000843201007387 */ /* 0x000fe80000100800 */
[----:B------:R0:W-:Y:S01]  /*5a90*/  STL [R1+0x80], R19 ;  /* 0x0000801301007387 */ /* 0x0001e20000100800 */
[C---:B------:R-:W-:Y:S02]  /*5aa0*/  SEL R28, R11.reuse, R28, !P6 ;  /* 0x0000001c0b1c7207 */ /* 0x040fe40007000000 */
[C---:B0-----:R-:W-:Y:S02]  /*5ab0*/  SEL R19, R11.reuse, R29, !P6 ;  /* 0x0000001d0b137207 */ /* 0x041fe40007000000 */
[----:B------:R-:W-:-:S03]  /*5ac0*/  SEL R29, R11, R31, !P6 ;  /* 0x0000001f0b1d7207 */ /* 0x000fc60007000000 */
[----:B------:R0:W-:Y:S04]  /*5ad0*/  STL [R1+0x7c], R19 ;  /* 0x00007c1301007387 */ /* 0x0001e80000100800 */
[----:B------:R1:W-:Y:S04]  /*5ae0*/  STL [R1+0x78], R29 ;  /* 0x0000781d01007387 */ /* 0x0003e80000100800 */
[----:B------:R1:W-:Y:S01]  /*5af0*/  STL [R1+0x74], R28 ;  /* 0x0000741c01007387 */ /* 0x0003e20000100800 */
[C---:B0-----:R-:W-:Y:S02]  /*5b00*/  SEL R19, R11.reuse, R33, !P6 ;  /* 0x000000210b137207 */ /* 0x041fe40007000000 */
[----:B-1----:R-:W-:-:S03]  /*5b10*/  SEL R29, R11, R35, !P6 ;  /* 0x000000230b1d7207 */ /* 0x002fc60007000000 */
[----:B------:R0:W-:Y:S01]  /*5b20*/  STL [R1+0x70], R19 ;  /* 0x0000701301007387 */ /* 0x0001e20000100800 */
[----:B------:R-:W-:-:S03]  /*5b30*/  SEL R28, R11, R36, !P6 ;  /* 0x000000240b1c7207 */ /* 0x000fc60007000000 */
[----:B------:R1:W-:Y:S04]  /*5b40*/  STL [R1+0x6c], R29 ;  /* 0x00006c1d01007387 */ /* 0x0003e80000100800 */
[----:B------:R1:W-:Y:S01]  /*5b50*/  STL [R1+0x68], R28 ;  /* 0x0000681c01007387 */ /* 0x0003e20000100800 */
[C---:B0-----:R-:W-:Y:S02]  /*5b60*/  SEL R19, R11.reuse, R38, !P6 ;  /* 0x000000260b137207 */ /* 0x041fe40007000000 */
[----:B-1----:R-:W-:-:S03]  /*5b70*/  SEL R29, R11, R39, !P6 ;  /* 0x000000270b1d7207 */ /* 0x002fc60007000000 */
[----:B------:R-:W-:Y:S01]  /*5b80*/  STL [R1+0x64], R19 ;  /* 0x0000641301007387 */ /* 0x000fe20000100800 */
[----:B------:R-:W-:-:S03]  /*5b90*/  SEL R28, R11, R53, !P6 ;  /* 0x000000350b1c7207 */ /* 0x000fc60007000000 */
[----:B------:R3:W-:Y:S01]  /*5ba0*/  STL [R1+0x60], R29 ;  /* 0x0000601d01007387 */ /* 0x0007e20000100800 */
[C---:B--2---:R-:W-:Y:S02]  /*5bb0*/  SEL R53, R11.reuse, R44, !P6 ;  /* 0x0000002c0b357207 */ /* 0x044fe40007000000 */
[C---:B---3--:R-:W-:Y:S02]  /*5bc0*/  SEL R29, R11.reuse, R47, !P6 ;  /* 0x0000002f0b1d7207 */ /* 0x048fe40007000000 */
[C---:B------:R-:W-:Y:S02]  /*5bd0*/  SEL R47, R11.reuse, R43, !P6 ;  /* 0x0000002b0b2f7207 */ /* 0x040fe40007000000 */
[C---:B----4-:R-:W-:Y:S02]  /*5be0*/  SEL R19, R11.reuse, R51, !P6 ;  /* 0x000000330b137207 */ /* 0x050fe40007000000 */
[----:B------:R-:W2:Y:S04]  /*5bf0*/  LDL.LU R51, [R1+0x978] ;  /* 0x0009780001337983 */ /* 0x000ea80000300800 */
[----:B------:R0:W-:Y:S02]  /*5c00*/  STL [R1+0x5c], R28 ;  /* 0x00005c1c01007387 */ /* 0x0001e40000100800 */
[----:B0-----:R-:W-:-:S02]  /*5c10*/  SEL R28, R11, R0, !P6 ;  /* 0x000000000b1c7207 */ /* 0x001fc40007000000 */
[----:B------:R-:W3:Y:S04]  /*5c20*/  LDL.LU R0, [R1+0x974] ;  /* 0x0009740001007983 */ /* 0x000ee80000300800 */
[----:B------:R0:W-:Y:S02]  /*5c30*/  STL [R1+0x50], R19 ;  /* 0x0000501301007387 */ /* 0x0001e40000100800 */
[C---:B0-----:R-:W-:Y:S02]  /*5c40*/  SEL R19, R11.reuse, R48, !P6 ;  /* 0x000000300b137207 */ /* 0x041fe40007000000 */
[----:B------:R-:W4:Y:S04]  /*5c50*/  LDL.LU R48, [R1+0x970] ;  /* 0x0009700001307983 */ /* 0x000f280000300800 */
[----:B------:R0:W-:Y:S02]  /*5c60*/  STL [R1+0x4c], R28 ;  /* 0x00004c1c01007387 */ /* 0x0001e40000100800 */
[----:B0-----:R-:W-:-:S02]  /*5c70*/  SEL R28, R11, R49, !P6 ;  /* 0x000000310b1c7207 */ /* 0x001fc40007000000 */
[----:B------:R-:W2:Y:S04]  /*5c80*/  LDL.LU R49, [R1+0x96c] ;  /* 0x00096c0001317983 */ /* 0x000ea80000300800 */
[----:B------:R0:W-:Y:S04]  /*5c90*/  STL [R1+0x3c], R19 ;  /* 0x00003c1301007387 */ /* 0x0001e80000100800 */
[----:B------:R1:W-:Y:S01]  /*5ca0*/  STL [R1+0x2c], R28 ;  /* 0x00002c1c01007387 */ /* 0x0003e20000100800 */
[C---:B0-----:R-:W-:Y:S02]  /*5cb0*/  SEL R19, R11.reuse, R52, !P6 ;  /* 0x000000340b137207 */ /* 0x041fe40007000000 */
[----:B-1----:R-:W-:-:S03]  /*5cc0*/  SEL R28, R11, R46, !P6 ;  /* 0x0000002e0b1c7207 */ /* 0x002fc60007000000 */
[----:B------:R0:W-:Y:S04]  /*5cd0*/  STL [R1+0x28], R19 ;  /* 0x0000281301007387 */ /* 0x0001e80000100800 */
[----:B------:R-:W-:Y:S04]  /*5ce0*/  STL [R1+0x18], R29 ;  /* 0x0000181d01007387 */ /* 0x000fe80000100800 */
[----:B------:R-:W4:Y:S01]  /*5cf0*/  LDL.LU R46, [R1+0x90] ;  /* 0x00009000012e7983 */ /* 0x000f220000300800 */
[----:B0-----:R-:W-:-:S03]  /*5d00*/  SEL R19, R11, R45, !P6 ;  /* 0x0000002d0b137207 */ /* 0x001fc60007000000 */
[----:B------:R-:W-:Y:S04]  /*5d10*/  STL [R1+0x10], R28 ;  /* 0x0000101c01007387 */ /* 0x000fe80000100800 */
[----:B------:R-:W2:Y:S04]  /*5d20*/  LDL R52, [R1+0x1ac] ;  /* 0x0001ac0001347983 */ /* 0x000ea80000100800 */
[----:B------:R-:W-:Y:S04]  /*5d30*/  STL [R1+0x8], R19 ;  /* 0x0000081301007387 */ /* 0x000fe80000100800 */
[----:B------:R-:W2:Y:S04]  /*5d40*/  LDL R45, [R1+0x198] ;  /* 0x00019800012d7983 */ /* 0x000ea80000100800 */
[----:B------:R-:W-:Y:S04]  /*5d50*/  STL [R1+0x940], R53 ;  /* 0x0009403501007387 */ /* 0x000fe80000100800 */
[----:B------:R0:W-:Y:S04]  /*5d60*/  STL [R1+0x944], R47 ;  /* 0x0009442f01007387 */ /* 0x0001e80000100800 */
[----:B0-----:R-:W3:Y:S01]  /*5d70*/  LDL.LU R47, [R1+0x94] ;  /* 0x00009400012f7983 */ /* 0x001ee20000300800 */
[----:B------:R-:W-:-:S03]  /*5d80*/  SEL R44, R11, R42, !P6 ;  /* 0x0000002a0b2c7207 */ /* 0x000fc60007000000 */
[----:B------:R-:W2:Y:S01]  /*5d90*/  LDL.LU R42, [R1+0x98] ;  /* 0x00009800012a7983 */ /* 0x000ea20000300800 */
[----:B------:R-:W-:Y:S01]  /*5da0*/  @!P2 IMAD.MOV R3, RZ, RZ, -R3 ;  /* 0x000000ffff03a224 */ /* 0x000fe200078e0a03 */
[C---:B------:R-:W-:Y:S01]  /*5db0*/  SEL R43, R11.reuse, R41, !P6 ;  /* 0x000000290b2b7207 */ /* 0x040fe20007000000 */
[----:B------:R-:W-:Y:S01]  /*5dc0*/  @!P4 IMAD.MOV R22, RZ, RZ, -R22 ;  /* 0x000000ffff16c224 */ /* 0x000fe200078e0a16 */
[C---:B------:R-:W-:Y:S02]  /*5dd0*/  SEL R41, R11.reuse, R6, !P6 ;  /* 0x000000060b297207 */ /* 0x040fe40007000000 */
[C---:B------:R-:W-:Y:S02]  /*5de0*/  SEL R31, R11.reuse, R13, !P6 ;  /* 0x0000000d0b1f7207 */ /* 0x040fe40007000000 */
[C---:B------:R-:W-:Y:S02]  /*5df0*/  SEL R13, R11.reuse, R3, !P6 ;  /* 0x000000030b0d7207 */ /* 0x040fe40007000000 */
[----:B------:R-:W-:-:S02]  /*5e00*/  SEL R39, R11, R7, !P6 ;  /* 0x000000070b277207 */ /* 0x000fc40007000000 */
[----:B------:R-:W-:Y:S01]  /*5e10*/  PRMT R3, RZ, 0x7610, R3 ;  /* 0x00007610ff037816 */ /* 0x000fe20000000003 */
[----:B------:R-:W0:Y:S01]  /*5e20*/  S2R R50, SR_TID.X ;  /* 0x0000000000327919 */ /* 0x000e220000002100 */
[----:B------:R-:W1:Y:S01]  /*5e30*/  S2R R53, SR_TID.X ;  /* 0x0000000000357919 */ /* 0x000e620000002100 */
[----:B---3--:R-:W-:-:S04]  /*5e40*/  LEA R6, P4, R47, R0, 0x1 ;  /* 0x000000002f067211 */ /* 0x008fc800078808ff */
[----:B--2---:R-:W-:-:S05]  /*5e50*/  LEA.HI.X.SX32 R7, R47, R51, 0x1, P4 ;  /* 0x000000332f077211 */ /* 0x004fca00020f0eff */
[----:B------:R-:W2:Y:S01]  /*5e60*/  @P3 LDG.E.U16 R3, desc[UR22][R6.64] ;  /* 0x0000001606033981 */ /* 0x000ea2000c1e1500 */
[C---:B------:R-:W-:Y:S02]  /*5e70*/  SEL R33, R11.reuse, R12, !P6 ;  /* 0x0000000c0b217207 */ /* 0x040fe40007000000 */
[C---:B------:R-:W-:Y:S02]  /*5e80*/  SEL R12, R11.reuse, R4, !P6 ;  /* 0x000000040b0c7207 */ /* 0x040fe40007000000 */
[----:B------:R-:W-:Y:S02]  /*5e90*/  LEA R4, P2, R42, R0, 0x1 ;  /* 0x000000002a047211 */ /* 0x000fe400078408ff */
[C---:B------:R-:W-:Y:S02]  /*5ea0*/  SEL R38, R11.reuse, R8, !P6 ;  /* 0x000000080b267207 */ /* 0x040fe40007000000 */
[C---:B------:R-:W-:Y:S02]  /*5eb0*/  SEL R29, R11.reuse, R14, !P6 ;  /* 0x0000000e0b1d7207 */ /* 0x040fe40007000000 */
[----:B------:R-:W-:-:S02]  /*5ec0*/  SEL R14, R11, R5, !P6 ;  /* 0x000000050b0e7207 */ /* 0x000fc40007000000 */
[----:B------:R-:W-:Y:S01]  /*5ed0*/  PRMT R8, RZ, 0x7610, R8 ;  /* 0x00007610ff087816 */ /* 0x000fe20000000008 */
[----:B------:R-:W-:Y:S01]  /*5ee0*/  STL [R1+0x948], R44 ;  /* 0x0009482c01007387 */ /* 0x000fe20000100800 */
[----:B------:R-:W-:Y:S02]  /*5ef0*/  LEA.HI.X.SX32 R5, R42, R51, 0x1, P2 ;  /* 0x000000332a057211 */ /* 0x000fe400010f0eff */
[C---:B------:R-:W-:Y:S01]  /*5f00*/  SEL R36, R11.reuse, R9, !P6 ;  /* 0x000000090b247207 */ /* 0x040fe20007000000 */
[----:B------:R-:W-:Y:S01]  /*5f10*/  STL [R1+0x958], R43 ;  /* 0x0009582b01007387 */ /* 0x000fe20000100800 */
[----:B------:R-:W-:-:S03]  /*5f20*/  SEL R35, R11, R10, !P6 ;  /* 0x0000000a0b237207 */ /* 0x000fc60007000000 */
[----:B------:R-:W-:Y:S01]  /*5f30*/  STL [R1+0x93c], R41 ;  /* 0x00093c2901007387 */ /* 0x000fe20000100800 */
[----:B------:R-:W-:-:S03]  /*5f40*/  SEL R28, R11, R15, !P6 ;  /* 0x0000000f0b1c7207 */ /* 0x000fc60007000000 */
[----:B------:R-:W-:Y:S01]  /*5f50*/  STL [R1+0x938], R39 ;  /* 0x0009382701007387 */ /* 0x000fe20000100800 */
[C---:B------:R-:W-:Y:S02]  /*5f60*/  SEL R19, R11.reuse, R16, !P6 ;  /* 0x000000100b137207 */ /* 0x040fe40007000000 */
[----:B------:R-:W-:Y:S01]  /*5f70*/  SEL R18, R11, R18, !P6 ;  /* 0x000000120b127207 */ /* 0x000fe20007000000 */
[----:B------:R-:W-:Y:S04]  /*5f80*/  STL [R1+0x95c], R38 ;  /* 0x00095c2601007387 */ /* 0x000fe80000100800 */
[----:B------:R3:W4:Y:S04]  /*5f90*/  @P5 LDG.E.U16 R8, desc[UR22][R4.64] ;  /* 0x0000001604085981 */ /* 0x000728000c1e1500 */
[----:B------:R-:W-:Y:S04]  /*5fa0*/  STL [R1+0x960], R36 ;  /* 0x0009602401007387 */ /* 0x000fe80000100800 */
[----:B------:R-:W-:Y:S04]  /*5fb0*/  STL [R1+0x934], R35 ;  /* 0x0009342301007387 */ /* 0x000fe80000100800 */
[----:B------:R-:W-:Y:S01]  /*5fc0*/  STL [R1+0x964], R33 ;  /* 0x0009642101007387 */ /* 0x000fe20000100800 */
[----:B0-----:R-:W-:-:S03]  /*5fd0*/  SHF.R.U32.HI R50, RZ, 0x6, R50 ;  /* 0x00000006ff327819 */ /* 0x001fc60000011632 */
[----:B------:R-:W-:Y:S01]  /*5fe0*/  STL [R1+0x968], R31 ;  /* 0x0009681f01007387 */ /* 0x000fe20000100800 */
[----:B-1----:R-:W-:-:S03]  /*5ff0*/  LOP3.LUT R53, R53, 0x7f, RZ, 0xc0, !PT ;  /* 0x0000007f35357812 */ /* 0x002fc600078ec0ff */
[----:B------:R-:W-:Y:S04]  /*6000*/  STL [R1+0x930], R28 ;  /* 0x0009301c01007387 */ /* 0x000fe80000100800 */
[----:B------:R-:W-:Y:S04]  /*6010*/  STL.64 [R1+0x950], R18 ;  /* 0x0009501201007387 */ /* 0x000fe80000100a00 */
[----:B------:R-:W-:Y:S01]  /*6020*/  STL [R1+0x5d0], R49 ;  /* 0x0005d03101007387 */ /* 0x000fe20000100800 */
[----:B------:R-:W-:Y:S01]  /*6030*/  SGXT.U32 R50, R50, 0x1 ;  /* 0x000000013232781a */ /* 0x000fe20000000000 */
[----:B------:R-:W-:-:S03]  /*6040*/  IMAD R9, R53, R49, RZ ;  /* 0x0000003135097224 */ /* 0x000fc600078e02ff */
[----:B------:R-:W-:Y:S02]  /*6050*/  LOP3.LUT R10, R50, 0x14, RZ, 0xfc, !PT ;  /* 0x00000014320a7812 */ /* 0x000fe400078efcff */
[----:B---3--:R-:W-:Y:S02]  /*6060*/  LEA R4, P5, R9, UR18, 0x1 ;  /* 0x0000001209047c11 */ /* 0x008fe4000f8a08ff */
[C---:B------:R-:W-:Y:S02]  /*6070*/  SEL R30, R11.reuse, R30, !P6 ;  /* 0x0000001e0b1e7207 */ /* 0x040fe40007000000 */
[C---:B------:R-:W-:Y:S02]  /*6080*/  SEL R32, R11.reuse, R32, !P6 ;  /* 0x000000200b207207 */ /* 0x040fe40007000000 */
[C---:B------:R-:W-:Y:S02]  /*6090*/  SEL R34, R11.reuse, R34, !P6 ;  /* 0x000000220b227207 */ /* 0x040fe40007000000 */
[----:B------:R-:W-:-:S02]  /*60a0*/  SEL R37, R11, R37, !P6 ;  /* 0x000000250b257207 */ /* 0x000fc40007000000 */
[C---:B------:R-:W-:Y:S02]  /*60b0*/  SEL R40, R11.reuse, R40, !P6 ;  /* 0x000000280b287207 */ /* 0x040fe40007000000 */
[C---:B------:R-:W-:Y:S02]  /*60c0*/  SEL R17, R11.reuse, R17, !P6 ;  /* 0x000000110b117207 */ /* 0x040fe40007000000 */
[C---:B------:R-:W-:Y:S02]  /*60d0*/  SEL R20, R11.reuse, R20, !P6 ;  /* 0x000000140b147207 */ /* 0x040fe40007000000 */
[C---:B------:R-:W-:Y:S02]  /*60e0*/  SEL R21, R11.reuse, R21, !P6 ;  /* 0x000000150b157207 */ /* 0x040fe40007000000 */
[C---:B------:R-:W-:Y:S02]  /*60f0*/  SEL R27, R11.reuse, R27, !P6 ;  /* 0x0000001b0b1b7207 */ /* 0x040fe40007000000 */
[----:B------:R-:W-:-:S02]  /*6100*/  SEL R25, R11, R25, !P6 ;  /* 0x000000190b197207 */ /* 0x000fc40007000000 */
[C---:B------:R-:W-:Y:S02]  /*6110*/  SEL R24, R11.reuse, R24, !P6 ;  /* 0x000000180b187207 */ /* 0x040fe40007000000 */
[C---:B------:R-:W-:Y:S02]  /*6120*/  SEL R23, R11.reuse, R23, !P6 ;  /* 0x000000170b177207 */ /* 0x040fe40007000000 */
[C---:B------:R-:W-:Y:S02]  /*6130*/  SEL R26, R11.reuse, R26, !P6 ;  /* 0x0000001a0b1a7207 */ /* 0x040fe40007000000 */
[----:B------:R-:W-:Y:S02]  /*6140*/  SEL R22, R11, R22, !P6 ;  /* 0x000000160b167207 */ /* 0x000fe40007000000 */
[----:B------:R-:W-:Y:S02]  /*6150*/  LOP3.LUT R11, R50, 0x7c, RZ, 0xfc, !PT ;  /* 0x0000007c320b7812 */ /* 0x000fe400078efcff */
[----:B------:R-:W-:-:S02]  /*6160*/  PRMT R5, RZ, 0x7610, R5 ;  /* 0x00007610ff057816 */ /* 0x000fc40000000005 */
[----:B------:R-:W-:Y:S01]  /*6170*/  ISETP.LT.AND P4, PT, R11, R2, P0 ;  /* 0x000000020b00720c */ /* 0x000fe20000781270 */
[----:B--2---:R4:W-:Y:S02]  /*6180*/  STL [R1+0x2dc], R3 ;  /* 0x0002dc0301007387 */ /* 0x0049e40000100800 */
[----:B----4-:R-:W-:-:S05]  /*6190*/  IMAD R3, R48, 0x2, R46 ;  /* 0x0000000230037824 */ /* 0x010fca00078e022e */
[----:B------:R-:W-:-:S04]  /*61a0*/  LEA R6, P2, R3, R0, 0x1 ;  /* 0x0000000003067211 */ /* 0x000fc800078408ff */
[----:B------:R-:W-:Y:S02]  /*61b0*/  LEA.HI.X.SX32 R7, R3, R51, 0x1, P2 ;  /* 0x0000003303077211 */ /* 0x000fe400010f0eff */
[----:B------:R-:W-:Y:S02]  /*61c0*/  ISETP.LT.AND P2, PT, R10, R2, P0 ;  /* 0x000000020a00720c */ /* 0x000fe40000741270 */
[----:B------:R-:W-:Y:S01]  /*61d0*/  LEA.HI.X.SX32 R3, R9, UR19, 0x1, P5 ;  /* 0x0000001309037c11 */ /* 0x000fe2000a8f0eff */
[----:B------:R-:W-:Y:S01]  /*61e0*/  STL [R1+0x8e0], R48 ;  /* 0x0008e03001007387 */ /* 0x000fe20000100800 */
[----:B------:R-:W-:Y:S02]  /*61f0*/  LEA R10, P5, R45, R0, 0x1 ;  /* 0x000000002d0a7211 */ /* 0x000fe400078a08ff */
[----:B------:R-:W-:Y:S02]  /*6200*/  PRMT R16, RZ, 0x7610, R16 ;  /* 0x00007610ff107816 */ /* 0x000fe40000000010 */
[----:B------:R-:W-:-:S02]  /*6210*/  PRMT R15, RZ, 0x7610, R15 ;  /* 0x00007610ff0f7816 */ /* 0x000fc4000000000f */
[----:B------:R-:W-:Y:S01]  /*6220*/  PRMT R44, RZ, 0x7610, R44 ;  /* 0x00007610ff2c7816 */ /* 0x000fe2000000002c */
[----:B------:R-:W-:Y:S01]  /*6230*/  IMAD R29, R29, UR5, RZ ;  /* 0x000000051d1d7c24 */ /* 0x000fe2000f8e02ff */
[----:B------:R-:W-:Y:S01]  /*6240*/  LEA.HI.X.SX32 R11, R45, R51, 0x1, P5 ;  /* 0x000000332d0b7211 */ /* 0x000fe200028f0eff */
[----:B------:R0:W-:Y:S01]  /*6250*/  STL [R1+0x2e8], R8 ;  /* 0x0002e80801007387 */ /* 0x0001e20000100800 */
[----:B------:R-:W-:Y:S01]  /*6260*/  IMAD R17, R17, UR5, RZ ;  /* 0x0000000511117c24 */ /* 0x000fe2000f8e02ff */
[----:B------:R-:W1:Y:S02]  /*6270*/  LDCU.64 UR18, c[0x0][0x380] ;  /* 0x00007000ff1277ac */ /* 0x000e640008000a00 */
[----:B------:R-:W2:Y:S04]  /*6280*/  @P2 LDG.E.U16 R5, desc[UR22][R10.64] ;  /* 0x000000160a052981 */ /* 0x000ea8000c1e1500 */
[----:B------:R-:W3:Y:S01]  /*6290*/  LDL.LU R46, [R1+0x1c] ;  /* 0x00001c00012e7983 */ /* 0x000ee20000300800 */
[----:B0-----:R-:W-:-:S03]  /*62a0*/  LOP3.LUT R8, R50, 0xc, RZ, 0xfc, !PT ;  /* 0x0000000c32087812 */ /* 0x001fc600078efcff */
[----:B------:R0:W4:Y:S01]  /*62b0*/  @P4 LDG.E.U16 R16, desc[UR22][R6.64] ;  /* 0x0000001606104981 */ /* 0x000122000c1e1500 */
[----:B------:R-:W-:Y:S02]  /*62c0*/  ISETP.LT.AND P3, PT, R8, R2, P0 ;  /* 0x000000020800720c */ /* 0x000fe40000761270 */
[----:B------:R-:W-:-:S04]  /*62d0*/  LEA R8, P6, R52, R0, 0x1 ;  /* 0x0000000034087211 */ /* 0x000fc800078c08ff */
[----:B------:R-:W-:Y:S02]  /*62e0*/  LEA.HI.X.SX32 R9, R52, R51, 0x1, P6 ;  /* 0x0000003334097211 */ /* 0x000fe400030f0eff */
[----:B------:R-:W4:Y:S04]  /*62f0*/  LDL.LU R52, [R1+0x20] ;  /* 0x0000200001347983 */ /* 0x000f280000300800 */
[----:B------:R-:W4:Y:S04]  /*6300*/  LDL.LU R41, [R1+0x24] ;  /* 0x0000240001297983 */ /* 0x000f280000300800 */
[----:B------:R-:W4:Y:S04]  /*6310*/  @P3 LDG.E.U16 R15, desc[UR22][R8.64] ;  /* 0x00000016080f3981 */ /* 0x000f28000c1e1500 */
[----:B------:R-:W4:Y:S04]  /*6320*/  LDL.LU R43, [R1+0x30] ;  /* 0x00003000012b7983 */ /* 0x000f280000300800 */
[----:B------:R-:W4:Y:S04]  /*6330*/  LDL.LU R47, [R1+0x34] ;  /* 0x00003400012f7983 */ /* 0x000f280000300800 */
[----:B------:R-:W4:Y:S04]  /*6340*/  LDL.LU R53, [R1+0x38] ;  /* 0x0000380001357983 */ /* 0x000f280000300800 */
[----:B--2---:R2:W-:Y:S04]  /*6350*/  STL [R1+0x2cc], R5 ;  /* 0x0002cc0501007387 */ /* 0x0045e80000100800 */
[----:B------:R-:W2:Y:S04]  /*6360*/  LDL.LU R18, [R1+0x44] ;  /* 0x0000440001127983 */ /* 0x000ea80000300800 */
[----:B------:R-:W2:Y:S01]  /*6370*/  LDL.LU R19, [R1+0x48] ;  /* 0x0000480001137983 */ /* 0x000ea20000300800 */
[----:B0-----:R-:W-:Y:S01]  /*6380*/  LOP3.LUT R6, R50, 0x16, RZ, 0xfc, !PT ;  /* 0x0000001632067812 */ /* 0x001fe200078efcff */
[----:B---3--:R-:W-:-:S02]  /*6390*/  IMAD R10, R46, UR5, RZ ;  /* 0x000000052e0a7c24 */ /* 0x008fc4000f8e02ff */
[----:B------:R-:W3:Y:S01]  /*63a0*/  LDL.LU R42, [R1+0x54] ;  /* 0x00005400012a7983 */ /* 0x000ee20000300800 */
[----:B------:R-:W-:Y:S01]  /*63b0*/  ISETP.LT.AND P4, PT, R6, R2, P0 ;  /* 0x000000020600720c */ /* 0x000fe20000781270 */
[----:B------:R-:W-:Y:S02]  /*63c0*/  IMAD R6, R34, UR5, RZ ;  /* 0x0000000522067c24 */ /* 0x000fe4000f8e02ff */
[----:B------:R-:W3:Y:S01]  /*63d0*/  LDL.LU R45, [R1+0x58] ;  /* 0x00005800012d7983 */ /* 0x000ee20000300800 */
[----:B----4-:R-:W-:-:S03]  /*63e0*/  IMAD R11, R52, UR5, RZ ;  /* 0x00000005340b7c24 */ /* 0x010fc6000f8e02ff */
[----:B------:R-:W4:Y:S04]  /*63f0*/  LDL.LU R31, [R1+0x9c] ;  /* 0x00009c00011f7983 */ /* 0x000f280000300800 */
[----:B------:R-:W-:Y:S04]  /*6400*/  STL [R1+0x8e4], R2 ;  /* 0x0008e40201007387 */ /* 0x000fe80000100800 */
[----:B------:R-:W3:Y:S04]  /*6410*/  LDL.LU R34, [R1+0x40] ;  /* 0x0000400001227983 */ /* 0x000ee80000300800 */
[----:B------:R-:W3:Y:S04]  /*6420*/  LDL.LU R46, [R1+0x8c] ;  /* 0x00008c00012e7983 */ /* 0x000ee80000300800 */
[----:B------:R-:W3:Y:S04]  /*6430*/  LDL.LU R52, [R1+0x88] ;  /* 0x0000880001347983 */ /* 0x000ee80000300800 */
[----:B------:R-:W-:Y:S01]  /*6440*/  STL.64 [R1+0x920], R10 ;  /* 0x0009200a01007387 */ /* 0x000fe20000100a00 */
[----:B--2---:R-:W-:-:S03]  /*6450*/  LOP3.LUT R5, R50, 0x26, RZ, 0xfc, !PT ;  /* 0x0000002632057812 */ /* 0x004fc600078efcff */
[----:B------:R0:W-:Y:S01]  /*6460*/  STL [R1+0x2c8], R16 ;  /* 0x0002c81001007387 */ /* 0x0001e20000100800 */
[----:B------:R-:W-:-:S03]  /*6470*/  LOP3.LUT R7, R50, 0x36, RZ, 0xfc, !PT ;  /* 0x0000003632077812 */ /* 0x000fc600078efcff */
[----:B------:R2:W-:Y:S01]  /*6480*/  STL [R1+0x2d8], R15 ;  /* 0x0002d80f01007387 */ /* 0x0005e20000100800 */
[----:B------:R-:W-:-:S03]  /*6490*/  IMAD R9, R30, UR5, RZ ;  /* 0x000000051e097c24 */ /* 0x000fc6000f8e02ff */
[----:B------:R-:W3:Y:S01]  /*64a0*/  LDL.LU R33, [R1+0x80] ;  /* 0x0000800001217983 */ /* 0x000ee20000300800 */
[----:B------:R-:W-:Y:S02]  /*64b0*/  IMAD R7, R32, UR5, RZ ;  /* 0x0000000520077c24 */ /* 0x000fe4000f8e02ff */
[----:B0-----:R-:W-:Y:S01]  /*64c0*/  IMAD R16, R43, UR5, RZ ;  /* 0x000000052b107c24 */ /* 0x001fe2000f8e02ff */
[----:B------:R-:W3:Y:S01]  /*64d0*/  LDL.LU R36, [R1+0x7c] ;  /* 0x00007c0001247983 */ /* 0x000ee20000300800 */
[----:B------:R-:W-:-:S03]  /*64e0*/  IMAD R30, R47, UR5, RZ ;  /* 0x000000052f1e7c24 */ /* 0x000fc6000f8e02ff */
[----:B------:R-:W3:Y:S01]  /*64f0*/  LDL.LU R38, [R1+0x78] ;  /* 0x0000780001267983 */ /* 0x000ee20000300800 */
[----:B------:R-:W-:Y:S01]  /*6500*/  IMAD R32, R53, UR5, RZ ;  /* 0x0000000535207c24 */ /* 0x000fe2000f8e02ff */
[-C--:B------:R-:W-:Y:S02]  /*6510*/  ISETP.LT.AND P2, PT, R50, R2.reuse, P0 ;  /* 0x000000023200720c */ /* 0x080fe40000741270 */
[----:B------:R-:W3:Y:S01]  /*6520*/  LDL.LU R43, [R1+0x74] ;  /* 0x00007400012b7983 */ /* 0x000ee20000300800 */
[----:B------:R-:W-:-:S03]  /*6530*/  ISETP.LT.AND P3, PT, R5, R2, P0 ;  /* 0x000000020500720c */ /* 0x000fc60000761270 */
[----:B------:R-:W3:Y:S04]  /*6540*/  LDL.LU R47, [R1+0x70] ;  /* 0x00007000012f7983 */ /* 0x000ee80000300800 */
[----:B------:R-:W3:Y:S01]  /*6550*/  LDL.LU R53, [R1+0x6c] ;  /* 0x00006c0001357983 */ /* 0x000ee20000300800 */
[----:B--2---:R-:W-:-:S03]  /*6560*/  IMAD R15, R41, UR5, RZ ;  /* 0x00000005290f7c24 */ /* 0x004fc6000f8e02ff */
[----:B------:R-:W2:Y:S04]  /*6570*/  LDL.LU R2, [R1+0x68] ;  /* 0x0000680001027983 */ /* 0x000ea80000300800 */
[----:B------:R-:W2:Y:S04]  /*6580*/  LDL.LU R10, [R1+0x64] ;  /* 0x00006400010a7983 */ /* 0x000ea80000300800 */
[----:B------:R-:W2:Y:S04]  /*6590*/  LDL.LU R11, [R1+0x60] ;  /* 0x00006000010b7983 */ /* 0x000ea80000300800 */
[----:B------:R-:W2:Y:S04]  /*65a0*/  LDL.LU R49, [R1+0x50] ;  /* 0x0000500001317983 */ /* 0x000ea80000300800 */
[----:B------:R-:W2:Y:S01]  /*65b0*/  LDL.LU R41, [R1+0x4c] ;  /* 0x00004c0001297983 */ /* 0x000ea20000300800 */
[----:B------:R-:W-:-:S03]  /*65c0*/  IMAD R8, R40, UR5, RZ ;  /* 0x0000000528087c24 */ /* 0x000fc6000f8e02ff */
[----:B------:R-:W2:Y:S04]  /*65d0*/  LDL.LU R48, [R1+0x3c] ;  /* 0x00003c0001307983 */ /* 0x000ea80000300800 */
[----:B------:R-:W2:Y:S04]  /*65e0*/  LDL.LU R50, [R1+0x2c] ;  /* 0x00002c0001327983 */ /* 0x000ea80000300800 */
[----:B------:R-:W2:Y:S04]  /*65f0*/  LDL.LU R39, [R1+0x28] ;  /* 0x0000280001277983 */ /* 0x000ea80000300800 */
[----:B------:R-:W2:Y:S04]  /*6600*/  LDL.LU R28, [R1+0x18] ;  /* 0x00001800011c7983 */ /* 0x000ea80000300800 */
[----:B------:R-:W2:Y:S01]  /*6610*/  LDL.LU R35, [R1+0x10] ;  /* 0x0000100001237983 */ /* 0x000ea20000300800 */
[----:B------:R-:W-:-:S03]  /*6620*/  IMAD R40, R19, UR5, RZ ;  /* 0x0000000513287c24 */ /* 0x000fc6000f8e02ff */
[----:B------:R-:W2:Y:S01]  /*6630*/  LDL.LU R19, [R1+0x84] ;  /* 0x0000840001137983 */ /* 0x000ea20000300800 */
[----:B------:R-:W-:Y:S02]  /*6640*/  IMAD R5, R37, UR5, RZ ;  /* 0x0000000525057c24 */ /* 0x000fe4000f8e02ff */
[----:B------:R-:W-:Y:S01]  /*6650*/  IMAD R37, R18, UR5, RZ ;  /* 0x0000000512257c24 */ /* 0x000fe2000f8e02ff */
[----:B------:R0:W-:Y:S01]  /*6660*/  STL [R1+0x8ec], R0 ;  /* 0x0008ec0001007387 */ /* 0x0001e20000100800 */
[----:B----4-:R-:W-:-:S03]  /*6670*/  LEA R18, P5, R31, R0, 0x1 ;  /* 0x000000001f127211 */ /* 0x010fc600078a08ff */
[----:B0-----:R-:W4:Y:S01]  /*6680*/  LDL.LU R0, [R1+0x5c] ;  /* 0x00005c0001007983 */ /* 0x001f220000300800 */
[----:B--2---:R-:W-:-:S05]  /*6690*/  IMAD R19, R19, UR5, RZ ;  /* 0x0000000513137c24 */ /* 0x004fca000f8e02ff */
[----:B------:R0:W-:Y:S02]  /*66a0*/  STL [R1+0x4], R19 ;  /* 0x0000041301007387 */ /* 0x0001e40000100800 */
[----:B0-----:R-:W-:Y:S01]  /*66b0*/  LEA.HI.X.SX32 R19, R31, R51, 0x1, P5 ;  /* 0x000000331f137211 */ /* 0x001fe200028f0eff */
[----:B---3--:R-:W-:Y:S01]  /*66c0*/  IMAD R33, R33, UR5, RZ ;  /* 0x0000000521217c24 */ /* 0x008fe2000f8e02ff */
[----:B------:R-:W2:Y:S04]  /*66d0*/  LDL.LU R31, [R1+0x968] ;  /* 0x00096800011f7983 */ /* 0x000ea80000300800 */
[----:B------:R-:W3:Y:S01]  /*66e0*/  @P2 LDG.E.U16 R44, desc[UR22][R18.64] ;  /* 0x00000016122c2981 */ /* 0x000ee2000c1e1500 */
[----:B------:R-:W-:-:S03]  /*66f0*/  IMAD R36, R36, UR5, RZ ;  /* 0x0000000524247c24 */ /* 0x000fc6000f8e02ff */
[----:B------:R0:W-:Y:S01]  /*6700*/  STL [R1+0x8e8], R51 ;  /* 0x0008e83301007387 */ /* 0x0001e20000100800 */
[----:B------:R-:W-:Y:S02]  /*6710*/  IMAD R38, R38, UR5, RZ ;  /* 0x0000000526267c24 */ /* 0x000fe4000f8e02ff */
[----:B------:R-:W-:Y:S01]  /*6720*/  IMAD R43, R43, UR5, RZ ;  /* 0x000000052b2b7c24 */ /* 0x000fe2000f8e02ff */
[----:B0-----:R-:W2:Y:S04]  /*6730*/  LDL.LU R51, [R1+0x8] ;  /* 0x0000080001337983 */ /* 0x001ea80000300800 */
[----:B------:R0:W-:Y:S01]  /*6740*/  STL [R1+0xc], R33 ;  /* 0x00000c2101007387 */ /* 0x0001e20000100800 */
[----:B------:R-:W-:-:S03]  /*6750*/  IMAD R47, R47, UR5, RZ ;  /* 0x000000052f2f7c24 */ /* 0x000fc6000f8e02ff */
[----:B0-----:R-:W2:Y:S04]  /*6760*/  LDL.LU R33, [R1+0x964] ;  /* 0x0009640001217983 */ /* 0x001ea80000300800 */
[----:B------:R-:W-:Y:S04]  /*6770*/  STL.64 [R1+0x330], R18 ;  /* 0x0003301201007387 */ /* 0x000fe80000100a00 */
[----:B------:R0:W-:Y:S01]  /*6780*/  STL [R1+0x14], R36 ;  /* 0x0000142401007387 */ /* 0x0001e20000100800 */
[----:B------:R-:W-:-:S03]  /*6790*/  IMAD R53, R53, UR5, RZ ;  /* 0x0000000535357c24 */ /* 0x000fc6000f8e02ff */
[----:B0-----:R-:W2:Y:S04]  /*67a0*/  LDL.LU R36, [R1+0x960] ;  /* 0x0009600001247983 */ /* 0x001ea80000300800 */
[----:B------:R0:W-:Y:S04]  /*67b0*/  STL [R1+0x1c], R38 ;  /* 0x00001c2601007387 */ /* 0x0001e80000100800 */
[----:B0-----:R-:W2:Y:S04]  /*67c0*/  LDL.LU R38, [R1+0x95c] ;  /* 0x00095c0001267983 */ /* 0x001ea80000300800 */
[----:B------:R0:W-:Y:S04]  /*67d0*/  STL [R1+0x20], R43 ;  /* 0x0000202b01007387 */ /* 0x0001e80000100800 */
[----:B0-----:R-:W2:Y:S04]  /*67e0*/  LDL.LU R43, [R1+0x958] ;  /* 0x00095800012b7983 */ /* 0x001ea80000300800 */
[----:B------:R-:W4:Y:S04]  /*67f0*/  LDL.LU.64 R18, [R1+0x950] ;  /* 0x0009500001127983 */ /* 0x000f280000300a00 */
[----:B---3--:R0:W-:Y:S04]  /*6800*/  STL [R1+0x90], R44 ;  /* 0x0000902c01007387 */ /* 0x0081e80000100800 */
[----:B0-----:R-:W3:Y:S04]  /*6810*/  LDL.LU R44, [R1+0x948] ;  /* 0x00094800012c7983 */ /* 0x001ee80000300800 */
[----:B------:R0:W-:Y:S04]  /*6820*/  STL [R1+0x24], R47 ;  /* 0x0000242f01007387 */ /* 0x0001e80000100800 */
[----:B0-----:R-:W4:Y:S04]  /*6830*/  LDL.LU R47, [R1+0x944] ;  /* 0x00094400012f7983 */ /* 0x001f280000300800 */
[----:B------:R0:W-:Y:S04]  /*6840*/  STL [R1+0x30], R53 ;  /* 0x0000303501007387 */ /* 0x0001e80000100800 */
[----:B0-----:R-:W4:Y:S01]  /*6850*/  LDL.LU R53, [R1+0x940] ;  /* 0x0009400001357983 */ /* 0x001f220000300800 */
[----:B------:R-:W-:-:S02]  /*6860*/  IMAD R41, R41, UR5, RZ ;  /* 0x0000000529297c24 */ /* 0x000fc4000f8e02ff */
[----:B------:R-:W-:Y:S02]  /*6870*/  IMAD R39, R39, UR5, RZ ;  /* 0x0000000527277c24 */ /* 0x000fe4000f8e02ff */
[----:B------:R-:W-:Y:S02]  /*6880*/  IMAD R35, R35, UR5, RZ ;  /* 0x0000000523237c24 */ /* 0x000fe4000f8e02ff */
[----:B------:R-:W-:Y:S02]  /*6890*/  IMAD R28, R28, UR5, RZ ;  /* 0x000000051c1c7c24 */ /* 0x000fe4000f8e02ff */
[----:B--2---:R-:W-:Y:S02]  /*68a0*/  IMAD R43, R43, UR5, RZ ;  /* 0x000000052b2b7c24 */ /* 0x004fe4000f8e02ff */
[----:B---3--:R-:W-:Y:S02]  /*68b0*/  IMAD R44, R44, UR5, RZ ;  /* 0x000000052c2c7c24 */ /* 0x008fe4000f8e02ff */
[----:B----4-:R-:W-:-:S02]  /*68c0*/  IMAD R47, R47, UR5, RZ ;  /* 0x000000052f2f7c24 */ /* 0x010fc4000f8e02ff */
[----:B------:R-:W-:-:S05]  /*68d0*/  IMAD R53, R53, UR5, RZ ;  /* 0x0000000535357c24 */ /* 0x000fca000f8e02ff */
[----:B------:R0:W-:Y:S02]  /*68e0*/  STL [R1+0x8f0], R53 ;  /* 0x0008f03501007387 */ /* 0x0001e40000100800 */
[----:B0-----:R-:W-:Y:S02]  /*68f0*/  IMAD.MOV.U32 R53, RZ, RZ, R41 ;  /* 0x000000ffff357224 */ /* 0x001fe400078e0029 */
[----:B------:R-:W2:Y:S04]  /*6900*/  LDL.LU R41, [R1+0x93c] ;  /* 0x00093c0001297983 */ /* 0x000ea80000300800 */
[----:B------:R0:W-:Y:S02]  /*6910*/  STL [R1+0x8f4], R47 ;  /* 0x0008f42f01007387 */ /* 0x0001e40000100800 */
[----:B0-----:R-:W-:-:S02]  /*6920*/  IMAD.MOV.U32 R47, RZ, RZ, R39 ;  /* 0x000000ffff2f7224 */ /* 0x001fc400078e0027 */
[----:B------:R-:W3:Y:S04]  /*6930*/  LDL.LU R39, [R1+0x938] ;  /* 0x0009380001277983 */ /* 0x000ee80000300800 */
[----:B------:R0:W-:Y:S02]  /*6940*/  STL [R1+0x8f8], R44 ;  /* 0x0008f82c01007387 */ /* 0x0001e40000100800 */
[----:B0-----:R-:W-:Y:S02]  /*6950*/  IMAD.MOV.U32 R44, RZ, RZ, R35 ;  /* 0x000000ffff2c7224 */ /* 0x001fe400078e0023 */
[----:B------:R-:W4:Y:S04]  /*6960*/  LDL.LU R35, [R1+0x934] ;  /* 0x0009340001237983 */ /* 0x000f280000300800 */
[----:B------:R0:W-:Y:S02]  /*6970*/  STL [R1+0x8fc], R43 ;  /* 0x0008fc2b01007387 */ /* 0x0001e40000100800 */
[----:B0-----:R-:W-:-:S02]  /*6980*/  IMAD.MOV.U32 R43, RZ, RZ, R28 ;  /* 0x000000ffff2b7224 */ /* 0x001fc400078e001c */
[----:B------:R-:W4:Y:S01]  /*6990*/  LDL.LU R28, [R1+0x930] ;  /* 0x00093000011c7983 */ /* 0x000f220000300800 */
[----:B------:R-:W-:Y:S02]  /*69a0*/  IMAD R38, R38, UR5, RZ ;  /* 0x0000000526267c24 */ /* 0x000fe4000f8e02ff */
[----:B------:R-:W-:Y:S02]  /*69b0*/  IMAD R19, R19, UR5, RZ ;  /* 0x0000000513137c24 */ /* 0x000fe4000f8e02ff */
[----:B------:R-:W-:Y:S02]  /*69c0*/  IMAD R18, R18, UR5, RZ ;  /* 0x0000000512127c24 */ /* 0x000fe4000f8e02ff */
[----:B------:R-:W-:Y:S02]  /*69d0*/  IMAD R49, R49, UR5, RZ ;  /* 0x0000000531317c24 */ /* 0x000fe4000f8e02ff */
[----:B------:R-:W-:Y:S02]  /*69e0*/  IMAD R10, R10, UR5, RZ ;  /* 0x000000050a0a7c24 */ /* 0x000fe4000f8e02ff */
[----:B------:R-:W-:-:S02]  /*69f0*/  IMAD R48, R48, UR5, RZ ;  /* 0x0000000530307c24 */ /* 0x000fc4000f8e02ff */
[----:B------:R-:W-:Y:S02]  /*6a00*/  IMAD R11, R11, UR5, RZ ;  /* 0x000000050b0b7c24 */ /* 0x000fe4000f8e02ff */
[----:B--2---:R-:W-:-:S05]  /*6a10*/  IMAD R41, R41, UR5, RZ ;  /* 0x0000000529297c24 */ /* 0x004fca000f8e02ff */
[----:B------:R0:W-:Y:S01]  /*6a20*/  STL.64 [R1+0x928], R40 ;  /* 0x0009282801007387 */ /* 0x0001e20000100a00 */
[----:B---3--:R-:W-:-:S05]  /*6a30*/  IMAD R39, R39, UR5, RZ ;  /* 0x0000000527277c24 */ /* 0x008fca000f8e02ff */
[----:B------:R-:W-:Y:S01]  /*6a40*/  STL.64 [R1+0x900], R38 ;  /* 0x0009002601007387 */ /* 0x000fe20000100a00 */
[----:B0-----:R-:W-:Y:S01]  /*6a50*/  LEA R40, P2, R7, R4, 0x1 ;  /* 0x0000000407287211 */ /* 0x001fe200078408ff */
[----:B----4-:R-:W-:-:S05]  /*6a60*/  IMAD R28, R28, UR5, RZ ;  /* 0x000000051c1c7c24 */ /* 0x010fca000f8e02ff */
[----:B------:R-:W-:Y:S04]  /*6a70*/  STL.64 [R1+0x908], R28 ;  /* 0x0009081c01007387 */ /* 0x000fe80000100a00 */
[----:B------:R0:W-:Y:S02]  /*6a80*/  STL.64 [R1+0x910], R18 ;  /* 0x0009101201007387 */ /* 0x0001e40000100a00 */
[----:B0-----:R-:W-:Y:S02]  /*6a90*/  IMAD R18, R20, UR5, RZ ;  /* 0x0000000514127c24 */ /* 0x001fe4000f8e02ff */
[----:B------:R-:W-:-:S03]  /*6aa0*/  IMAD R19, R27, UR5, RZ ;  /* 0x000000051b137c24 */ /* 0x000fc6000f8e02ff */
[----:B------:R0:W-:Y:S04]  /*6ab0*/  STL [R1+0x54], R18 ;  /* 0x0000541201007387 */ /* 0x0001e80000100800 */
[----:B------:R-:W-:Y:S01]  /*6ac0*/  STL [R1+0x58], R19 ;  /* 0x0000581301007387 */ /* 0x000fe20000100800 */
[----:B0-----:R-:W-:Y:S02]  /*6ad0*/  IMAD R18, R25, UR5, RZ ;  /* 0x0000000519127c24 */ /* 0x001fe4000f8e02ff */
[----:B------:R-:W-:-:S03]  /*6ae0*/  IMAD.MOV.U32 R20, RZ, RZ, R48 ;  /* 0x000000ffff147224 */ /* 0x000fc600078e0030 */
[----:B------:R0:W-:Y:S01]  /*6af0*/  STL [R1+0x5c], R18 ;  /* 0x00005c1201007387 */ /* 0x0001e20000100800 */
[----:B------:R-:W-:Y:S01]  /*6b00*/  IMAD.MOV.U32 R27, RZ, RZ, R10 ;  /* 0x000000ffff1b7224 */ /* 0x000fe200078e000a */
[-C--:B------:R-:W-:Y:S01]  /*6b10*/  LEA R10, P6, R6, R4.reuse, 0x1 ;  /* 0x00000004060a7211 */ /* 0x080fe200078c08ff */
[----:B------:R-:W-:Y:S01]  /*6b20*/  IMAD R48, R13, UR5, RZ ;  /* 0x000000050d307c24 */ /* 0x000fe2000f8e02ff */
[-C--:B------:R-:W-:Y:S01]  /*6b30*/  LEA.HI.X.SX32 R41, R7, R3.reuse, 0x1, P2 ;  /* 0x0000000307297211 */ /* 0x080fe200010f0eff */
[----:B------:R-:W-:Y:S02]  /*6b40*/  IMAD.MOV.U32 R28, RZ, RZ, R43 ;  /* 0x000000ffff1c7224 */ /* 0x000fe400078e002b */
[----:B0-----:R-:W-:Y:S02]  /*6b50*/  IMAD.MOV.U32 R18, RZ, RZ, R49 ;  /* 0x000000ffff127224 */ /* 0x001fe400078e0031 */
[----:B------:R-:W-:Y:S01]  /*6b60*/  IMAD R49, R24, UR5, RZ ;  /* 0x0000000518317c24 */ /* 0x000fe2000f8e02ff */
[----:B------:R-:W-:Y:S01]  /*6b70*/  LEA R24, P5, R9, R4, 0x1 ;  /* 0x0000000409187211 */ /* 0x000fe200078a08ff */
[----:B------:R-:W-:Y:S01]  /*6b80*/  IMAD.MOV.U32 R43, RZ, RZ, R11 ;  /* 0x000000ffff2b7224 */ /* 0x000fe200078e000b */
[----:B------:R-:W-:-:S02]  /*6b90*/  LEA.HI.X.SX32 R11, R6, R3, 0x1, P6 ;  /* 0x00000003060b7211 */ /* 0x000fc400030f0eff */
[----:B------:R-:W-:Y:S01]  /*6ba0*/  LEA.HI.X.SX32 R25, R9, R3, 0x1, P5 ;  /* 0x0000000309197211 */ /* 0x000fe200028f0eff */
[----:B------:R-:W-:Y:S04]  /*6bb0*/  STL.64 [R1+0x918], R48 ;  /* 0x0009183001007387 */ /* 0x000fe80000100a00 */
[----:B------:R0:W-:Y:S04]  /*6bc0*/  STL.64 [R1+0x310], R40 ;  /* 0x0003102801007387 */ /* 0x0001e80000100a00 */
[----:B0-----:R-:W2:Y:S04]  /*6bd0*/  LDL.LU.64 R40, [R1+0x928] ;  /* 0x0009280001287983 */ /* 0x001ea80000300a00 */
[----:B------:R-:W-:Y:S04]  /*6be0*/  STL.64 [R1+0x320], R24 ;  /* 0x0003201801007387 */ /* 0x000fe80000100a00 */
[----:B------:R0:W-:Y:S04]  /*6bf0*/  STL.64 [R1+0x300], R10 ;  /* 0x0003000a01007387 */ /* 0x0001e80000100a00 */
[----:B0-----:R-:W3:Y:S01]  /*6c00*/  LDL.LU.64 R10, [R1+0x920] ;  /* 0x00092000010a7983 */ /* 0x001ee20000300a00 */
[----:B------:R-:W-:-:S02]  /*6c10*/  IMAD R50, R50, UR5, RZ ;  /* 0x0000000532327c24 */ /* 0x000fc4000f8e02ff */
[----:B------:R-:W-:Y:S02]  /*6c20*/  IMAD R0, R0, UR5, RZ ;  /* 0x0000000500007c24 */ /* 0x000fe4000f8e02ff */
[----:B------:R-:W-:Y:S02]  /*6c30*/  IMAD.MOV.U32 R19, RZ, RZ, R50 ;  /* 0x000000ffff137224 */ /* 0x000fe400078e0032 */
[----:B------:R-:W-:Y:S01]  /*6c40*/  IMAD R50, R22, UR5, RZ ;  /* 0x0000000516327c24 */ /* 0x000fe2000f8e02ff */
[-C--:B------:R-:W-:Y:S01]  /*6c50*/  LEA R22, P5, R5, R4.reuse, 0x1 ;  /* 0x0000000405167211 */ /* 0x080fe200078a08ff */
[----:B------:R-:W-:Y:S01]  /*6c60*/  IMAD.MOV.U32 R39, RZ, RZ, R0 ;  /* 0x000000ffff277224 */ /* 0x000fe200078e0000 */
[----:B------:R-:W-:Y:S01]  /*6c70*/  LEA R48, P2, R8, R4, 0x1 ;  /* 0x0000000408307211 */ /* 0x000fe200078408ff */
[----:B------:R-:W-:Y:S01]  /*6c80*/  IMAD R0, R23, UR5, RZ ;  /* 0x0000000517007c24 */ /* 0x000fe2000f8e02ff */
[----:B------:R-:W-:Y:S01]  /*6c90*/  LEA.HI.X.SX32 R23, R5, R3, 0x1, P5 ;  /* 0x0000000305177211 */ /* 0x000fe200028f0eff */
[----:B------:R-:W-:-:S02]  /*6ca0*/  IMAD R2, R2, UR5, RZ ;  /* 0x0000000502027c24 */ /* 0x000fc4000f8e02ff */
[----:B------:R-:W-:Y:S01]  /*6cb0*/  STL [R1+0x2e0], R48 ;  /* 0x0002e03001007387 */ /* 0x000fe20000100800 */
[----:B------:R-:W-:Y:S02]  /*6cc0*/  IMAD.MOV.U32 R6, RZ, RZ, R48 ;  /* 0x000000ffff067224 */ /* 0x000fe400078e0030 */
[----:B------:R-:W-:Y:S01]  /*6cd0*/  IMAD.MOV.U32 R7, RZ, RZ, R49 ;  /* 0x000000ffff077224 */ /* 0x000fe200078e0031 */
[----:B------:R-:W-:Y:S01]  /*6ce0*/  STL.64 [R1+0x2f0], R22 ;  /* 0x0002f01601007387 */ /* 0x000fe20000100a00 */
[----:B------:R-:W-:Y:S01]  /*6cf0*/  LEA.HI.X.SX32 R7, R8, R3, 0x1, P2 ;  /* 0x0000000308077211 */ /* 0x000fe200010f0eff */
[----:B------:R-:W-:Y:S01]  /*6d00*/  IMAD.MOV.U32 R38, RZ, RZ, R2 ;  /* 0x000000ffff267224 */ /* 0x000fe200078e0002 */
[----:B------:R-:W-:Y:S01]  /*6d10*/  LEA R6, P2, R15, R4, 0x1 ;  /* 0x000000040f067211 */ /* 0x000fe200078408ff */
[----:B------:R-:W-:Y:S02]  /*6d20*/  IMAD R51, R51, UR5, RZ ;  /* 0x0000000533337c24 */ /* 0x000fe4000f8e02ff */
[----:B------:R-:W-:Y:S01]  /*6d30*/  IMAD R2, R12, UR5, RZ ;  /* 0x000000050c027c24 */ /* 0x000fe2000f8e02ff */
[----:B------:R0:W-:Y:S01]  /*6d40*/  STL [R1+0x2e4], R7 ;  /* 0x0002e40701007387 */ /* 0x0001e20000100800 */
[----:B------:R-:W-:-:S02]  /*6d50*/  IMAD.MOV.U32 R29, RZ, RZ, R44 ;  /* 0x000000ffff1d7224 */ /* 0x000fc400078e002c */
[----:B------:R-:W-:Y:S02]  /*6d60*/  IMAD.MOV.U32 R44, RZ, RZ, R53 ;  /* 0x000000ffff2c7224 */ /* 0x000fe400078e0035 */
[----:B------:R-:W-:Y:S02]  /*6d70*/  IMAD.MOV.U32 R53, RZ, RZ, R51 ;  /* 0x000000ffff357224 */ /* 0x000fe400078e0033 */
[----:B------:R-:W-:Y:S01]  /*6d80*/  IMAD R51, R26, UR5, RZ ;  /* 0x000000051a337c24 */ /* 0x000fe2000f8e02ff */
[----:B0-----:R-:W-:Y:S01]  /*6d90*/  LEA.HI.X.SX32 R7, R15, R3, 0x1, P2 ;  /* 0x000000030f077211 */ /* 0x001fe200010f0eff */
[----:B------:R-:W-:Y:S02]  /*6da0*/  IMAD.MOV.U32 R9, RZ, RZ, R27 ;  /* 0x000000ffff097224 */ /* 0x000fe400078e001b */
[----:B------:R-:W-:Y:S02]  /*6db0*/  IMAD R34, R34, UR5, RZ ;  /* 0x0000000522227c24 */ /* 0x000fe4000f8e02ff */
[----:B------:R-:W-:Y:S01]  /*6dc0*/  IMAD R42, R42, UR5, RZ ;  /* 0x000000052a2a7c24 */ /* 0x000fe2000f8e02ff */
[----:B---3--:R-:W-:-:S02]  /*6dd0*/  LEA R48, P6, R10, R4, 0x1 ;  /* 0x000000040a307211 */ /* 0x008fc400078c08ff */
[CC--:B------:R-:W-:Y:S02]  /*6de0*/  LEA R22, P5, R11.reuse, R4.reuse, 0x1 ;  /* 0x000000040b167211 */ /* 0x0c0fe400078a08ff */
[-C--:B------:R-:W-:Y:S02]  /*6df0*/  LEA.HI.X.SX32 R49, R10, R3.reuse, 0x1, P6 ;  /* 0x000000030a317211 */ /* 0x080fe400030f0eff */
[-C--:B------:R-:W-:Y:S02]  /*6e00*/  LEA R12, P6, R16, R4.reuse, 0x1 ;  /* 0x00000004100c7211 */ /* 0x080fe400078c08ff */
[----:B------:R-:W-:Y:S01]  /*6e10*/  LEA.HI.X.SX32 R23, R11, R3, 0x1, P5 ;  /* 0x000000030b177211 */ /* 0x000fe200028f0eff */
[----:B------:R0:W-:Y:S01]  /*6e20*/  STL.64 [R1+0x2d0], R48 ;  /* 0x0002d03001007387 */ /* 0x0001e20000100a00 */
[----:B------:R-:W-:-:S03]  /*6e30*/  LEA R26, P5, R30, R4, 0x1 ;  /* 0x000000041e1a7211 */ /* 0x000fc600078a08ff */
[----:B------:R3:W-:Y:S01]  /*6e40*/  STL [R1+0x2a8], R12 ;  /* 0x0002a80c01007387 */ /* 0x0007e20000100800 */
[----:B------:R-:W-:-:S03]  /*6e50*/  LEA.HI.X.SX32 R27, R30, R3, 0x1, P5 ;  /* 0x000000031e1b7211 */ /* 0x000fc600028f0eff */
[----:B------:R-:W-:Y:S01]  /*6e60*/  STL.64 [R1+0x2c0], R22 ;  /* 0x0002c01601007387 */ /* 0x000fe20000100a00 */
[----:B------:R-:W-:-:S03]  /*6e70*/  IMAD.MOV.U32 R10, RZ, RZ, R12 ;  /* 0x000000ffff0a7224 */ /* 0x000fc600078e000c */
[----:B------:R4:W-:Y:S01]  /*6e80*/  STL.64 [R1+0x2b0], R6 ;  /* 0x0002b00601007387 */ /* 0x0009e20000100a00 */
[----:B0-----:R-:W-:Y:S01]  /*6e90*/  LEA R48, P2, R32, R4, 0x1 ;  /* 0x0000000420307211 */ /* 0x001fe200078408ff */
[----:B------:R-:W-:Y:S02]  /*6ea0*/  IMAD.MOV.U32 R10, RZ, RZ, R12 ;  /* 0x000000ffff0a7224 */ /* 0x000fe400078e000c */
[----:B------:R-:W-:Y:S01]  /*6eb0*/  IMAD.MOV.U32 R11, RZ, RZ, R13 ;  /* 0x000000ffff0b7224 */ /* 0x000fe200078e000d */
[----:B------:R-:W-:Y:S01]  /*6ec0*/  LEA.HI.X.SX32 R11, R16, R3, 0x1, P6 ;  /* 0x00000003100b7211 */ /* 0x000fe200030f0eff */
[----:B---3--:R-:W-:Y:S02]  /*6ed0*/  IMAD.MOV.U32 R12, RZ, RZ, R44 ;  /* 0x000000ffff0c7224 */ /* 0x008fe400078e002c */
[----:B----4-:R-:W-:Y:S02]  /*6ee0*/  IMAD.MOV.U32 R6, RZ, RZ, R38 ;  /* 0x000000ffff067224 */ /* 0x010fe400078e0026 */
[----:B------:R-:W-:-:S02]  /*6ef0*/  IMAD.MOV.U32 R38, RZ, RZ, R43 ;  /* 0x000000ffff267224 */ /* 0x000fc400078e002b */
[----:B------:R-:W3:Y:S01]  /*6f00*/  LDL.LU R43, [R1+0x4] ;  /* 0x00000400012b7983 */ /* 0x000ee20000300800 */
[----:B------:R-:W-:Y:S01]  /*6f10*/  IMAD.MOV.U32 R7, RZ, RZ, R47 ;  /* 0x000000ffff077224 */ /* 0x000fe200078e002f */
[----:B------:R-:W-:Y:S02]  /*6f20*/  LEA.HI.X.SX32 R49, R32, R3, 0x1, P2 ;  /* 0x0000000320317211 */ /* 0x000fe400010f0eff */
[----:B------:R-:W4:Y:S04]  /*6f30*/  LDL.LU R44, [R1+0xc] ;  /* 0x00000c00012c7983 */ /* 0x000f280000300800 */
[----:B------:R0:W-:Y:S01]  /*6f40*/  STL.64 [R1+0x2a0], R26 ;  /* 0x0002a01a01007387 */ /* 0x0001e20000100a00 */
[----:B------:R-:W-:-:S03]  /*6f50*/  IMAD.MOV.U32 R23, RZ, RZ, R20 ;  /* 0x000000ffff177224 */ /* 0x000fc600078e0014 */
[----:B------:R-:W4:Y:S01]  /*6f60*/  LDL.LU R47, [R1+0x14] ;  /* 0x00001400012f7983 */ /* 0x000f220000300800 */
[----:B------:R-:W-:-:S03]  /*6f70*/  IMAD.MOV.U32 R20, RZ, RZ, R53 ;  /* 0x000000ffff147224 */ /* 0x000fc600078e0035 */
[----:B------:R-:W-:Y:S04]  /*6f80*/  STL [R1+0x2ac], R11 ;  /* 0x0002ac0b01007387 */ /* 0x000fe80000100800 */
[----:B------:R2:W-:Y:S04]  /*6f90*/  STL.64 [R1+0x298], R48 ;  /* 0x0002983001007387 */ /* 0x0005e80000100a00 */
[----:B------:R-:W4:Y:S01]  /*6fa0*/  LDL.LU R53, [R1+0x1c] ;  /* 0x00001c0001357983 */ /* 0x000f220000300800 */
[----:B------:R-:W-:Y:S01]  /*6fb0*/  IMAD.MOV.U32 R22, RZ, RZ, R18 ;  /* 0x000000ffff167224 */ /* 0x000fe200078e0012 */
[CC--:B------:R-:W-:Y:S01]  /*6fc0*/  LEA R18, P6, R34.reuse, R4.reuse, 0x1 ;  /* 0x0000000422127211 */ /* 0x0c0fe200078c08ff */
[----:B0-----:R-:W-:Y:S01]  /*6fd0*/  IMAD.MOV.U32 R26, RZ, RZ, R28 ;  /* 0x000000ffff1a7224 */ /* 0x001fe200078e001c */
[CC--:B------:R-:W-:Y:S01]  /*6fe0*/  LEA R28, P5, R37.reuse, R4.reuse, 0x1 ;  /* 0x00000004251c7211 */ /* 0x0c0fe200078a08ff */
[----:B------:R-:W-:Y:S01]  /*6ff0*/  IMAD.MOV.U32 R13, RZ, RZ, R19 ;  /* 0x000000ffff0d7224 */ /* 0x000fe200078e0013 */
[-C--:B------:R-:W-:Y:S01]  /*7000*/  LEA.HI.X.SX32 R19, R34, R3.reuse, 0x1, P6 ;  /* 0x0000000322137211 */ /* 0x080fe200030f0eff */
[----:B------:R-:W-:Y:S01]  /*7010*/  IMAD.MOV.U32 R27, RZ, RZ, R29 ;  /* 0x000000ffff1b7224 */ /* 0x000fe200078e001d */
[----:B------:R-:W-:Y:S01]  /*7020*/  LEA.HI.X.SX32 R29, R37, R3, 0x1, P5 ;  /* 0x00000003251d7211 */ /* 0x000fe200028f0eff */
[----:B------:R-:W-:Y:S01]  /*7030*/  IMAD R45, R45, UR5, RZ ;  /* 0x000000052d2d7c24 */ /* 0x000fe2000f8e02ff */
[----:B--2---:R-:W-:Y:S01]  /*7040*/  LEA R48, P2, R40, R4, 0x1 ;  /* 0x0000000428307211 */ /* 0x004fe200078408ff */
[----:B------:R0:W-:Y:S01]  /*7050*/  STL.64 [R1+0x290], R18 ;  /* 0x0002901201007387 */ /* 0x0001e20000100a00 */
[----:B------:R-:W-:-:S02]  /*7060*/  IMAD R52, R52, UR5, RZ ;  /* 0x0000000534347c24 */ /* 0x000fc4000f8e02ff */
[-C--:B------:R-:W-:Y:S01]  /*7070*/  LEA.HI.X.SX32 R49, R40, R3.reuse, 0x1, P2 ;  /* 0x0000000328317211 */ /* 0x080fe200010f0eff */
[----:B------:R2:W-:Y:S01]  /*7080*/  STL.64 [R1+0x288], R28 ;  /* 0x0002881c01007387 */ /* 0x0005e20000100a00 */
[----:B------:R-:W-:Y:S02]  /*7090*/  IMAD R46, R46, UR5, RZ ;  /* 0x000000052e2e7c24 */ /* 0x000fe4000f8e02ff */
[----:B------:R-:W-:Y:S01]  /*70a0*/  IMAD.MOV.U32 R37, RZ, RZ, R38 ;  /* 0x000000ffff257224 */ /* 0x000fe200078e0026 */
[CC--:B0-----:R-:W-:Y:S02]  /*70b0*/  LEA R18, P6, R42.reuse, R4.reuse, 0x1 ;  /* 0x000000042a127211 */ /* 0x0c1fe400078c08ff */
[-C--:B--2---:R-:W-:Y:S02]  /*70c0*/  LEA R28, P5, R45, R4.reuse, 0x1 ;  /* 0x000000042d1c7211 */ /* 0x084fe400078a08ff */
[----:B------:R-:W-:Y:S01]  /*70d0*/  LEA.HI.X.SX32 R19, R42, R3, 0x1, P6 ;  /* 0x000000032a137211 */ /* 0x000fe200030f0eff */
[----:B------:R0:W-:Y:S01]  /*70e0*/  STL.64 [R1+0x280], R48 ;  /* 0x0002803001007387 */ /* 0x0001e20000100a00 */
[----:B------:R-:W-:-:S02]  /*70f0*/  LEA R38, P6, R52, R4, 0x1 ;  /* 0x0000000434267211 */ /* 0x000fc400078c08ff */
[-C--:B------:R-:W-:Y:S01]  /*7100*/  LEA.HI.X.SX32 R29, R45, R3.reuse, 0x1, P5 ;  /* 0x000000032d1d7211 */ /* 0x080fe200028f0eff */
[----:B------:R-:W-:Y:S01]  /*7110*/  IMAD.MOV.U32 R34, RZ, RZ, R39 ;  /* 0x000000ffff227224 */ /* 0x000fe200078e0027 */
[----:B------:R-:W-:Y:S02]  /*7120*/  LEA R8, P2, R46, R4, 0x1 ;  /* 0x000000042e087211 */ /* 0x000fe400078408ff */
[-C--:B------:R-:W-:Y:S01]  /*7130*/  LEA.HI.X.SX32 R39, R52, R3.reuse, 0x1, P6 ;  /* 0x0000000334277211 */ /* 0x080fe200030f0eff */
[----:B------:R-:W-:Y:S01]  /*7140*/  IMAD.MOV.U32 R40, RZ, RZ, R9 ;  /* 0x000000ffff287224 */ /* 0x000fe200078e0009 */
[----:B0-----:R-:W2:Y:S04]  /*7150*/  LDL.LU.64 R48, [R1+0x918] ;  /* 0x0009180001307983 */ /* 0x001ea80000300a00 */
[----:B------:R0:W-:Y:S01]  /*7160*/  STL.64 [R1+0x278], R18 ;  /* 0x0002781201007387 */ /* 0x0001e20000100a00 */
[----:B------:R-:W-:-:S03]  /*7170*/  LEA.HI.X.SX32 R9, R46, R3, 0x1, P2 ;  /* 0x000000032e097211 */ /* 0x000fc600010f0eff */
[----:B0-----:R-:W2:Y:S04]  /*7180*/  LDL.LU.64 R18, [R1+0x910] ;  /* 0x0009100001127983 */ /* 0x001ea80000300a00 */
[----:B------:R0:W-:Y:S04]  /*7190*/  STL.64 [R1+0x270], R28 ;  /* 0x0002701c01007387 */ /* 0x0001e80000100a00 */
[----:B0-----:R-:W2:Y:S04]  /*71a0*/  LDL.LU.64 R28, [R1+0x908] ;  /* 0x00090800011c7983 */ /* 0x001ea80000300a00 */
[----:B------:R-:W2:Y:S04]  /*71b0*/  LDL.LU R45, [R1+0x30] ;  /* 0x00003000012d7983 */ /* 0x000ea80000300800 */
[----:B------:R-:W2:Y:S04]  /*71c0*/  LDL.LU R46, [R1+0x24] ;  /* 0x00002400012e7983 */ /* 0x000ea80000300800 */
[----:B------:R0:W-:Y:S04]  /*71d0*/  STL.64 [R1+0x260], R38 ;  /* 0x0002602601007387 */ /* 0x0001e80000100a00 */
[----:B0-----:R-:W2:Y:S04]  /*71e0*/  LDL.LU.64 R38, [R1+0x900] ;  /* 0x0009000001267983 */ /* 0x001ea80000300a00 */
[----:B------:R-:W2:Y:S01]  /*71f0*/  LDL.LU R52, [R1+0x20] ;  /* 0x0000200001347983 */ /* 0x000ea20000300800 */
[----:B------:R-:W-:-:S02]  /*7200*/  IMAD.MOV.U32 R32, RZ, RZ, R22 ;  /* 0x000000ffff207224 */ /* 0x000fc400078e0016 */
[----:B------:R-:W-:Y:S02]  /*7210*/  IMAD.MOV.U32 R30, RZ, RZ, R12 ;  /* 0x000000ffff1e7224 */ /* 0x000fe400078e000c */
[----:B------:R-:W-:Y:S02]  /*7220*/  IMAD.MOV.U32 R16, RZ, RZ, R23 ;  /* 0x000000ffff107224 */ /* 0x000fe400078e0017 */
[----:B------:R-:W-:Y:S01]  /*7230*/  IMAD.MOV.U32 R42, RZ, RZ, R6 ;  /* 0x000000ffff2a7224 */ /* 0x000fe200078e0006 */
[----:B------:R-:W-:Y:S01]  /*7240*/  STL.64 [R1+0x268], R8 ;  /* 0x0002680801007387 */ /* 0x000fe20000100a00 */
[----:B------:R-:W-:Y:S02]  /*7250*/  IMAD.MOV.U32 R15, RZ, RZ, R13 ;  /* 0x000000ffff0f7224 */ /* 0x000fe400078e000d */
[----:B------:R-:W-:Y:S01]  /*7260*/  IMAD.MOV.U32 R5, RZ, RZ, R7 ;  /* 0x000000ffff057224 */ /* 0x000fe200078e0007 */
[-C--:B---3--:R-:W-:Y:S02]  /*7270*/  LEA R22, P5, R43, R4.reuse, 0x1 ;  /* 0x000000042b167211 */ /* 0x088fe400078a08ff */
[----:B----4-:R-:W-:-:S02]  /*7280*/  LEA R12, P2, R44, R4, 0x1 ;  /* 0x000000042c0c7211 */ /* 0x010fc400078408ff */
[-C--:B------:R-:W-:Y:S02]  /*7290*/  LEA.HI.X.SX32 R23, R43, R3.reuse, 0x1, P5 ;  /* 0x000000032b177211 */ /* 0x080fe400028f0eff */
[----:B------:R-:W-:Y:S01]  /*72a0*/  LEA.HI.X.SX32 R13, R44, R3, 0x1, P2 ;  /* 0x000000032c0d7211 */ /* 0x000fe200010f0eff */
[----:B------:R-:W3:Y:S01]  /*72b0*/  LDL.LU R43, [R1+0x8fc] ;  /* 0x0008fc00012b7983 */ /* 0x000ee20000300800 */
[----:B------:R-:W-:-:S03]  /*72c0*/  LEA R6, P6, R47, R4, 0x1 ;  /* 0x000000042f067211 */ /* 0x000fc600078c08ff */
[----:B------:R0:W-:Y:S01]  /*72d0*/  STL.64 [R1+0x258], R22 ;  /* 0x0002581601007387 */ /* 0x0001e20000100a00 */
[----:B------:R-:W-:-:S03]  /*72e0*/  LEA.HI.X.SX32 R7, R47, R3, 0x1, P6 ;  /* 0x000000032f077211 */ /* 0x000fc600030f0eff */
[----:B------:R-:W4:Y:S04]  /*72f0*/  LDL.LU R44, [R1+0x8f8] ;  /* 0x0008f800012c7983 */ /* 0x000f280000300800 */
[----:B------:R-:W-:Y:S01]  /*7300*/  STL.64 [R1+0x250], R12 ;  /* 0x0002500c01007387 */ /* 0x000fe20000100a00 */
[----:B0-----:R-:W-:-:S03]  /*7310*/  LEA R22, P5, R53, R4, 0x1 ;  /* 0x0000000435167211 */ /* 0x001fc600078a08ff */
[----:B------:R-:W3:Y:S01]  /*7320*/  LDL.LU R47, [R1+0x8f4] ;  /* 0x0008f400012f7983 */ /* 0x000ee20000300800 */
[----:B------:R-:W-:-:S03]  /*7330*/  LEA.HI.X.SX32 R23, R53, R3, 0x1, P5 ;  /* 0x0000000335177211 */ /* 0x000fc600028f0eff */
[----:B------:R2:W-:Y:S04]  /*7340*/  STL.64 [R1+0x248], R6 ;  /* 0x0002480601007387 */ /* 0x0005e80000100a00 */
[----:B------:R-:W3:Y:S04]  /*7350*/  LDL.LU R53, [R1+0x8f0] ;  /* 0x0008f00001357983 */ /* 0x000ee80000300800 */
[----:B------:R0:W-:Y:S01]  /*7360*/  STL.64 [R1+0x240], R22 ;  /* 0x0002401601007387 */ /* 0x0001e20000100a00 */
[----:B--2---:R-:W-:-:S04]  /*7370*/  LEA R6, P6, R46, R4, 0x1 ;  /* 0x000000042e067211 */ /* 0x004fc800078c08ff */
[----:B------:R-:W-:Y:S02]  /*7380*/  LEA.HI.X.SX32 R7, R46, R3, 0x1, P6 ;  /* 0x000000032e077211 */ /* 0x000fe400030f0eff */
[-C--:B0-----:R-:W-:Y:S02]  /*7390*/  LEA R22, P5, R45, R4.reuse, 0x1 ;  /* 0x000000042d167211 */ /* 0x081fe400078a08ff */
[----:B------:R-:W-:-:S04]  /*73a0*/  LEA R12, P2, R52, R4, 0x1 ;  /* 0x00000004340c7211 */ /* 0x000fc800078408ff */
[----:B------:R-:W-:-:S05]  /*73b0*/  LEA.HI.X.SX32 R13, R52, R3, 0x1, P2 ;  /* 0x00000003340d7211 */ /* 0x000fca00010f0eff */
[----:B------:R0:W-:Y:S01]  /*73c0*/  STL.64 [R1+0x238], R12 ;  /* 0x0002380c01007387 */ /* 0x0001e20000100a00 */
[----:B------:R-:W-:-:S03]  /*73d0*/  LEA.HI.X.SX32 R23, R45, R3, 0x1, P5 ;  /* 0x000000032d177211 */ /* 0x000fc600028f0eff */
[----:B------:R2:W-:Y:S01]  /*73e0*/  STL.64 [R1+0x230], R6 ;  /* 0x0002300601007387 */ /* 0x0005e20000100a00 */
[-C--:B0-----:R-:W-:Y:S02]  /*73f0*/  LEA R12, P2, R42, R4.reuse, 0x1 ;  /* 0x000000042a0c7211 */ /* 0x081fe400078408ff */
[-C--:B--2---:R-:W-:Y:S02]  /*7400*/  LEA R6, P6, R40, R4.reuse, 0x1 ;  /* 0x0000000428067211 */ /* 0x084fe400078c08ff */
[-C--:B------:R-:W-:Y:S02]  /*7410*/  LEA.HI.X.SX32 R13, R42, R3.reuse, 0x1, P2 ;  /* 0x000000032a0d7211 */ /* 0x080fe400010f0eff */
[----:B------:R-:W-:Y:S01]  /*7420*/  LEA.HI.X.SX32 R7, R40, R3, 0x1, P6 ;  /* 0x0000000328077211 */ /* 0x000fe200030f0eff */
[----:B------:R0:W-:Y:S04]  /*7430*/  STL.64 [R1+0x228], R22 ;  /* 0x0002281601007387 */ /* 0x0001e80000100a00 */
[----:B------:R2:W-:Y:S04]  /*7440*/  STL.64 [R1+0x220], R12 ;  /* 0x0002200c01007387 */ /* 0x0005e80000100a00 */
[----:B------:R1:W-:Y:S01]  /*7450*/  STL.64 [R1+0x218], R6 ;  /* 0x0002180601007387 */ /* 0x0003e20000100a00 */
[----:B0-----:R-:W-:-:S02]  /*7460*/  LEA R22, P5, R37, R4, 0x1 ;  /* 0x0000000425167211 */ /* 0x001fc400078a08ff */
[-C--:B--2---:R-:W-:Y:S02]  /*7470*/  LEA R12, P2, R34, R4.reuse, 0x1 ;  /* 0x00000004220c7211 */ /* 0x084fe400078408ff */
[-C--:B------:R-:W-:Y:S02]  /*7480*/  LEA.HI.X.SX32 R23, R37, R3.reuse, 0x1, P5 ;  /* 0x0000000325177211 */ /* 0x080fe400028f0eff */
[-C--:B-1----:R-:W-:Y:S02]  /*7490*/  LEA R6, P6, R32, R4.reuse, 0x1 ;  /* 0x0000000420067211 */ /* 0x082fe400078c08ff */
[-C--:B------:R-:W-:Y:S02]  /*74a0*/  LEA.HI.X.SX32 R13, R34, R3.reuse, 0x1, P2 ;  /* 0x00000003220d7211 */ /* 0x080fe400010f0eff */
[----:B------:R-:W-:Y:S01]  /*74b0*/  LEA.HI.X.SX32 R7, R32, R3, 0x1, P6 ;  /* 0x0000000320077211 */ /* 0x000fe200030f0eff */
[----:B------:R0:W-:Y:S04]  /*74c0*/  STL.64 [R1+0x210], R22 ;  /* 0x0002101601007387 */ /* 0x0001e80000100a00 */
[----:B------:R1:W-:Y:S04]  /*74d0*/  STL.64 [R1+0x208], R12 ;  /* 0x0002080c01007387 */ /* 0x0003e80000100a00 */
[----:B------:R2:W-:Y:S01]  /*74e0*/  STL.64 [R1+0x200], R6 ;  /* 0x0002000601007387 */ /* 0x0005e20000100a00 */
[----:B0-----:R-:W-:-:S02]  /*74f0*/  LEA R22, P5, R30, R4, 0x1 ;  /* 0x000000041e167211 */ /* 0x001fc400078a08ff */
[-C--:B-1----:R-:W-:Y:S02]  /*7500*/  LEA R12, P2, R16, R4.reuse, 0x1 ;  /* 0x00000004100c7211 */ /* 0x082fe400078408ff */
[-C--:B------:R-:W-:Y:S02]  /*7510*/  LEA.HI.X.SX32 R23, R30, R3.reuse, 0x1, P5 ;  /* 0x000000031e177211 */ /* 0x080fe400028f0eff */
[CC--:B--2---:R-:W-:Y:S02]  /*7520*/  LEA R6, P6, R15.reuse, R4.reuse, 0x1 ;  /* 0x000000040f067211 */ /* 0x0c4fe400078c08ff */
[-C--:B------:R-:W-:Y:S02]  /*7530*/  LEA.HI.X.SX32 R13, R16, R3.reuse, 0x1, P2 ;  /* 0x00000003100d7211 */ /* 0x080fe400010f0eff */
[----:B------:R-:W-:Y:S01]  /*7540*/  LEA.HI.X.SX32 R7, R15, R3, 0x1, P6 ;  /* 0x000000030f077211 */ /* 0x000fe200030f0eff */
[----:B------:R0:W-:Y:S04]  /*7550*/  STL.64 [R1+0x1f8], R22 ;  /* 0x0001f81601007387 */ /* 0x0001e80000100a00 */
[----:B------:R1:W-:Y:S04]  /*7560*/  STL.64 [R1+0x1f0], R12 ;  /* 0x0001f00c01007387 */ /* 0x0003e80000100a00 */
[----:B------:R2:W-:Y:S01]  /*7570*/  STL.64 [R1+0x1e8], R6 ;  /* 0x0001e80601007387 */ /* 0x0005e20000100a00 */
[----:B0-----:R-:W-:-:S02]  /*7580*/  LEA R22, P5, R5, R4, 0x1 ;  /* 0x0000000405167211 */ /* 0x001fc400078a08ff */
[CC--:B-1----:R-:W-:Y:S02]  /*7590*/  LEA R12, P2, R26.reuse, R4.reuse, 0x1 ;  /* 0x000000041a0c7211 */ /* 0x0c2fe400078408ff */
[-C--:B------:R-:W-:Y:S02]  /*75a0*/  LEA.HI.X.SX32 R23, R5, R3.reuse, 0x1, P5 ;  /* 0x0000000305177211 */ /* 0x080fe400028f0eff */
[CC--:B--2---:R-:W-:Y:S02]  /*75b0*/  LEA R6, P6, R27.reuse, R4.reuse, 0x1 ;  /* 0x000000041b067211 */ /* 0x0c4fe400078c08ff */
[-C--:B------:R-:W-:Y:S02]  /*75c0*/  LEA.HI.X.SX32 R13, R26, R3.reuse, 0x1, P2 ;  /* 0x000000031a0d7211 */ /* 0x080fe400010f0eff */
[----:B------:R-:W-:Y:S01]  /*75d0*/  LEA.HI.X.SX32 R7, R27, R3, 0x1, P6 ;  /* 0x000000031b077211 */ /* 0x000fe200030f0eff */
[----:B------:R0:W-:Y:S04]  /*75e0*/  STL.64 [R1+0x1e0], R22 ;  /* 0x0001e01601007387 */ /* 0x0001e80000100a00 */
[----:B------:R-:W-:Y:S04]  /*75f0*/  STL.64 [R1+0x1d8], R12 ;  /* 0x0001d80c01007387 */ /* 0x000fe80000100a00 */
[----:B------:R-:W-:Y:S01]  /*7600*/  STL.64 [R1+0x1d0], R6 ;  /* 0x0001d00601007387 */ /* 0x000fe20000100a00 */
[----:B0-----:R-:W-:-:S04]  /*7610*/  LEA R22, P5, R20, R4, 0x1 ;  /* 0x0000000414167211 */ /* 0x001fc800078a08ff */
[----:B------:R-:W-:-:S05]  /*7620*/  LEA.HI.X.SX32 R23, R20, R3, 0x1, P5 ;  /* 0x0000000314177211 */ /* 0x000fca00028f0eff */
[----:B------:R4:W-:Y:S02]  /*7630*/  STL.64 [R1+0x1c8], R22 ;  /* 0x0001c81601007387 */ /* 0x0009e40000100a00 */
[-C--:B----4-:R-:W-:Y:S02]  /*7640*/  LEA R22, P5, R44, R4.reuse, 0x1 ;  /* 0x000000042c167211 */ /* 0x090fe400078a08ff */
[-C--:B---3--:R-:W-:Y:S02]  /*7650*/  LEA R6, P6, R47, R4.reuse, 0x1 ;  /* 0x000000042f067211 */ /* 0x088fe400078c08ff */
[----:B------:R-:W-:Y:S02]  /*7660*/  LEA R12, P2, R53, R4, 0x1 ;  /* 0x00000004350c7211 */ /* 0x000fe400078408ff */
[-C--:B------:R-:W-:Y:S02]  /*7670*/  LEA.HI.X.SX32 R7, R47, R3.reuse, 0x1, P6 ;  /* 0x000000032f077211 */ /* 0x080fe400030f0eff */
[----:B------:R-:W-:-:S05]  /*7680*/  LEA.HI.X.SX32 R13, R53, R3, 0x1, P2 ;  /* 0x00000003350d7211 */ /* 0x000fca00010f0eff */
[----:B------:R0:W-:Y:S04]  /*7690*/  STL.64 [R1+0x1c0], R12 ;  /* 0x0001c00c01007387 */ /* 0x0001e80000100a00 */
[----:B------:R1:W-:Y:S01]  /*76a0*/  STL.64 [R1+0x1b8], R6 ;  /* 0x0001b80601007387 */ /* 0x0003e20000100a00 */
[-C--:B------:R-:W-:Y:S02]  /*76b0*/  LEA.HI.X.SX32 R23, R44, R3.reuse, 0x1, P5 ;  /* 0x000000032c177211 */ /* 0x080fe400028f0eff */
[-C--:B0-----:R-:W-:Y:S02]  /*76c0*/  LEA R12, P2, R43, R4.reuse, 0x1 ;  /* 0x000000042b0c7211 */ /* 0x081fe400078408ff */
[----:B-1----:R-:W-:Y:S02]  /*76d0*/  LEA R6, P6, R41, R4, 0x1 ;  /* 0x0000000429067211 */ /* 0x002fe400078c08ff */
[----:B------:R-:W-:-:S02]  /*76e0*/  LEA.HI.X.SX32 R13, R43, R3, 0x1, P2 ;  /* 0x000000032b0d7211 */ /* 0x000fc400010f0eff */
[----:B------:R-:W-:Y:S01]  /*76f0*/  LEA.HI.X.SX32 R7, R41, R3, 0x1, P6 ;  /* 0x0000000329077211 */ /* 0x000fe200030f0eff */
[----:B------:R-:W-:Y:S04]  /*7700*/  STL.64 [R1+0x1b0], R22 ;  /* 0x0001b01601007387 */ /* 0x000fe80000100a00 */
[----:B------:R-:W-:Y:S04]  /*7710*/  STL.64 [R1+0x20], R6 ;  /* 0x0000200601007387 */ /* 0x000fe80000100a00 */
[----:B------:R0:W-:Y:S01]  /*7720*/  STL.64 [R1+0x98], R12 ;  /* 0x0000980c01007387 */ /* 0x0001e20000100a00 */
[----:B------:R-:W-:-:S03]  /*7730*/  IMAD.MOV.U32 R53, RZ, RZ, R9 ;  /* 0x000000ffff357224 */ /* 0x000fc600078e0009 */
[----:B0-----:R-:W2:Y:S04]  /*7740*/  LDL.LU R13, [R1+0x54] ;  /* 0x00005400010d7983 */ /* 0x001ea80000300800 */
[----:B------:R-:W3:Y:S04]  /*7750*/  LDL.LU R12, [R1+0x58] ;  /* 0x00005800010c7983 */ /* 0x000ee80000300800 */
[----:B------:R-:W4:Y:S01]  /*7760*/  LDL.LU R9, [R1+0x5c] ;  /* 0x00005c0001097983 */ /* 0x000f220000300800 */
[----:B------:R-:W-:Y:S01]  /*7770*/  IMAD R36, R36, UR5, RZ ;  /* 0x0000000524247c24 */ /* 0x000fe2000f8e02ff */
[-C--:B------:R-:W-:Y:S01]  /*7780*/  LEA R46, P5, R39, R4.reuse, 0x1 ;  /* 0x00000004272e7211 */ /* 0x080fe200078a08ff */
[----:B------:R-:W-:Y:S01]  /*7790*/  IMAD R35, R35, UR5, RZ ;  /* 0x0000000523237c24 */ /* 0x000fe2000f8e02ff */
[-C--:B------:R-:W-:Y:S01]  /*77a0*/  LEA R44, P2, R38, R4.reuse, 0x1 ;  /* 0x00000004262c7211 */ /* 0x080fe200078408ff */
[----:B------:R-:W-:Y:S01]  /*77b0*/  IMAD R33, R33, UR5, RZ ;  /* 0x0000000521217c24 */ /* 0x000fe2000f8e02ff */
[----:B------:R-:W-:-:S02]  /*77c0*/  LEA R42, P6, R36, R4, 0x1 ;  /* 0x00000004242a7211 */ /* 0x000fc400078c08ff */
[-C--:B------:R-:W-:Y:S01]  /*77d0*/  LEA.HI.X.SX32 R47, R39, R3.reuse, 0x1, P5 ;  /* 0x00000003272f7211 */ /* 0x080fe200028f0eff */
[----:B------:R-:W-:Y:S01]  /*77e0*/  IMAD R31, R31, UR5, RZ ;  /* 0x000000051f1f7c24 */ /* 0x000fe2000f8e02ff */
[-C--:B------:R-:W-:Y:S02]  /*77f0*/  LEA R40, P5, R35, R4.reuse, 0x1 ;  /* 0x0000000423287211 */ /* 0x080fe400078a08ff */
[-C--:B------:R-:W-:Y:S01]  /*7800*/  LEA.HI.X.SX32 R45, R38, R3.reuse, 0x1, P2 ;  /* 0x00000003262d7211 */ /* 0x080fe200010f0eff */
[----:B------:R-:W-:Y:S01]  /*7810*/  STL.64 [R1+0x760], R46 ;  /* 0x0007602e01007387 */ /* 0x000fe20000100a00 */
[----:B------:R-:W-:Y:S02]  /*7820*/  LEA.HI.X.SX32 R43, R36, R3, 0x1, P6 ;  /* 0x00000003242b7211 */ /* 0x000fe400030f0eff */
[-C--:B------:R-:W-:Y:S01]  /*7830*/  LEA R38, P2, R33, R4.reuse, 0x1 ;  /* 0x0000000421267211 */ /* 0x080fe200078408ff */
[----:B------:R-:W-:Y:S01]  /*7840*/  STL [R1+0x858], R46 ;  /* 0x0008582e01007387 */ /* 0x000fe20000100800 */
[----:B------:R-:W-:-:S02]  /*7850*/  LEA R36, P6, R31, R4, 0x1 ;  /* 0x000000041f247211 */ /* 0x000fc400078c08ff */
[-C--:B------:R-:W-:Y:S01]  /*7860*/  LEA.HI.X.SX32 R41, R35, R3.reuse, 0x1, P5 ;  /* 0x0000000323297211 */ /* 0x080fe200028f0eff */
[----:B------:R-:W-:Y:S01]  /*7870*/  STL [R1+0x854], R47 ;  /* 0x0008542f01007387 */ /* 0x000fe20000100800 */
[----:B------:R-:W-:Y:S01]  /*7880*/  IMAD.MOV.U32 R20, RZ, RZ, R28 ;  /* 0x000000ffff147224 */ /* 0x000fe200078e001c */
[-C--:B------:R-:W-:Y:S02]  /*7890*/  LEA.HI.X.SX32 R39, R33, R3.reuse, 0x1, P2 ;  /* 0x0000000321277211 */ /* 0x080fe400010f0eff */
[----:B------:R-:W-:Y:S01]  /*78a0*/  STL.64 [R1+0x738], R44 ;  /* 0x0007382c01007387 */ /* 0x000fe20000100a00 */
[----:B------:R-:W-:-:S03]  /*78b0*/  LEA.HI.X.SX32 R37, R31, R3, 0x1, P6 ;  /* 0x000000031f257211 */ /* 0x000fc600030f0eff */
[----:B------:R-:W-:Y:S01]  /*78c0*/  STL.64 [R1+0x700], R42 ;  /* 0x0007002a01007387 */ /* 0x000fe20000100a00 */
[----:B------:R-:W-:-:S03]  /*78d0*/  LEA R34, P5, R29, R4, 0x1 ;  /* 0x000000041d227211 */ /* 0x000fc600078a08ff */
[----:B------:R-:W-:Y:S01]  /*78e0*/  STL [R1+0x860], R42 ;  /* 0x0008602a01007387 */ /* 0x000fe20000100800 */
[----:B------:R-:W-:-:S03]  /*78f0*/  LEA R32, P2, R20, R4, 0x1 ;  /* 0x0000000414207211 */ /* 0x000fc600078408ff */
[----:B------:R-:W-:Y:S01]  /*7900*/  STL [R1+0x85c], R43 ;  /* 0x00085c2b01007387 */ /* 0x000fe20000100800 */
[----:B------:R-:W-:-:S03]  /*7910*/  LEA R30, P6, R19, R4, 0x1 ;  /* 0x00000004131e7211 */ /* 0x000fc600078c08ff */
[----:B------:R-:W-:Y:S01]  /*7920*/  STL.64 [R1+0x6f0], R40 ;  /* 0x0006f02801007387 */ /* 0x000fe20000100a00 */
[----:B------:R-:W-:-:S03]  /*7930*/  LEA.HI.X.SX32 R35, R29, R3, 0x1, P5 ;  /* 0x000000031d237211 */ /* 0x000fc600028f0eff */
[----:B------:R0:W-:Y:S04]  /*7940*/  STL [R1+0x868], R40 ;  /* 0x0008682801007387 */ /* 0x0001e80000100800 */
[----:B------:R-:W-:Y:S01]  /*7950*/  STL [R1+0x864], R41 ;  /* 0x0008642901007387 */ /* 0x000fe20000100800 */
[----:B------:R-:W-:-:S03]  /*7960*/  IMAD R14, R14, UR5, RZ ;  /* 0x000000050e0e7c24 */ /* 0x000fc6000f8e02ff */
[----:B------:R-:W-:Y:S01]  /*7970*/  STL.64 [R1+0x6d8], R38 ;  /* 0x0006d82601007387 */ /* 0x000fe20000100a00 */
[----:B------:R-:W-:-:S03]  /*7980*/  LEA R28, P5, R17, R4, 0x1 ;  /* 0x00000004111c7211 */ /* 0x000fc600078a08ff */
[----:B------:R-:W-:Y:S01]  /*7990*/  STL.64 [R1+0x6e0], R36 ;  /* 0x0006e02401007387 */ /* 0x000fe20000100a00 */
[----:B------:R-:W-:-:S03]  /*79a0*/  LEA.HI.X.SX32 R33, R20, R3, 0x1, P2 ;  /* 0x0000000314217211 */ /* 0x000fc600010f0eff */
[----:B------:R-:W-:Y:S01]  /*79b0*/  STL [R1+0x870], R36 ;  /* 0x0008702401007387 */ /* 0x000fe20000100800 */
[----:B------:R-:W-:-:S03]  /*79c0*/  LEA.HI.X.SX32 R31, R19, R3, 0x1, P6 ;  /* 0x00000003131f7211 */ /* 0x000fc600030f0eff */
[----:B------:R-:W-:Y:S01]  /*79d0*/  STL [R1+0x86c], R37 ;  /* 0x00086c2501007387 */ /* 0x000fe20000100800 */
[----:B------:R-:W-:-:S03]  /*79e0*/  LEA R26, P2, R18, R4, 0x1 ;  /* 0x00000004121a7211 */ /* 0x000fc600078408ff */
[----:B------:R-:W-:Y:S01]  /*79f0*/  STL [R1+0x820], R34 ;  /* 0x0008202201007387 */ /* 0x000fe20000100800 */
[----:B------:R-:W-:Y:S01]  /*7a00*/  IMAD.MOV.U32 R6, RZ, RZ, R24 ;  /* 0x000000ffff067224 */ /* 0x000fe200078e0018 */
[----:B------:R-:W-:Y:S02]  /*7a10*/  LEA.HI.X.SX32 R29, R17, R3, 0x1, P5 ;  /* 0x00000003111d7211 */ /* 0x000fe400028f0eff */
[----:B------:R-:W-:Y:S01]  /*7a20*/  STL [R1+0x874], R34 ;  /* 0x0008742201007387 */ /* 0x000fe20000100800 */
[----:B------:R-:W-:-:S03]  /*7a30*/  LEA R24, P6, R14, R4, 0x1 ;  /* 0x000000040e187211 */ /* 0x000fc600078c08ff */
[----:B------:R-:W-:Y:S01]  /*7a40*/  STL [R1+0x810], R35 ;  /* 0x0008102301007387 */ /* 0x000fe20000100800 */
[----:B------:R-:W-:-:S03]  /*7a50*/  LEA.HI.X.SX32 R27, R18, R3, 0x1, P2 ;  /* 0x00000003121b7211 */ /* 0x000fc600010f0eff */
[----:B------:R-:W-:Y:S01]  /*7a60*/  STL [R1+0x878], R35 ;  /* 0x0008782301007387 */ /* 0x000fe20000100800 */
[----:B------:R-:W-:-:S03]  /*7a70*/  IMAD.MOV.U32 R7, RZ, RZ, R25 ;  /* 0x000000ffff077224 */ /* 0x000fc600078e0019 */
[----:B------:R-:W-:Y:S01]  /*7a80*/  STL.64 [R1+0x7b8], R32 ;  /* 0x0007b82001007387 */ /* 0x000fe20000100a00 */
[----:B------:R-:W-:-:S03]  /*7a90*/  IMAD R21, R21, UR5, RZ ;  /* 0x0000000515157c24 */ /* 0x000fc6000f8e02ff */
[----:B------:R-:W-:Y:S01]  /*7aa0*/  STL.64 [R1+0x770], R30 ;  /* 0x0007701e01007387 */ /* 0x000fe20000100a00 */
[----:B------:R-:W-:-:S03]  /*7ab0*/  LEA.HI.X.SX32 R25, R14, R3, 0x1, P6 ;  /* 0x000000030e197211 */ /* 0x000fc600030f0eff */
[----:B------:R-:W-:Y:S04]  /*7ac0*/  STL [R1+0x750], R28 ;  /* 0x0007501c01007387 */ /* 0x000fe80000100800 */
[----:B------:R-:W-:Y:S04]  /*7ad0*/  STL [R1+0x87c], R28 ;  /* 0x00087c1c01007387 */ /* 0x000fe80000100800 */
[----:B------:R-:W-:Y:S04]  /*7ae0*/  STL [R1+0x740], R29 ;  /* 0x0007401d01007387 */ /* 0x000fe80000100800 */
[----:B------:R-:W-:Y:S01]  /*7af0*/  STL [R1+0x880], R29 ;  /* 0x0008801d01007387 */ /* 0x000fe20000100800 */
[----:B------:R-:W-:-:S03]  /*7b00*/  LEA R20, P2, R21, R4, 0x1 ;  /* 0x0000000415147211 */ /* 0x000fc600078408ff */
[----:B------:R-:W-:Y:S04]  /*7b10*/  STL.64 [R1+0x710], R26 ;  /* 0x0007101a01007387 */ /* 0x000fe80000100a00 */
[----:B------:R-:W-:Y:S04]  /*7b20*/  STL [R1+0x708], R24 ;  /* 0x0007081801007387 */ /* 0x000fe80000100800 */
[----:B------:R-:W-:Y:S04]  /*7b30*/  STL [R1+0x884], R24 ;  /* 0x0008841801007387 */ /* 0x000fe80000100800 */
[----:B------:R-:W-:Y:S01]  /*7b40*/  STL [R1+0x6f8], R25 ;  /* 0x0006f81901007387 */ /* 0x000fe20000100800 */
[----:B------:R-:W-:-:S03]  /*7b50*/  LEA.HI.X.SX32 R21, R21, R3, 0x1, P2 ;  /* 0x0000000315157211 */ /* 0x000fc600010f0eff */
[----:B------:R-:W-:Y:S04]  /*7b60*/  STL [R1+0x888], R25 ;  /* 0x0008881901007387 */ /* 0x000fe80000100800 */
[----:B------:R-:W-:Y:S04]  /*7b70*/  STL [R1+0x8c8], R25 ;  /* 0x0008c81901007387 */ /* 0x000fe80000100800 */
[----:B0-----:R-:W4:Y:S01]  /*7b80*/  LDL.LU R40, [R1+0xb0] ;  /* 0x0000b00001287983 */ /* 0x001f220000300800 */
[----:B------:R-:W-:Y:S01]  /*7b90*/  LEA R14, P2, R49, R4, 0x1 ;  /* 0x00000004310e7211 */ /* 0x000fe200078408ff */
[----:B------:R-:W-:-:S03]  /*7ba0*/  IMAD.MOV.U32 R52, RZ, RZ, R8 ;  /* 0x000000ffff347224 */ /* 0x000fc600078e0008 */
[----:B------:R-:W-:Y:S01]  /*7bb0*/  LEA.HI.X.SX32 R15, R49, R3, 0x1, P2 ;  /* 0x00000003310f7211 */ /* 0x000fe200010f0eff */
[----:B------:R-:W-:Y:S02]  /*7bc0*/  IMAD.MOV.U32 R44, RZ, RZ, R52 ;  /* 0x000000ffff2c7224 */ /* 0x000fe400078e0034 */
[----:B------:R-:W-:Y:S02]  /*7bd0*/  IMAD.MOV.U32 R52, RZ, RZ, R10 ;  /* 0x000000ffff347224 */ /* 0x000fe400078e000a */
[----:B------:R-:W-:Y:S02]  /*7be0*/  IMAD.MOV.U32 R45, RZ, RZ, R53 ;  /* 0x000000ffff2d7224 */ /* 0x000fe400078e0035 */
[----:B------:R-:W-:Y:S01]  /*7bf0*/  IMAD.MOV.U32 R53, RZ, RZ, R11 ;  /* 0x000000ffff357224 */ /* 0x000fe200078e000b */
[-C--:B------:R-:W-:Y:S02]  /*7c00*/  LEA R8, P2, R2, R4.reuse, 0x1 ;  /* 0x0000000402087211 */ /* 0x080fe400078408ff */
[----:B--2---:R-:W-:-:S04]  /*7c10*/  LEA R22, P5, R13, R4, 0x1 ;  /* 0x000000040d167211 */ /* 0x004fc800078a08ff */
[-C--:B------:R-:W-:Y:S02]  /*7c20*/  LEA.HI.X.SX32 R23, R13, R3.reuse, 0x1, P5 ;  /* 0x000000030d177211 */ /* 0x080fe400028f0eff */
[CC--:B---3--:R-:W-:Y:S02]  /*7c30*/  LEA R18, P6, R12.reuse, R4.reuse, 0x1 ;  /* 0x000000040c127211 */ /* 0x0c8fe400078c08ff */
[----:B----4-:R-:W-:Y:S01]  /*7c40*/  LEA R16, P5, R9, R4, 0x1 ;  /* 0x0000000409107211 */ /* 0x010fe200078a08ff */
[----:B------:R-:W-:Y:S01]  /*7c50*/  STL.64 [R1+0x6e8], R22 ;  /* 0x0006e81601007387 */ /* 0x000fe20000100a00 */
[----:B------:R-:W-:-:S03]  /*7c60*/  LEA.HI.X.SX32 R19, R12, R3, 0x1, P6 ;  /* 0x000000030c137211 */ /* 0x000fc600030f0eff */
[----:B------:R-:W-:Y:S01]  /*7c70*/  STL [R1+0x890], R22 ;  /* 0x0008901601007387 */ /* 0x000fe20000100800 */
[----:B------:R-:W-:-:S03]  /*7c80*/  LEA.HI.X.SX32 R17, R9, R3, 0x1, P5 ;  /* 0x0000000309117211 */ /* 0x000fc600028f0eff */
[----:B------:R-:W-:Y:S04]  /*7c90*/  STL [R1+0x88c], R23 ;  /* 0x00088c1701007387 */ /* 0x000fe80000100800 */
[----:B------:R-:W-:Y:S04]  /*7ca0*/  STL [R1+0x728], R20 ;  /* 0x0007281401007387 */ /* 0x000fe80000100800 */
[----:B------:R-:W-:Y:S04]  /*7cb0*/  STL [R1+0x894], R20 ;  /* 0x0008941401007387 */ /* 0x000fe80000100800 */
[----:B------:R-:W-:Y:S01]  /*7cc0*/  STL [R1+0x718], R21 ;  /* 0x0007181501007387 */ /* 0x000fe20000100800 */
[----:B------:R-:W-:-:S03]  /*7cd0*/  LEA R12, P6, R0, R4, 0x1 ;  /* 0x00000004000c7211 */ /* 0x000fc600078c08ff */
[----:B------:R-:W-:Y:S04]  /*7ce0*/  STL [R1+0x898], R21 ;  /* 0x0008981501007387 */ /* 0x000fe80000100800 */
[----:B------:R-:W-:Y:S04]  /*7cf0*/  STL [R1+0x8d8], R21 ;  /* 0x0008d81501007387 */ /* 0x000fe80000100800 */
[----:B------:R-:W-:Y:S01]  /*7d00*/  STL.64 [R1+0x818], R18 ;  /* 0x0008181201007387 */ /* 0x000fe20000100a00 */
[----:B------:R-:W-:-:S03]  /*7d10*/  LEA R10, P5, R51, R4, 0x1 ;  /* 0x00000004330a7211 */ /* 0x000fc600078a08ff */
[----:B------:R-:W2:Y:S01]  /*7d20*/  LDL.LU R42, [R1+0xb8] ;  /* 0x0000b800012a7983 */ /* 0x000ea20000300800 */
[----:B------:R-:W-:-:S03]  /*7d30*/  LEA.HI.X.SX32 R13, R0, R3, 0x1, P6 ;  /* 0x00000003000d7211 */ /* 0x000fc600030f0eff */
[----:B------:R-:W-:Y:S04]  /*7d40*/  STL.64 [R1+0x7c8], R16 ;  /* 0x0007c81001007387 */ /* 0x000fe80000100a00 */
[----:B------:R-:W-:Y:S04]  /*7d50*/  STL [R1+0x8dc], R17 ;  /* 0x0008dc1101007387 */ /* 0x000fe80000100800 */
[----:B------:R-:W3:Y:S01]  /*7d60*/  LDL.LU R49, [R1+0xac] ;  /* 0x0000ac0001317983 */ /* 0x000ee20000300800 */
[----:B------:R-:W-:-:S03]  /*7d70*/  LEA.HI.X.SX32 R11, R51, R3, 0x1, P5 ;  /* 0x00000003330b7211 */ /* 0x000fc600028f0eff */
[----:B------:R-:W-:Y:S04]  /*7d80*/  STL [R1+0x780], R14 ;  /* 0x0007800e01007387 */ /* 0x000fe80000100800 */
[----:B------:R-:W-:Y:S04]  /*7d90*/  STL [R1+0x768], R15 ;  /* 0x0007680f01007387 */ /* 0x000fe80000100800 */
[----:B------:R-:W-:Y:S04]  /*7da0*/  STL.64 [R1+0x8a0], R14 ;  /* 0x0008a00e01007387 */ /* 0x000fe80000100a00 */
[----:B------:R-:W4:Y:S04]  /*7db0*/  LDL.LU R0, [R1+0x8ec] ;  /* 0x0008ec0001007983 */ /* 0x000f280000300800 */
[----:B------:R-:W-:Y:S04]  /*7dc0*/  STL [R1+0x754], R12 ;  /* 0x0007540c01007387 */ /* 0x000fe80000100800 */
[----:B------:R-:W-:Y:S01]  /*7dd0*/  STL [R1+0x734], R13 ;  /* 0x0007340d01007387 */ /* 0x000fe20000100800 */
[----:B------:R-:W-:-:S03]  /*7de0*/  LEA.HI.X.SX32 R9, R2, R3, 0x1, P2 ;  /* 0x0000000302097211 */ /* 0x000fc600010f0eff */
[----:B------:R-:W-:Y:S04]  /*7df0*/  STL.64 [R1+0x8a8], R12 ;  /* 0x0008a80c01007387 */ /* 0x000fe80000100a00 */
[----:B------:R-:W2:Y:S04]  /*7e00*/  LDL.LU R51, [R1+0x8e8] ;  /* 0x0008e80001337983 */ /* 0x000ea80000300800 */
[----:B------:R-:W-:Y:S04]  /*7e10*/  STL.64 [R1+0x720], R10 ;  /* 0x0007200a01007387 */ /* 0x000fe80000100a00 */
[----:B------:R-:W-:Y:S04]  /*7e20*/  STL.64 [R1+0x8b0], R10 ;  /* 0x0008b00a01007387 */ /* 0x000fe80000100a00 */
[----:B------:R-:W2:Y:S01]  /*7e30*/  LDL.LU R2, [R1+0x8e4] ;  /* 0x0008e40001027983 */ /* 0x000ea20000300800 */
[----:B------:R-:W0:Y:S01]  /*7e40*/  S2R R43, SR_TID.X ;  /* 0x00000000002b7919 */ /* 0x000e220000002100 */
[----:B------:R-:W-:Y:S01]  /*7e50*/  IMAD.MOV.U32 R46, RZ, RZ, R6 ;  /* 0x000000ffff2e7224 */ /* 0x000fe200078e0006 */
[-C--:B------:R-:W-:Y:S01]  /*7e60*/  LEA R6, P6, R48, R4.reuse, 0x1 ;  /* 0x0000000430067211 */ /* 0x080fe200078c08ff */
[----:B------:R-:W-:Y:S01]  /*7e70*/  IMAD.MOV.U32 R47, RZ, RZ, R7 ;  /* 0x000000ffff2f7224 */ /* 0x000fe200078e0007 */
[----:B------:R-:W-:Y:S01]  /*7e80*/  LEA R4, P2, R50, R4, 0x1 ;  /* 0x0000000432047211 */ /* 0x000fe200078408ff */
[----:B------:R-:W-:Y:S01]  /*7e90*/  STL [R1+0x730], R8 ;  /* 0x0007300801007387 */ /* 0x000fe20000100800 */
[----:B------:R-:W-:-:S02]  /*7ea0*/  LEA.HI.X.SX32 R7, R48, R3, 0x1, P6 ;  /* 0x0000000330077211 */ /* 0x000fc400030f0eff */
[----:B------:R-:W-:Y:S01]  /*7eb0*/  LEA.HI.X.SX32 R5, R50, R3, 0x1, P2 ;  /* 0x0000000332057211 */ /* 0x000fe200010f0eff */
[----:B------:R-:W-:Y:S04]  /*7ec0*/  STL [R1+0x72c], R9 ;  /* 0x00072c0901007387 */ /* 0x000fe80000100800 */
[----:B------:R-:W-:Y:S04]  /*7ed0*/  STL.64 [R1+0x8b8], R8 ;  /* 0x0008b80801007387 */ /* 0x000fe80000100a00 */
[----:B------:R-:W2:Y:S04]  /*7ee0*/  LDL.LU R48, [R1+0x8e0] ;  /* 0x0008e00001307983 */ /* 0x000ea80000300800 */
[----:B------:R-:W-:Y:S01]  /*7ef0*/  STL.64 [R1+0x748], R6 ;  /* 0x0007480601007387 */ /* 0x000fe20000100a00 */
[----:B0-----:R-:W-:-:S04]  /*7f00*/  SHF.R.U32.HI R43, RZ, 0x6, R43 ;  /* 0x00000006ff2b7819 */ /* 0x001fc8000001162b */
[----:B------:R-:W-:-:S04]  /*7f10*/  SGXT.U32 R43, R43, 0x1 ;  /* 0x000000012b2b781a */ /* 0x000fc80000000000 */
[----:B------:R-:W-:Y:S01]  /*7f20*/  LOP3.LUT R43, R43, 0x36, RZ, 0xfc, !PT ;  /* 0x000000362b2b7812 */ /* 0x000fe200078efcff */
[----:B------:R0:W-:Y:S04]  /*7f30*/  STL.64 [R1+0x8c0], R6 ;  /* 0x0008c00601007387 */ /* 0x0001e80000100a00 */
[----:B------:R-:W-:Y:S04]  /*7f40*/  STL [R1+0x790], R4 ;  /* 0x0007900401007387 */ /* 0x000fe80000100800 */
[----:B------:R-:W-:Y:S04]  /*7f50*/  STL [R1+0x758], R5 ;  /* 0x0007580501007387 */ /* 0x000fe80000100800 */
[----:B------:R3:W-:Y:S01]  /*7f60*/  STL.64 [R1+0x8d0], R4 ;  /* 0x0008d00401007387 */ /* 0x0007e20000100a00 */
[----:B------:R-:W-:-:S02]  /*7f70*/  PRMT R3, RZ, 0x7610, R3 ;  /* 0x00007610ff037816 */ /* 0x000fc40000000003 */
[----:B0-----:R-:W-:Y:S01]  /*7f80*/  PRMT R7, RZ, 0x7610, R7 ;  /* 0x00007610ff077816 */ /* 0x001fe20000000007 */
[----:B------:R-:W2:Y:S01]  /*7f90*/  LDL.LU R26, [R1+0xf4] ;  /* 0x0000f400011a7983 */ /* 0x000ea20000300800 */
[----:B------:R-:W-:-:S03]  /*7fa0*/  PRMT R6, RZ, 0x7610, R6 ;  /* 0x00007610ff067816 */ /* 0x000fc60000000006 */
[----:B------:R-:W2:Y:S04]  /*7fb0*/  LDL.LU R27, [R1+0xf0] ;  /* 0x0000f000011b7983 */ /* 0x000ea80000300800 */
[----:B------:R-:W2:Y:S04]  /*7fc0*/  LDL.LU R29, [R1+0xbc] ;  /* 0x0000bc00011d7983 */ /* 0x000ea80000300800 */
[----:B------:R-:W2:Y:S04]  /*7fd0*/  LDL.LU R35, [R1+0xb4] ;  /* 0x0000b40001237983 */ /* 0x000ea80000300800 */
[----:B------:R-:W2:Y:S04]  /*7fe0*/  LDL.LU R34, [R1+0xa8] ;  /* 0x0000a80001227983 */ /* 0x000ea80000300800 */
[----:B------:R-:W2:Y:S04]  /*7ff0*/  LDL.LU R28, [R1+0xa0] ;  /* 0x0000a000011c7983 */ /* 0x000ea80000300800 */
[----:B------:R-:W2:Y:S01]  /*8000*/  LDL.LU R39, [R1+0xa4] ;  /* 0x0000a40001277983 */ /* 0x000ea20000300800 */
[----:B----4-:R-:W-:-:S02]  /*8010*/  LEA R12, P5, R40, R0, 0x1 ;  /* 0x00000000280c7211 */ /* 0x010fc400078a08ff */
[CC--:B---3--:R-:W-:Y:S02]  /*8020*/  LEA R4, P2, R49.reuse, R0.reuse, 0x1 ;  /* 0x0000000031047211 */ /* 0x0c8fe400078408ff */
[----:B--2---:R-:W-:Y:S02]  /*8030*/  LEA R8, P6, R42, R0, 0x1 ;  /* 0x000000002a087211 */ /* 0x004fe400078c08ff */
[-C--:B------:R-:W-:Y:S02]  /*8040*/  LEA.HI.X.SX32 R13, R40, R51.reuse, 0x1, P5 ;  /* 0x00000033280d7211 */ /* 0x080fe400028f0eff */
[-C--:B------:R-:W-:Y:S02]  /*8050*/  LEA.HI.X.SX32 R5, R49, R51.reuse, 0x1, P2 ;  /* 0x0000003331057211 */ /* 0x080fe400010f0eff */
[----:B------:R-:W-:Y:S01]  /*8060*/  LEA.HI.X.SX32 R9, R42, R51, 0x1, P6 ;  /* 0x000000332a097211 */ /* 0x000fe200030f0eff */
[----:B------:R-:W2:Y:S04]  /*8070*/  @P4 LDG.E.U16 R7, desc[UR22][R12.64] ;  /* 0x000000160c074981 */ /* 0x000ea8000c1e1500 */
[----:B------:R-:W3:Y:S01]  /*8080*/  @P3 LDG.E.U16 R6, desc[UR22][R8.64] ;  /* 0x0000001608063981 */ /* 0x000ee2000c1e1500 */
[----:B------:R-:W-:-:S13]  /*8090*/  ISETP.LT.AND P5, PT, R43, R2, P0 ;  /* 0x000000022b00720c */ /* 0x000fda00007a1270 */
[----:B------:R0:W4:Y:S01]  /*80a0*/  @P5 LDG.E.U16 R3, desc[UR22][R4.64] ;  /* 0x0000001604035981 */ /* 0x000122000c1e1500 */
[----:B------:R-:W1:Y:S01]  /*80b0*/  S2R R49, SR_TID.X ;  /* 0x0000000000317919 */ /* 0x000e620000002100 */
[----:B------:R-:W0:Y:S01]  /*80c0*/  S2R R50, SR_TID.X ;  /* 0x0000000000327919 */ /* 0x000e220000002100 */
[----:B------:R-:W-:Y:S02]  /*80d0*/  IMAD.MOV.U32 R43, RZ, RZ, R53 ;  /* 0x000000ffff2b7224 */ /* 0x000fe400078e0035 */
[----:B------:R-:W-:Y:S01]  /*80e0*/  IMAD.MOV.U32 R42, RZ, RZ, R52 ;  /* 0x000000ffff2a7224 */ /* 0x000fe200078e0034 */
[C---:B-1----:R-:W-:Y:S02]  /*80f0*/  LEA.HI R20, R49.reuse, 0x7e, RZ, 0x1a ;  /* 0x0000007e31147811 */ /* 0x042fe400078fd0ff */
[C---:B------:R-:W-:Y:S02]  /*8100*/  LEA.HI R53, R49.reuse, 0xe, RZ, 0x1a ;  /* 0x0000000e31357811 */ /* 0x040fe400078fd0ff */
[----:B0-----:R-:W-:Y:S01]  /*8110*/  SHF.R.U32.HI R50, RZ, 0x6, R50 ;  /* 0x00000006ff327819 */ /* 0x001fe20000011632 */
[----:B------:R-:W-:Y:S01]  /*8120*/  IMAD R4, R20, R48, RZ ;  /* 0x0000003014047224 */ /* 0x000fe200078e02ff */
[----:B------:R-:W-:-:S02]  /*8130*/  LEA.HI R37, R49, 0x1e, RZ, 0x1a ;  /* 0x0000001e31257811 */ /* 0x000fc400078fd0ff */
[----:B------:R-:W-:Y:S02]  /*8140*/  SGXT.U32 R50, R50, 0x1 ;  /* 0x000000013232781a */ /* 0x000fe40000000000 */
[CC--:B------:R-:W-:Y:S02]  /*8150*/  LEA R14, P4, R26.reuse, R0.reuse, 0x1 ;  /* 0x000000001a0e7211 */ /* 0x0c0fe400078808ff */
[----:B------:R-:W-:Y:S02]  /*8160*/  LEA R40, P5, R27, R0, 0x1 ;  /* 0x000000001b287211 */ /* 0x000fe400078a08ff */
[----:B------:R-:W-:Y:S02]  /*8170*/  LEA.HI R33, R49, 0x3e, RZ, 0x1a ;  /* 0x0000003e31217811 */ /* 0x000fe400078fd0ff */
[-C--:B------:R-:W-:Y:S02]  /*8180*/  LEA.HI.X.SX32 R41, R27, R51.reuse, 0x1, P5 ;  /* 0x000000331b297211 */ /* 0x080fe400028f0eff */
[----:B------:R-:W-:Y:S01]  /*8190*/  LEA.HI.X.SX32 R15, R26, R51, 0x1, P4 ;  /* 0x000000331a0f7211 */ /* 0x000fe200020f0eff */
[----:B------:R-:W-:Y:S01]  /*81a0*/  IMAD R52, R37, R48, RZ ;  /* 0x0000003025347224 */ /* 0x000fe200078e02ff */
[----:B------:R-:W-:-:S02]  /*81b0*/  LEA R8, P6, R35, R0, 0x1 ;  /* 0x0000000023087211 */ /* 0x000fc400078c08ff */
[-C--:B------:R-:W-:Y:S02]  /*81c0*/  LEA R10, P4, R34, R0.reuse, 0x1 ;  /* 0x00000000220a7211 */ /* 0x080fe400078808ff */
[----:B------:R-:W-:Y:S01]  /*81d0*/  LEA R12, P5, R28, R0, 0x1 ;  /* 0x000000001c0c7211 */ /* 0x000fe200078a08ff */
[----:B------:R-:W-:Y:S01]  /*81e0*/  IMAD R17, R33, R48, RZ ;  /* 0x0000003021117224 */ /* 0x000fe200078e02ff */
[-C--:B------:R-:W-:Y:S02]  /*81f0*/  LEA.HI.X.SX32 R11, R34, R51.reuse, 0x1, P4 ;  /* 0x00000033220b7211 */ /* 0x080fe400020f0eff */
[-C--:B------:R-:W-:Y:S02]  /*8200*/  LEA.HI.X.SX32 R13, R28, R51.reuse, 0x1, P5 ;  /* 0x000000331c0d7211 */ /* 0x080fe400028f0eff */
[----:B------:R-:W-:Y:S02]  /*8210*/  LEA R34, P4, R39, R0, 0x1 ;  /* 0x0000000027227211 */ /* 0x000fe400078808ff */
[----:B------:R-:W-:-:S02]  /*8220*/  LEA.HI.X.SX32 R9, R35, R51, 0x1, P6 ;  /* 0x0000003323097211 */ /* 0x000fc400030f0eff */
[----:B------:R-:W-:Y:S02]  /*8230*/  LEA R22, P6, R52, R0, 0x1 ;  /* 0x0000000034167211 */ /* 0x000fe400078c08ff */
[-C--:B------:R-:W-:Y:S02]  /*8240*/  LEA.HI.X.SX32 R35, R39, R51.reuse, 0x1, P4 ;  /* 0x0000003327237211 */ /* 0x080fe400020f0eff */
[C---:B------:R-:W-:Y:S02]  /*8250*/  LOP3.LUT R5, R50.reuse, 0x46, RZ, 0xfc, !PT ;  /* 0x0000004632057812 */ /* 0x040fe400078efcff */
[----:B------:R-:W-:Y:S02]  /*8260*/  LOP3.LUT R31, R50, 0x66, RZ, 0xfc, !PT ;  /* 0x00000066321f7812 */ /* 0x000fe400078efcff */
[----:B------:R-:W-:Y:S02]  /*8270*/  LEA.HI.X.SX32 R23, R52, R51, 0x1, P6 ;  /* 0x0000003334177211 */ /* 0x000fe400030f0eff */
[----:B------:R-:W-:-:S02]  /*8280*/  LEA.HI R36, R49, 0x2e, RZ, 0x1a ;  /* 0x0000002e31247811 */ /* 0x000fc400078fd0ff */
[C---:B------:R-:W-:Y:S02]  /*8290*/  LEA.HI R32, R49.reuse, 0x4e, RZ, 0x1a ;  /* 0x0000004e31207811 */ /* 0x040fe400078fd0ff */
[C---:B------:R-:W-:Y:S01]  /*82a0*/  LEA.HI R24, R49.reuse, 0x5e, RZ, 0x1a ;  /* 0x0000005e31187811 */ /* 0x040fe200078fd0ff */
[-C--:B------:R-:W-:Y:S01]  /*82b0*/  IMAD R38, R36, R48.reuse, RZ ;  /* 0x0000003024267224 */ /* 0x080fe200078e02ff */
[----:B------:R-:W-:Y:S01]  /*82c0*/  LEA.HI R16, R49, 0x6e, RZ, 0x1a ;  /* 0x0000006e31107811 */ /* 0x000fe200078fd0ff */
[-C--:B------:R-:W-:Y:S02]  /*82d0*/  IMAD R21, R32, R48.reuse, RZ ;  /* 0x0000003020157224 */ /* 0x080fe400078e02ff */
[----:B------:R-:W-:Y:S01]  /*82e0*/  IMAD R30, R24, R48, RZ ;  /* 0x00000030181e7224 */ /* 0x000fe200078e02ff */
[----:B------:R-:W-:Y:S01]  /*82f0*/  LEA R18, P4, R38, R0, 0x1 ;  /* 0x0000000026127211 */ /* 0x000fe200078808ff */
[----:B------:R-:W-:Y:S01]  /*8300*/  IMAD R25, R16, R48, RZ ;  /* 0x0000003010197224 */ /* 0x000fe200078e02ff */
[----:B------:R-:W-:-:S02]  /*8310*/  ISETP.LT.AND P3, PT, R5, R2, P0 ;  /* 0x000000020500720c */ /* 0x000fc40000761270 */
[----:B------:R-:W-:Y:S02]  /*8320*/  LEA.HI.X.SX32 R19, R38, R51, 0x1, P4 ;  /* 0x0000003326137211 */ /* 0x000fe400020f0eff */
[----:B------:R-:W-:-:S04]  /*8330*/  LEA R38, P4, R30, R0, 0x1 ;  /* 0x000000001e267211 */ /* 0x000fc800078808ff */
[----:B------:R-:W-:Y:S02]  /*8340*/  LEA.HI.X.SX32 R39, R30, R51, 0x1, P4 ;  /* 0x000000331e277211 */ /* 0x000fe400020f0eff */
[----:B------:R-:W-:Y:S01]  /*8350*/  PRMT R52, RZ, 0x7610, R52 ;  /* 0x00007610ff347816 */ /* 0x000fe20000000034 */
[----:B----4-:R0:W-:Y:S04]  /*8360*/  STL [R1+0x17c], R3 ;  /* 0x00017c0301007387 */ /* 0x0101e80000100800 */
[----:B------:R-:W-:Y:S04]  /*8370*/  STL [R1+0x6d0], R48 ;  /* 0x0006d03001007387 */ /* 0x000fe80000100800 */
[----:B------:R-:W-:Y:S01]  /*8380*/  STL [R1+0x7a0], R48 ;  /* 0x0007a03001007387 */ /* 0x000fe20000100800 */
[----:B0-----:R-:W-:-:S03]  /*8390*/  IMAD R3, R53, R48, RZ ;  /* 0x0000003035037224 */ /* 0x001fc600078e02ff */
[----:B--2---:R-:W-:Y:S04]  /*83a0*/  STL [R1+0x18c], R7 ;  /* 0x00018c0701007387 */ /* 0x004fe80000100800 */
[----:B------:R-:W-:Y:S01]  /*83b0*/  STL [R1+0x3c], R4 ;  /* 0x00003c0401007387 */ /* 0x000fe20000100800 */
[----:B------:R-:W-:-:S03]  /*83c0*/  LEA R28, P5, R3, R0, 0x1 ;  /* 0x00000000031c7211 */ /* 0x000fc600078a08ff */
[----:B---3--:R0:W-:Y:S02]  /*83d0*/  STL [R1+0x188], R6 ;  /* 0x0001880601007387 */ /* 0x0081e40000100800 */
[----:B0-----:R-:W-:Y:S02]  /*83e0*/  LOP3.LUT R6, R50, 0x76, RZ, 0xfc, !PT ;  /* 0x0000007632067812 */ /* 0x001fe400078efcff */
[----:B------:R-:W-:-:S04]  /*83f0*/  LEA R6, P2, R29, R0, 0x1 ;  /* 0x000000001d067211 */ /* 0x000fc800078408ff */
[-C--:B------:R-:W-:Y:S02]  /*8400*/  LEA.HI.X.SX32 R7, R29, R51.reuse, 0x1, P2 ;  /* 0x000000331d077211 */ /* 0x080fe400010f0eff */
[----:B------:R-:W-:Y:S02]  /*8410*/  LEA.HI.X.SX32 R29, R3, R51, 0x1, P5 ;  /* 0x00000033031d7211 */ /* 0x000fe400028f0eff */
[----:B------:R-:W-:Y:S01]  /*8420*/  LEA R26, P5, R17, R0, 0x1 ;  /* 0x00000000111a7211 */ /* 0x000fe200078a08ff */
[----:B------:R-:W2:Y:S01]  /*8430*/  @P3 LDG.E.U16 R52, desc[UR22][R6.64] ;  /* 0x0000001606343981 */ /* 0x000ea2000c1e1500 */
[----:B------:R-:W-:-:S03]  /*8440*/  LOP3.LUT R4, R50, 0x56, RZ, 0xfc, !PT ;  /* 0x0000005632047812 */ /* 0x000fc600078efcff */
[----:B------:R-:W3:Y:S01]  /*8450*/  LDL.LU R50, [R1+0x3c] ;  /* 0x00003c0001327983 */ /* 0x000ee20000300800 */
[----:B------:R-:W-:-:S03]  /*8460*/  LEA.HI.X.SX32 R27, R17, R51, 0x1, P5 ;  /* 0x00000033111b7211 */ /* 0x000fc600028f0eff */
[----:B------:R-:W-:Y:S04]  /*8470*/  STL.64 [R1+0x1a0], R14 ;  /* 0x0001a00e01007387 */ /* 0x000fe80000100a00 */
[----:B------:R-:W-:Y:S04]  /*8480*/  STL.64 [R1+0x190], R40 ;  /* 0x0001902801007387 */ /* 0x000fe80000100a00 */
[----:B------:R-:W-:Y:S04]  /*8490*/  STL.64 [R1+0x180], R34 ;  /* 0x0001802201007387 */ /* 0x000fe80000100a00 */
[----:B------:R-:W-:Y:S04]  /*84a0*/  STL.64 [R1+0x170], R28 ;  /* 0x0001701c01007387 */ /* 0x000fe80000100a00 */
[----:B------:R-:W-:Y:S04]  /*84b0*/  STL.64 [R1+0x160], R22 ;  /* 0x0001601601007387 */ /* 0x000fe80000100a00 */
[----:B------:R-:W4:Y:S04]  /*84c0*/  LDL.LU R17, [R1+0x8dc] ;  /* 0x0008dc0001117983 */ /* 0x000f280000300800 */
[----:B------:R0:W-:Y:S02]  /*84d0*/  STL.64 [R1+0x140], R26 ;  /* 0x0001401a01007387 */ /* 0x0001e40000100a00 */
[----:B0-----:R-:W0:Y:S01]  /*84e0*/  S2R R27, SR_TID.X ;  /* 0x00000000001b7919 */ /* 0x001e220000002100 */
[----:B------:R-:W-:-:S02]  /*84f0*/  ISETP.LT.AND P2, PT, R4, R2, P0 ;  /* 0x000000020400720c */ /* 0x000fc40000741270 */
[-C--:B------:R-:W-:Y:S01]  /*8500*/  LEA R4, P6, R21, R0.reuse, 0x1 ;  /* 0x0000000015047211 */ /* 0x080fe200078c08ff */
[----:B------:R-:W-:Y:S01]  /*8510*/  STL.64 [R1+0x150], R18 ;  /* 0x0001501201007387 */ /* 0x000fe20000100a00 */
[----:B------:R-:W-:Y:S02]  /*8520*/  LEA R26, P5, R25, R0, 0x1 ;  /* 0x00000000191a7211 */ /* 0x000fe400078a08ff */
[----:B------:R-:W-:Y:S02]  /*8530*/  LEA.HI.X.SX32 R5, R21, R51, 0x1, P6 ;  /* 0x0000003315057211 */ /* 0x000fe400030f0eff */
[----:B------:R-:W-:Y:S01]  /*8540*/  ISETP.LT.AND P6, PT, R31, R2, P0 ;  /* 0x000000021f00720c */ /* 0x000fe200007c1270 */
[----:B------:R-:W4:Y:S04]  /*8550*/  LDL.LU R21, [R1+0x8d8] ;  /* 0x0008d80001157983 */ /* 0x000f280000300800 */
[----:B------:R1:W-:Y:S04]  /*8560*/  STL.64 [R1+0x130], R4 ;  /* 0x0001300401007387 */ /* 0x0003e80000100a00 */
[----:B-1----:R-:W4:Y:S01]  /*8570*/  LDL.LU.64 R4, [R1+0x8d0] ;  /* 0x0008d00001047983 */ /* 0x002f220000300a00 */
[----:B0-----:R-:W-:-:S02]  /*8580*/  SHF.R.U32.HI R31, RZ, 0x6, R27 ;  /* 0x00000006ff1f7819 */ /* 0x001fc4000001161b */
[----:B------:R-:W-:Y:S02]  /*8590*/  LEA.HI.X.SX32 R27, R25, R51, 0x1, P5 ;  /* 0x00000033191b7211 */ /* 0x000fe400028f0eff */
[----:B------:R-:W4:Y:S04]  /*85a0*/  LDL.LU R25, [R1+0x8c8] ;  /* 0x0008c80001197983 */ /* 0x000f280000300800 */
[----:B------:R-:W-:Y:S01]  /*85b0*/  STL.64 [R1+0x120], R38 ;  /* 0x0001202601007387 */ /* 0x000fe20000100a00 */
[----:B------:R-:W-:-:S03]  /*85c0*/  SGXT.U32 R31, R31, 0x1 ;  /* 0x000000011f1f781a */ /* 0x000fc60000000000 */
[----:B------:R0:W-:Y:S01]  /*85d0*/  STL.64 [R1+0x778], R38 ;  /* 0x0007782601007387 */ /* 0x0001e20000100a00 */
[----:B------:R-:W-:Y:S02]  /*85e0*/  LOP3.LUT R31, R31, 0x76, RZ, 0xfc, !PT ;  /* 0x000000761f1f7812 */ /* 0x000fe400078efcff */
[----:B0-----:R-:W-:Y:S02]  /*85f0*/  PRMT R38, RZ, 0x7610, R38 ;  /* 0x00007610ff267816 */ /* 0x001fe40000000026 */
[----:B------:R-:W-:-:S04]  /*8600*/  ISETP.LT.AND P5, PT, R31, R2, P0 ;  /* 0x000000021f00720c */ /* 0x000fc800007a1270 */
[----:B------:R-:W4:Y:S01]  /*8610*/  @P6 LDG.E.U16 R38, desc[UR22][R10.64] ;  /* 0x000000160a266981 */ /* 0x000f22000c1e1500 */
[----:B------:R-:W-:Y:S02]  /*8620*/  PRMT R3, RZ, 0x7610, R3 ;  /* 0x00007610ff037816 */ /* 0x000fe40000000003 */
[----:B------:R-:W-:-:S06]  /*8630*/  PRMT R39, RZ, 0x7610, R39 ;  /* 0x00007610ff277816 */ /* 0x000fcc0000000027 */
[----:B------:R-:W4:Y:S04]  /*8640*/  @P5 LDG.E.U16 R3, desc[UR22][R12.64] ;  /* 0x000000160c035981 */ /* 0x000f28000c1e1500 */
[----:B------:R-:W4:Y:S04]  /*8650*/  @P2 LDG.E.U16 R39, desc[UR22][R8.64] ;  /* 0x0000001608272981 */ /* 0x000f28000c1e1500 */
[----:B------:R-:W-:Y:S04]  /*8660*/  STL.64 [R1+0x118], R26 ;  /* 0x0001181a01007387 */ /* 0x000fe80000100a00 */
[----:B------:R-:W-:Y:S04]  /*8670*/  STL.64 [R1+0x788], R26 ;  /* 0x0007881a01007387 */ /* 0x000fe80000100a00 */
[----:B------:R-:W4:Y:S01]  /*8680*/  LDL.LU.64 R6, [R1+0x8c0] ;  /* 0x0008c00001067983 */ /* 0x000f220000300a00 */
[----:B------:R-:W-:-:S02]  /*8690*/  ISETP.LT.AND P3, PT, R37, R2, P0 ;  /* 0x000000022500720c */ /* 0x000fc40000761270 */
[----:B---3--:R-:W-:-:S04]  /*86a0*/  LEA R30, P4, R50, R0, 0x1 ;  /* 0x00000000321e7211 */ /* 0x008fc800078808ff */
[----:B------:R-:W-:Y:S02]  /*86b0*/  LEA.HI.X.SX32 R31, R50, R51, 0x1, P4 ;  /* 0x00000033321f7211 */ /* 0x000fe400020f0eff */
[----:B------:R-:W0:Y:S03]  /*86c0*/  S2R R50, SR_TID.X ;  /* 0x0000000000327919 */ /* 0x000e260000002100 */
[----:B------:R-:W-:Y:S04]  /*86d0*/  STL.64 [R1+0xa0], R30 ;  /* 0x0000a01e01007387 */ /* 0x000fe80000100a00 */
[----:B------:R1:W-:Y:S04]  /*86e0*/  STL.64 [R1+0x798], R30 ;  /* 0x0007981e01007387 */ /* 0x0003e80000100a00 */
[----:B------:R-:W3:Y:S04]  /*86f0*/  LDL.LU.64 R8, [R1+0x8b8] ;  /* 0x0008b80001087983 */ /* 0x000ee80000300a00 */
[----:B------:R-:W3:Y:S04]  /*8700*/  LDL.LU.64 R10, [R1+0x8b0] ;  /* 0x0008b000010a7983 */ /* 0x000ee80000300a00 */
[----:B------:R-:W3:Y:S04]  /*8710*/  LDL.LU.64 R12, [R1+0x8a8] ;  /* 0x0008a800010c7983 */ /* 0x000ee80000300a00 */
[----:B--2---:R-:W-:Y:S01]  /*8720*/  STL [R1+0x178], R52 ;  /* 0x0001783401007387 */ /* 0x004fe20000100800 */
[----:B0-----:R-:W-:-:S04]  /*8730*/  SHF.R.U32.HI R50, RZ, 0x6, R50 ;  /* 0x00000006ff327819 */ /* 0x001fc80000011632 */
[----:B------:R-:W-:Y:S02]  /*8740*/  SGXT.U32 R50, R50, 0x1 ;  /* 0x000000013232781a */ /* 0x000fe40000000000 */
[----:B------:R-:W-:Y:S02]  /*8750*/  ISETP.LT.AND P4, PT, R53, R2, P0 ;  /* 0x000000023500720c */ /* 0x000fe40000781270 */
[----:B------:R-:W-:Y:S02]  /*8760*/  PRMT R0, RZ, 0x7610, R0 ;  /* 0x00007610ff007816 */ /* 0x000fe40000000000 */
[----:B-1----:R-:W-:Y:S02]  /*8770*/  PRMT R31, RZ, 0x7610, R31 ;  /* 0x00007610ff1f7816 */ /* 0x002fe4000000001f */
[----:B----4-:R-:W-:Y:S02]  /*8780*/  PRMT R21, RZ, 0x7610, R21 ;  /* 0x00007610ff157816 */ /* 0x010fe40000000015 */
[----:B------:R-:W-:-:S02]  /*8790*/  PRMT R30, RZ, 0x7610, R30 ;  /* 0x00007610ff1e7816 */ /* 0x000fc4000000001e */
[----:B------:R-:W-:Y:S02]  /*87a0*/  PRMT R17, RZ, 0x7610, R17 ;  /* 0x00007610ff117816 */ /* 0x000fe40000000011 */
[----:B------:R-:W2:Y:S01]  /*87b0*/  @P3 LDG.E.U16 R21, desc[UR22][R22.64] ;  /* 0x0000001616153981 */ /* 0x000ea2000c1e1500 */
[----:B------:R-:W-:-:S06]  /*87c0*/  PRMT R25, RZ, 0x7610, R25 ;  /* 0x00007610ff197816 */ /* 0x000fcc0000000019 */
[----:B------:R-:W4:Y:S04]  /*87d0*/  @P4 LDG.E.U16 R25, desc[UR22][R28.64] ;  /* 0x000000161c194981 */ /* 0x000f28000c1e1500 */
[----:B------:R0:W-:Y:S02]  /*87e0*/  STL [R1+0x168], R38 ;  /* 0x0001682601007387 */ /* 0x0001e40000100800 */
[----:B0-----:R-:W-:-:S04]  /*87f0*/  LOP3.LUT R38, R50, 0x2, RZ, 0xfc, !PT ;  /* 0x0000000232267812 */ /* 0x001fc800078efcff */
[----:B------:R-:W-:Y:S01]  /*8800*/  ISETP.LT.AND P2, PT, R38, R2, P0 ;  /* 0x000000022600720c */ /* 0x000fe20000741270 */
[----:B------:R-:W-:Y:S04]  /*8810*/  STL [R1+0x15c], R3 ;  /* 0x00015c0301007387 */ /* 0x000fe80000100800 */
[----:B------:R0:W-:Y:S01]  /*8820*/  STL [R1+0x16c], R39 ;  /* 0x00016c2701007387 */ /* 0x0001e20000100800 */
[----:B------:R-:W-:-:S07]  /*8830*/  LOP3.LUT R38, R50, 0x6, RZ, 0xfc, !PT ;  /* 0x0000000632267812 */ /* 0x000fce00078efcff */
[----:B------:R-:W2:Y:S01]  /*8840*/  @P2 LDG.E.U16 R0, desc[UR22][R14.64] ;  /* 0x000000160e002981 */ /* 0x000ea2000c1e1500 */
[----:B0-----:R-:W-:-:S04]  /*8850*/  LOP3.LUT R39, R50, 0x4, RZ, 0xfc, !PT ;  /* 0x0000000432277812 */ /* 0x001fc800078efcff */
[-C--:B------:R-:W-:Y:S02]  /*8860*/  ISETP.LT.AND P6, PT, R39, R2.reuse, P0 ;  /* 0x000000022700720c */ /* 0x080fe400007c1270 */
[-C--:B------:R-:W-:Y:S02]  /*8870*/  ISETP.LT.AND P5, PT, R38, R2.reuse, P0 ;  /* 0x000000022600720c */ /* 0x080fe400007a1270 */
[-C--:B------:R-:W-:Y:S01]  /*8880*/  ISETP.LT.AND P2, PT, R36, R2.reuse, P0 ;  /* 0x000000022400720c */ /* 0x080fe20000741270 */
[----:B------:R-:W3:Y:S08]  /*8890*/  LDL.LU.64 R14, [R1+0x8a0] ;  /* 0x0008a000010e7983 */ /* 0x000ef00000300a00 */
[----:B------:R-:W3:Y:S04]  /*88a0*/  @P6 LDG.E.U16 R31, desc[UR22][R40.64] ;  /* 0x00000016281f6981 */ /* 0x000ee8000c1e1500 */
[----:B------:R-:W3:Y:S04]  /*88b0*/  @P5 LDG.E.U16 R30, desc[UR22][R34.64] ;  /* 0x00000016221e5981 */ /* 0x000ee8000c1e1500 */
[----:B------:R-:W3:Y:S01]  /*88c0*/  @P2 LDG.E.U16 R17, desc[UR22][R18.64] ;  /* 0x0000001612112981 */ /* 0x000ee2000c1e1500 */
[----:B------:R-:W-:-:S02]  /*88d0*/  ISETP.LT.AND P4, PT, R24, R2, P0 ;  /* 0x000000021800720c */ /* 0x000fc40000781270 */
[-C--:B------:R-:W-:Y:S02]  /*88e0*/  ISETP.LT.AND P3, PT, R16, R2.reuse, P0 ;  /* 0x000000021000720c */ /* 0x080fe40000761270 */
[-C--:B------:R-:W-:Y:S01]  /*88f0*/  ISETP.LT.AND P5, PT, R32, R2.reuse, P0 ;  /* 0x000000022000720c */ /* 0x080fe200007a1270 */
[----:B------:R-:W-:Y:S01]  /*8900*/  IMAD.MOV.U32 R32, RZ, RZ, R42 ;  /* 0x000000ffff207224 */ /* 0x000fe200078e002a */
[----:B------:R-:W-:Y:S01]  /*8910*/  ISETP.LT.AND P6, PT, R33, R2, P0 ;  /* 0x000000022100720c */ /* 0x000fe200007c1270 */
[----:B------:R-:W-:Y:S02]  /*8920*/  IMAD.MOV.U32 R33, RZ, RZ, R43 ;  /* 0x000000ffff217224 */ /* 0x000fe400078e002b */
[----:B------:R-:W-:Y:S02]  /*8930*/  IMAD.MOV.U32 R38, RZ, RZ, R44 ;  /* 0x000000ffff267224 */ /* 0x000fe400078e002c */
[----:B------:R-:W-:Y:S02]  /*8940*/  IMAD.MOV.U32 R44, RZ, RZ, R46 ;  /* 0x000000ffff2c7224 */ /* 0x000fe400078e002e */
[----:B------:R-:W-:-:S02]  /*8950*/  IMAD.MOV.U32 R39, RZ, RZ, R45 ;  /* 0x000000ffff277224 */ /* 0x000fc400078e002d */
[----:B------:R-:W-:Y:S01]  /*8960*/  IMAD.MOV.U32 R45, RZ, RZ, R47 ;  /* 0x000000ffff2d7224 */ /* 0x000fe200078e002f */
[----:B--2---:R-:W-:Y:S04]  /*8970*/  STL [R1+0x7b0], R0 ;  /* 0x0007b00001007387 */ /* 0x004fe80000100800 */
[----:B------:R-:W2:Y:S04]  /*8980*/  LDL.LU R22, [R1+0x13c] ;  /* 0x00013c0001167983 */ /* 0x000ea80000300800 */
[----:B------:R-:W2:Y:S04]  /*8990*/  LDL.LU R23, [R1+0x138] ;  /* 0x0001380001177983 */ /* 0x000ea80000300800 */
[----:B----4-:R0:W-:Y:S04]  /*89a0*/  STL [R1+0xf8], R25 ;  /* 0x0000f81901007387 */ /* 0x0101e80000100800 */
[----:B0-----:R-:W4:Y:S04]  /*89b0*/  LDL.LU R25, [R1+0x12c] ;  /* 0x00012c0001197983 */ /* 0x001f280000300800 */
        /* <DEDUP_REMOVED lines=13> */
[----:B---3--:R-:W-:Y:S04]  /*8a90*/  STL [R1+0xfc], R31 ;  /* 0x0000fc1f01007387 */ /* 0x008fe80000100800 */
[----:B------:R-:W3:Y:S04]  /*8aa0*/  LDL.LU R47, [R1+0x114] ;  /* 0x00011400012f7983 */ /* 0x000ee80000300800 */
[----:B------:R-:W-:Y:S04]  /*8ab0*/  STL [R1+0xf4], R21 ;  /* 0x0000f41501007387 */ /* 0x000fe80000100800 */
[----:B------:R0:W-:Y:S04]  /*8ac0*/  STL [R1+0x158], R30 ;  /* 0x0001581e01007387 */ /* 0x0001e80000100800 */
[----:B------:R-:W3:Y:S04]  /*8ad0*/  LDL.LU R53, [R1+0x110] ;  /* 0x0001100001357983 */ /* 0x000ee80000300800 */
[----:B0-----:R-:W3:Y:S04]  /*8ae0*/  LDL.LU R30, [R1+0x108] ;  /* 0x00010800011e7983 */ /* 0x001ee80000300800 */
[----:B------:R-:W3:Y:S04]  /*8af0*/  LDL.LU R31, [R1+0x100] ;  /* 0x00010000011f7983 */ /* 0x000ee80000300800 */
[----:B------:R0:W-:Y:S04]  /*8b00*/  STL [R1+0xf0], R17 ;  /* 0x0000f01101007387 */ /* 0x0001e80000100800 */
[----:B0-----:R-:W3:Y:S04]  /*8b10*/  LDL.LU R17, [R1+0xcc] ;  /* 0x0000cc0001117983 */ /* 0x001ee80000300800 */
[----:B------:R-:W3:Y:S04]  /*8b20*/  LDL.LU R18, [R1+0xc4] ;  /* 0x0000c40001127983 */ /* 0x000ee80000300800 */
[----:B------:R-:W3:Y:S01]  /*8b30*/  LDL.LU R19, [R1+0xc0] ;  /* 0x0000c00001137983 */ /* 0x000ee20000300800 */
[----:B------:R-:W0:Y:S01]  /*8b40*/  S2R R3, SR_TID.X ;  /* 0x0000000000037919 */ /* 0x000e220000002100 */
[----:B------:R-:W1:Y:S01]  /*8b50*/  S2R R21, SR_TID.X ;  /* 0x0000000000157919 */ /* 0x000e620000002100 */
[----:B------:R-:W-:Y:S01]  /*8b60*/  SHF.R.S32.HI R52, RZ, 0x6, R49 ;  /* 0x00000006ff347819 */ /* 0x000fe20000011431 */
[----:B------:R-:W-:-:S04]  /*8b70*/  @!UP1 UIADD3 UR4, UPT, UPT, -UR4, 0x100000, URZ ;  /* 0x0010000004049890 */ /* 0x000fc8000fffe1ff */
[----:B------:R-:W-:Y:S02]  /*8b80*/  @!UP1 USHF.L.U32 UR5, UR4, 0xb, URZ ;  /* 0x0000000b04059899 */ /* 0x000fe400080006ff */
[----:B------:R-:W-:Y:S01]  /*8b90*/  @!UP1 USHF.L.U32 UR4, UR4, 0x1, URZ ;  /* 0x0000000104049899 */ /* 0x000fe200080006ff */
[----:B------:R-:W-:Y:S01]  /*8ba0*/  SGXT R52, R52, 0x1 ;  /* 0x000000013434781a */ /* 0x000fe20000000200 */
[----:B------:R-:W-:-:S10]  /*8bb0*/  VOTEU.ALL UP1, P1 ;  /* 0x0000000000ff7886 */ /* 0x000fd40000820000 */
[----:B------:R0:W2:Y:S01]  /*8bc0*/  @!UP1 SYNCS.EXCH.64 URZ, [UR11+0x10008], UR4 ;  /* 0x010008040bff95b2 */ /* 0x0000a20008000100 */
[----:B------:R-:W-:Y:S02]  /*8bd0*/  PRMT R26, RZ, 0x7610, R26 ;  /* 0x00007610ff1a7816 */ /* 0x000fe4000000001a */
[----:B------:R-:W-:Y:S02]  /*8be0*/  PRMT R27, RZ, 0x7610, R27 ;  /* 0x00007610ff1b7816 */ /* 0x000fe4000000001b */
[----:B------:R-:W-:Y:S02]  /*8bf0*/  PRMT R0, RZ, 0x7610, R0 ;  /* 0x00007610ff007816 */ /* 0x000fe40000000000 */
[----:B------:R-:W-:Y:S02]  /*8c00*/  PRMT R6, RZ, 0x7610, R6 ;  /* 0x00007610ff067816 */ /* 0x000fe40000000006 */
[----:B------:R-:W-:Y:S02]  /*8c10*/  PRMT R7, RZ, 0x7610, R7 ;  /* 0x00007610ff077816 */ /* 0x000fe40000000007 */
[----:B------:R-:W-:Y:S01]  /*8c20*/  PRMT R48, RZ, 0x7610, R48 ;  /* 0x00007610ff307816 */ /* 0x000fe20000000030 */
[----:B0-----:R-:W0:Y:S01]  /*8c30*/  LDCU UR4, c[0x0][0x3a8] ;  /* 0x00007500ff0477ac */ /* 0x001e220008000800 */
[----:B------:R-:W-:-:S05]  /*8c40*/  LOP3.LUT R3, R3, 0x3f, RZ, 0xc0, !PT ;  /* 0x0000003f03037812 */ /* 0x000fca00078ec0ff */
[----:B------:R-:W-:Y:S01]  /*8c50*/  IMAD.SHL.U32 R3, R3, 0x2, RZ ;  /* 0x0000000203037824 */ /* 0x000fe200078e00ff */
[----:B-1----:R-:W-:-:S04]  /*8c60*/  LOP3.LUT R21, R21, 0x7f, RZ, 0xc0, !PT ;  /* 0x0000007f15157812 */ /* 0x002fc800078ec0ff */
[----:B------:R-:W-:Y:S02]  /*8c70*/  LOP3.LUT R52, R3, 0x90, R52, 0x78, !PT ;  /* 0x0000009003347812 */ /* 0x000fe400078e7834 */
[-C--:B------:R-:W-:Y:S02]  /*8c80*/  ISETP.LT.AND P2, PT, R21, R2.reuse, P0 ;  /* 0x000000021500720c */ /* 0x080fe40000741270 */
[----:B------:R-:W3:Y:S01]  /*8c90*/  LDL.LU R21, [R1+0x898] ;  /* 0x0008980001157983 */ /* 0x000ee20000300800 */
[----:B------:R-:W-:-:S03]  /*8ca0*/  ISETP.LT.AND P0, PT, R20, R2, P0 ;  /* 0x000000021400720c */ /* 0x000fc60000701270 */
[----:B------:R-:W3:Y:S04]  /*8cb0*/  LDL.LU R20, [R1+0x894] ;  /* 0x0008940001147983 */ /* 0x000ee80000300800 */
[----:B--2---:R1:W-:Y:S04]  /*8cc0*/  STS.U16 [R52+UR11+0x400], R22 ;  /* 0x0004001634007988 */ /* 0x0043e8000800040b */
[----:B------:R2:W-:Y:S04]  /*8cd0*/  STS.U16 [R52+UR11+0x800], R23 ;  /* 0x0008001734007988 */ /* 0x0005e8000800040b */
[----:B-1----:R-:W3:Y:S04]  /*8ce0*/  LDL.LU R22, [R1+0x890] ;  /* 0x0008900001167983 */ /* 0x002ee80000300800 */
[----:B--2---:R-:W2:Y:S04]  /*8cf0*/  LDL.LU R23, [R1+0x88c] ;  /* 0x00088c0001177983 */ /* 0x004ea80000300800 */
[----:B----4-:R1:W-:Y:S04]  /*8d00*/  STS.U16 [R52+UR11+0xc00], R25 ;  /* 0x000c001934007988 */ /* 0x0103e8000800040b */
[----:B------:R4:W-:Y:S04]  /*8d10*/  STS.U16 [R52+UR11+0x1000], R24 ;  /* 0x0010001834007988 */ /* 0x0009e8000800040b */
[----:B------:R0:W-:Y:S04]  /*8d20*/  STS.U16 [R52+UR11+0x1400], R29 ;  /* 0x0014001d34007988 */ /* 0x0001e8000800040b */
[----:B-1----:R-:W2:Y:S04]  /*8d30*/  LDL.LU R25, [R1+0x888] ;  /* 0x0008880001197983 */ /* 0x002ea80000300800 */
[----:B----4-:R-:W4:Y:S04]  /*8d40*/  LDL.LU R24, [R1+0x884] ;  /* 0x0008840001187983 */ /* 0x010f280000300800 */
[----:B0-----:R-:W2:Y:S04]  /*8d50*/  LDL.LU R29, [R1+0x880] ;  /* 0x00088000011d7983 */ /* 0x001ea80000300800 */
[----:B------:R0:W-:Y:S04]  /*8d60*/  STS.U16 [R52+UR11+0x1800], R28 ;  /* 0x0018001c34007988 */ /* 0x0001e8000800040b */
[----:B------:R1:W-:Y:S04]  /*8d70*/  STS.U16 [R52+UR11], R35 ;  /* 0x0000002334007988 */ /* 0x0003e8000800040b */
[----:B------:R1:W-:Y:S04]  /*8d80*/  STS.U16 [R52+UR11+0x1c00], R34 ;  /* 0x001c002234007988 */ /* 0x0003e8000800040b */
[----:B0-----:R-:W2:Y:S04]  /*8d90*/  LDL.LU R28, [R1+0x87c] ;  /* 0x00087c00011c7983 */ /* 0x001ea80000300800 */
[----:B-1----:R-:W2:Y:S04]  /*8da0*/  LDL.LU R35, [R1+0x878] ;  /* 0x0008780001237983 */ /* 0x002ea80000300800 */
[----:B------:R0:W-:Y:S04]  /*8db0*/  STS.U16 [R52+UR11+0x2c00], R16 ;  /* 0x002c001034007988 */ /* 0x0001e8000800040b */
[----:B------:R-:W2:Y:S04]  /*8dc0*/  LDL.LU R34, [R1+0x874] ;  /* 0x0008740001227983 */ /* 0x000ea80000300800 */
[----:B------:R1:W-:Y:S01]  /*8dd0*/  STS.U16 [R52+UR11+0x2000], R36 ;  /* 0x0020002434007988 */ /* 0x0003e2000800040b */
[----:B0-----:R-:W-:-:S03]  /*8de0*/  LOP3.LUT R16, R52, 0x20, RZ, 0x3c, !PT ;  /* 0x0000002034107812 */ /* 0x001fc600078e3cff */
[----:B------:R0:W-:Y:S04]  /*8df0*/  STS.U16 [R52+UR11+0x2400], R37 ;  /* 0x0024002534007988 */ /* 0x0001e8000800040b */
[----:B------:R0:W-:Y:S04]  /*8e00*/  STS.U16 [R52+UR11+0x2800], R40 ;  /* 0x0028002834007988 */ /* 0x0001e8000800040b */
[----:B-1----:R-:W2:Y:S04]  /*8e10*/  LDL.LU R36, [R1+0x870] ;  /* 0x0008700001247983 */ /* 0x002ea80000300800 */
[----:B0-----:R-:W2:Y:S04]  /*8e20*/  LDL.LU R37, [R1+0x86c] ;  /* 0x00086c0001257983 */ /* 0x001ea80000300800 */
[----:B------:R-:W2:Y:S04]  /*8e30*/  LDL.LU R40, [R1+0x868] ;  /* 0x0008680001287983 */ /* 0x000ea80000300800 */
[----:B------:R0:W-:Y:S04]  /*8e40*/  STS.U16 [R52+UR11+0x3000], R41 ;  /* 0x0030002934007988 */ /* 0x0001e8000800040b */
[----:B------:R1:W-:Y:S04]  /*8e50*/  STS.U16 [R52+UR11+0x3400], R42 ;  /* 0x0034002a34007988 */ /* 0x0003e8000800040b */
[----:B------:R1:W-:Y:S04]  /*8e60*/  STS.U16 [R52+UR11+0x3800], R43 ;  /* 0x0038002b34007988 */ /* 0x0003e8000800040b */
[----:B0-----:R-:W2:Y:S04]  /*8e70*/  LDL.LU R41, [R1+0x864] ;  /* 0x0008640001297983 */ /* 0x001ea80000300800 */
[----:B------:R0:W-:Y:S04]  /*8e80*/  STS.U16 [R52+UR11+0x3c00], R46 ;  /* 0x003c002e34007988 */ /* 0x0001e8000800040b */
[----:B------:R-:W-:Y:S04]  /*8e90*/  STL [R1+0x514], R16 ;  /* 0x0005141001007387 */ /* 0x000fe80000100800 */
[----:B---3--:R3:W-:Y:S04]  /*8ea0*/  STS.U16 [R16+UR11+0xd00], R47 ;  /* 0x000d002f10007988 */ /* 0x0087e8000800040b */
[----:B-1----:R-:W2:Y:S04]  /*8eb0*/  LDL.LU R42, [R1+0x860] ;  /* 0x00086000012a7983 */ /* 0x002ea80000300800 */
[----:B------:R1:W-:Y:S04]  /*8ec0*/  STS.U16 [R16+UR11+0x1100], R53 ;  /* 0x0011003510007988 */ /* 0x0003e8000800040b */
[----:B------:R-:W2:Y:S04]  /*8ed0*/  LDL.LU R43, [R1+0x85c] ;  /* 0x00085c00012b7983 */ /* 0x000ea80000300800 */
[----:B------:R-:W-:Y:S04]  /*8ee0*/  STS.U16 [R16+UR11+0x1500], R30 ;  /* 0x0015001e10007988 */ /* 0x000fe8000800040b */
[----:B0-----:R-:W2:Y:S04]  /*8ef0*/  LDL.LU R46, [R1+0x858] ;  /* 0x00085800012e7983 */ /* 0x001ea80000300800 */
[----:B------:R-:W-:Y:S04]  /*8f00*/  STS.U16 [R16+UR11+0x1900], R31 ;  /* 0x0019001f10007988 */ /* 0x000fe8000800040b */
[----:B------:R-:W-:Y:S04]  /*8f10*/  STL [R1+0x7b4], R52 ;  /* 0x0007b43401007387 */ /* 0x000fe80000100800 */
[----:B------:R-:W-:Y:S04]  /*8f20*/  STS.U16 [R16+UR11+0x1d00], R17 ;  /* 0x001d001110007988 */ /* 0x000fe8000800040b */
[----:B---3--:R-:W3:Y:S04]  /*8f30*/  LDL.LU R47, [R1+0x854] ;  /* 0x00085400012f7983 */ /* 0x008ee80000300800 */
[----:B------:R-:W-:Y:S04]  /*8f40*/  STS.U16 [R16+UR11+0x2100], R18 ;  /* 0x0021001210007988 */ /* 0x000fe8000800040b */
[----:B-1----:R-:W2:Y:S04]  /*8f50*/  LDL.LU R53, [R1+0x850] ;  /* 0x0008500001357983 */ /* 0x002ea80000300800 */
[----:B------:R0:W-:Y:S04]  /*8f60*/  STS.U16 [R16+UR11+0x2500], R19 ;  /* 0x0025001310007988 */ /* 0x0001e8000800040b */
[----:B0-----:R-:W2:Y:S04]  /*8f70*/  LDL.64 R18, [R1+0x98] ;  /* 0x0000980001127983 */ /* 0x001ea80000100a00 */
[----:B--2---:R0:W-:Y:S04]  /*8f80*/  STL.64 [R1+0x828], R18 ;  /* 0x0008281201007387 */ /* 0x0041e80000100a00 */
[----:B0-----:R-:W2:Y:S04]  /*8f90*/  LDL.64 R18, [R1+0x1e8] ;  /* 0x0001e80001127983 */ /* 0x001ea80000100a00 */
[----:B--2---:R-:W-:Y:S04]  /*8fa0*/  STL [R1+0x840], R18 ;  /* 0x0008401201007387 */ /* 0x004fe80000100800 */
[----:B------:R-:W-:Y:S04]  /*8fb0*/  STL [R1+0x830], R19 ;  /* 0x0008301301007387 */ /* 0x000fe80000100800 */
[----:B------:R-:W2:Y:S04]  /*8fc0*/  LDL.64 R16, [R1+0x1e0] ;  /* 0x0001e00001107983 */ /* 0x000ea80000100a00 */
[----:B--2---:R0:W-:Y:S04]  /*8fd0*/  STL.64 [R1+0x7d8], R16 ;  /* 0x0007d81001007387 */ /* 0x0041e80000100a00 */
[----:B0-----:R-:W2:Y:S04]  /*8fe0*/  LDL.64 R16, [R1+0x220] ;  /* 0x0002200001107983 */ /* 0x001ea80000100a00 */
        /* <DEDUP_REMOVED lines=9> */
[----:B------:R-:W-:Y:S01]  /*9080*/  STL [R1+0x7c0], R49 ;  /* 0x0007c03101007387 */ /* 0x000fe20000100800 */
[----:B0-----:R-:W-:-:S02]  /*9090*/  IMAD.MOV.U32 R16, RZ, RZ, R38 ;  /* 0x000000ffff107224 */ /* 0x001fc400078e0026 */
[----:B------:R-:W-:Y:S02]  /*90a0*/  IMAD.MOV.U32 R17, RZ, RZ, R39 ;  /* 0x000000ffff117224 */ /* 0x000fe400078e0027 */
[----:B------:R-:W-:Y:S02]  /*90b0*/  IMAD.MOV.U32 R38, RZ, RZ, R32 ;  /* 0x000000ffff267224 */ /* 0x000fe400078e0020 */
[----:B------:R-:W-:Y:S02]  /*90c0*/  IMAD.MOV.U32 R39, RZ, RZ, R33 ;  /* 0x000000ffff277224 */ /* 0x000fe400078e0021 */
[----:B------:R-:W2:Y:S01]  /*90d0*/  LDL.64 R32, [R1+0x20] ;  /* 0x0000200001207983 */ /* 0x000ea20000100a00 */
[----:B------:R-:W-:Y:S02]  /*90e0*/  IMAD.MOV.U32 R30, RZ, RZ, R44 ;  /* 0x000000ffff1e7224 */ /* 0x000fe400078e002c */
[----:B------:R-:W-:Y:S01]  /*90f0*/  IMAD.MOV.U32 R31, RZ, RZ, R45 ;  /* 0x000000ffff1f7224 */ /* 0x000fe200078e002d */
[----:B------:R-:W3:Y:S04]  /*9100*/  @P2 LDG.E.U16 R26, desc[UR22][R38.64] ;  /* 0x00000016261a2981 */ /* 0x000ee8000c1e1500 */
[----:B------:R-:W3:Y:S04]  /*9110*/  @P2 LDG.E.U16 R27, desc[UR22][R30.64] ;  /* 0x000000161e1b2981 */ /* 0x000ee8000c1e1500 */
[----:B--2---:R-:W-:Y:S04]  /*9120*/  STL [R1+0x800], R32 ;  /* 0x0008002001007387 */ /* 0x004fe80000100800 */
[----:B------:R-:W-:Y:S04]  /*9130*/  STL [R1+0x7f0], R33 ;  /* 0x0007f02101007387 */ /* 0x000fe80000100800 */
[----:B------:R-:W2:Y:S01]  /*9140*/  LDL.64 R44, [R1+0x300] ;  /* 0x00030000012c7983 */ /* 0x000ea20000100a00 */
[----:B------:R-:W-:-:S02]  /*9150*/  PRMT R43, RZ, 0x7610, R43 ;  /* 0x00007610ff2b7816 */ /* 0x000fc4000000002b */
[----:B------:R-:W-:Y:S02]  /*9160*/  PRMT R42, RZ, 0x7610, R42 ;  /* 0x00007610ff2a7816 */ /* 0x000fe4000000002a */
[----:B------:R-:W-:-:S06]  /*9170*/  PRMT R18, RZ, 0x7610, R18 ;  /* 0x00007610ff127816 */ /* 0x000fcc0000000012 */
[----:B------:R-:W3:Y:S04]  /*9180*/  @P2 LDG.E.U16 R18, desc[UR22][R16.64] ;  /* 0x0000001610122981 */ /* 0x000ee8000c1e1500 */
[----:B--2---:R-:W-:Y:S04]  /*9190*/  STL [R1+0x7e0], R44 ;  /* 0x0007e02c01007387 */ /* 0x004fe80000100800 */
[----:B------:R-:W-:Y:S04]  /*91a0*/  STL [R1+0x7d0], R45 ;  /* 0x0007d02d01007387 */ /* 0x000fe80000100800 */
[----:B------:R0:W-:Y:S04]  /*91b0*/  STL.64 [R1+0x7a8], R42 ;  /* 0x0007a82a01007387 */ /* 0x0001e80000100a00 */
[----:B------:R-:W2:Y:S04]  /*91c0*/  LDL.64 R30, [R1+0x258] ;  /* 0x00025800011e7983 */ /* 0x000ea80000100a00 */
[----:B0-----:R-:W4:Y:S04]  /*91d0*/  LDL.64 R42, [R1+0x298] ;  /* 0x00029800012a7983 */ /* 0x001f280000100a00 */
[----:B---3--:R-:W-:Y:S04]  /*91e0*/  STL [R1+0x90], R26 ;  /* 0x0000901a01007387 */ /* 0x008fe80000100800 */
[----:B------:R0:W-:Y:S04]  /*91f0*/  STL [R1+0xb8], R27 ;  /* 0x0000b81b01007387 */ /* 0x0001e80000100800 */
[----:B------:R-:W3:Y:S04]  /*9200*/  LDL.64 R38, [R1+0x140] ;  /* 0x0001400001267983 */ /* 0x000ee80000100a00 */
[----:B0-----:R-:W3:Y:S04]  /*9210*/  LDL.64 R26, [R1+0x218] ;  /* 0x00021800011a7983 */ /* 0x001ee80000100a00 */
[----:B------:R-:W3:Y:S01]  /*9220*/  LDL.LU.64 R16, [R1+0x848] ;  /* 0x0008480001107983 */ /* 0x000ee20000300a00 */
[----:B------:R-:W-:-:S02]  /*9230*/  PRMT R19, RZ, 0x7610, R19 ;  /* 0x00007610ff137816 */ /* 0x000fc40000000013 */
[----:B------:R-:W-:Y:S02]  /*9240*/  PRMT R34, RZ, 0x7610, R34 ;  /* 0x00007610ff227816 */ /* 0x000fe40000000022 */
[----:B------:R-:W-:Y:S02]  /*9250*/  PRMT R35, RZ, 0x7610, R35 ;  /* 0x00007610ff237816 */ /* 0x000fe40000000023 */
[----:B------:R-:W-:Y:S02]  /*9260*/  PRMT R46, RZ, 0x7610, R46 ;  /* 0x00007610ff2e7816 */ /* 0x000fe4000000002e */
[----:B------:R-:W-:Y:S02]  /*9270*/  PRMT R47, RZ, 0x7610, R47 ;  /* 0x00007610ff2f7816 */ /* 0x000fe4000000002f */
[----:B------:R-:W-:Y:S02]  /*9280*/  PRMT R32, RZ, 0x7610, R32 ;  /* 0x00007610ff207816 */ /* 0x000fe40000000020 */
[----:B------:R-:W-:-:S02]  /*9290*/  PRMT R33, RZ, 0x7610, R33 ;  /* 0x00007610ff217816 */ /* 0x000fc40000000021 */
[----:B------:R-:W-:Y:S02]  /*92a0*/  PRMT R44, RZ, 0x7610, R44 ;  /* 0x00007610ff2c7816 */ /* 0x000fe4000000002c */
[----:B------:R-:W-:Y:S02]  /*92b0*/  PRMT R45, RZ, 0x7610, R45 ;  /* 0x00007610ff2d7816 */ /* 0x000fe4000000002d */
[----:B------:R-:W-:Y:S02]  /*92c0*/  PRMT R49, RZ, 0x7610, R49 ;  /* 0x00007610ff317816 */ /* 0x000fe40000000031 */
[----:B------:R-:W-:Y:S02]  /*92d0*/  PRMT R52, RZ, 0x7610, R52 ;  /* 0x00007610ff347816 */ /* 0x000fe40000000034 */
[----:B------:R-:W-:Y:S01]  /*92e0*/  PRMT R4, RZ, 0x7610, R4 ;  /* 0x00007610ff047816 */ /* 0x000fe20000000004 */
[----:B------:R0:W-:Y:S04]  /*92f0*/  STL [R1+0x78], R18 ;  /* 0x0000781201007387 */ /* 0x0001e80000100800 */
[----:B0-----:R-:W3:Y:S01]  /*9300*/  LDL.LU R18, [R1+0x840] ;  /* 0x0008400001127983 */ /* 0x001ee20000300800 */
[----:B------:R-:W-:-:S03]  /*9310*/  PRMT R14, RZ, 0x7610, R14 ;  /* 0x00007610ff0e7816 */ /* 0x000fc6000000000e */
[----:B--2---:R-:W2:Y:S04]  /*9320*/  @P2 LDG.E.U16 R4, desc[UR22][R30.64] ;  /* 0x000000161e042981 */ /* 0x004ea8000c1e1500 */
[----:B----4-:R-:W4:Y:S04]  /*9330*/  @P2 LDG.E.U16 R48, desc[UR22][R42.64] ;  /* 0x000000162a302981 */ /* 0x010f28000c1e1500 */
[----:B---3--:R-:W3:Y:S04]  /*9340*/  @P2 LDG.E.U16 R14, desc[UR22][R26.64] ;  /* 0x000000161a0e2981 */ /* 0x008ee8000c1e1500 */
[----:B------:R-:W2:Y:S04]  /*9350*/  @P2 LDG.E.U16 R19, desc[UR22][R16.64] ;  /* 0x0000001610132981 */ /* 0x000ea8000c1e1500 */
[----:B------:R-:W3:Y:S04]  /*9360*/  LDL.LU.64 R16, [R1+0x838] ;  /* 0x0008380001107983 */ /* 0x000ee80000300a00 */
[----:B--2---:R0:W-:Y:S04]  /*9370*/  STL [R1+0x60], R19 ;  /* 0x0000601301007387 */ /* 0x0041e80000100800 */
[----:B0-----:R-:W2:Y:S04]  /*9380*/  LDL.LU R19, [R1+0x830] ;  /* 0x0008300001137983 */ /* 0x001ea80000300800 */
[----:B---3--:R-:W3:Y:S04]  /*9390*/  @P2 LDG.E.U16 R32, desc[UR22][R16.64] ;  /* 0x0000001610202981 */ /* 0x008ee8000c1e1500 */
[----:B--2---:R-:W2:Y:S04]  /*93a0*/  @P2 LDG.E.U16 R34, desc[UR22][R18.64] ;  /* 0x0000001612222981 */ /* 0x004ea8000c1e1500 */
[----:B------:R-:W2:Y:S04]  /*93b0*/  LDL.LU.64 R18, [R1+0x828] ;  /* 0x0008280001127983 */ /* 0x000ea80000300a00 */
[----:B--2---:R-:W2:Y:S04]  /*93c0*/  @P2 LDG.E.U16 R35, desc[UR22][R18.64] ;  /* 0x0000001612232981 */ /* 0x004ea8000c1e1500 */
[----:B------:R0:W-:Y:S04]  /*93d0*/  STL [R1+0x48], R34 ;  /* 0x0000482201007387 */ /* 0x0001e80000100800 */
[----:B0-----:R-:W3:Y:S04]  /*93e0*/  LDL.LU R34, [R1+0x820] ;  /* 0x0008200001227983 */ /* 0x001ee80000300800 */
[----:B------:R-:W3:Y:S04]  /*93f0*/  LDL.LU.64 R18, [R1+0x818] ;  /* 0x0008180001127983 */ /* 0x000ee80000300a00 */
[----:B--2---:R0:W-:Y:S04]  /*9400*/  STL [R1+0x34], R35 ;  /* 0x0000342301007387 */ /* 0x0041e80000100800 */
[----:B0-----:R-:W2:Y:S04]  /*9410*/  LDL.LU R35, [R1+0x810] ;  /* 0x0008100001237983 */ /* 0x001ea80000300800 */
[----:B---3--:R-:W3:Y:S04]  /*9420*/  @P2 LDG.E.U16 R46, desc[UR22][R18.64] ;  /* 0x00000016122e2981 */ /* 0x008ee8000c1e1500 */
[----:B--2---:R-:W2:Y:S04]  /*9430*/  @P2 LDG.E.U16 R47, desc[UR22][R34.64] ;  /* 0x00000016222f2981 */ /* 0x004ea8000c1e1500 */
[----:B------:R-:W-:Y:S04]  /*9440*/  STL [R1+0x580], R34 ;  /* 0x0005802201007387 */ /* 0x000fe80000100800 */
[----:B------:R-:W-:Y:S04]  /*9450*/  STL [R1+0x574], R35 ;  /* 0x0005742301007387 */ /* 0x000fe80000100800 */
[----:B---3--:R-:W-:Y:S04]  /*9460*/  STL [R1+0x4], R46 ;  /* 0x0000042e01007387 */ /* 0x008fe80000100800 */
[----:B--2---:R0:W-:Y:S04]  /*9470*/  STL [R1+0x18], R47 ;  /* 0x0000182f01007387 */ /* 0x0041e80000100800 */
[----:B0-----:R-:W2:Y:S04]  /*9480*/  LDL.64 R46, [R1+0x1d8] ;  /* 0x0001d800012e7983 */ /* 0x001ea80000100a00 */
[----:B------:R0:W-:Y:S04]  /*9490*/  STL.64 [R1+0x578], R18 ;  /* 0x0005781201007387 */ /* 0x0001e80000100a00 */
[----:B0-----:R-:W3:Y:S04]  /*94a0*/  LDL.64 R18, [R1+0x130] ;  /* 0x0001300001127983 */ /* 0x001ee80000100a00 */
[----:B------:R-:W2:Y:S04]  /*94b0*/  LDL.LU.64 R16, [R1+0x808] ;  /* 0x0008080001107983 */ /* 0x000ea80000300a00 */
[----:B------:R0:W-:Y:S04]  /*94c0*/  STL [R1+0xb4], R32 ;  /* 0x0000b42001007387 */ /* 0x0001e80000100800 */
[----:B0-----:R-:W3:Y:S04]  /*94d0*/  LDL.LU R32, [R1+0x800] ;  /* 0x0008000001207983 */ /* 0x001ee80000300800 */
[----:B--2---:R-:W2:Y:S04]  /*94e0*/  @P2 LDG.E.U16 R33, desc[UR22][R16.64] ;  /* 0x0000001610212981 */ /* 0x004ea8000c1e1500 */
[----:B------:R-:W3:Y:S04]  /*94f0*/  LDL.LU.64 R16, [R1+0x7f8] ;  /* 0x0007f80001107983 */ /* 0x000ee80000300a00 */
[----:B--2---:R0:W-:Y:S04]  /*9500*/  STL [R1+0x8c], R33 ;  /* 0x00008c2101007387 */ /* 0x0041e80000100800 */
[----:B0-----:R-:W2:Y:S04]  /*9510*/  LDL.LU R33, [R1+0x7f0] ;  /* 0x0007f00001217983 */ /* 0x001ea80000300800 */
[----:B---3--:R-:W3:Y:S04]  /*9520*/  @P2 LDG.E.U16 R44, desc[UR22][R16.64] ;  /* 0x00000016102c2981 */ /* 0x008ee8000c1e1500 */
[----:B------:R-:W4:Y:S04]  /*9530*/  LDL.LU.64 R16, [R1+0x7e8] ;  /* 0x0007e80001107983 */ /* 0x000f280000300a00 */
[----:B--2---:R-:W2:Y:S04]  /*9540*/  @P2 LDG.E.U16 R52, desc[UR22][R32.64] ;  /* 0x0000001620342981 */ /* 0x004ea8000c1e1500 */
[----:B---3--:R0:W-:Y:S04]  /*9550*/  STL [R1+0x74], R44 ;  /* 0x0000742c01007387 */ /* 0x0081e80000100800 */
[----:B0-----:R-:W3:Y:S04]  /*9560*/  LDL.LU R44, [R1+0x7e0] ;  /* 0x0007e000012c7983 */ /* 0x001ee80000300800 */
[----:B----4-:R-:W4:Y:S04]  /*9570*/  @P2 LDG.E.U16 R45, desc[UR22][R16.64] ;  /* 0x00000016102d2981 */ /* 0x010f28000c1e1500 */
[----:B------:R-:W2:Y:S04]  /*9580*/  LDL.LU.64 R16, [R1+0x7d8] ;  /* 0x0007d80001107983 */ /* 0x000ea80000300a00 */
[----:B--2---:R-:W2:Y:S04]  /*9590*/  @P2 LDG.E.U16 R49, desc[UR22][R16.64] ;  /* 0x0000001610312981 */ /* 0x004ea8000c1e1500 */
[----:B----4-:R0:W-:Y:S04]  /*95a0*/  STL [R1+0x5c], R45 ;  /* 0x00005c2d01007387 */ /* 0x0101e80000100800 */
[----:B0-----:R-:W3:Y:S04]  /*95b0*/  LDL.LU R45, [R1+0x7d0] ;  /* 0x0007d000012d7983 */ /* 0x001ee80000300800 */
[----:B------:R-:W4:Y:S04]  /*95c0*/  LDL.LU.64 R16, [R1+0x7c8] ;  /* 0x0007c80001107983 */ /* 0x000f280000300a00 */
[----:B--2---:R0:W-:Y:S04]  /*95d0*/  STL [R1+0x44], R49 ;  /* 0x0000443101007387 */ /* 0x0041e80000100800 */
[----:B0-----:R-:W2:Y:S04]  /*95e0*/  LDL.LU R49, [R1+0x7c0] ;  /* 0x0007c00001317983 */ /* 0x001ea80000300800 */
[----:B------:R-:W2:Y:S04]  /*95f0*/  LDL.LU.64 R32, [R1+0x7b8] ;  /* 0x0007b80001207983 */ /* 0x000ea80000300a00 */
[----:B---3--:R-:W3:Y:S04]  /*9600*/  @P2 LDG.E.U16 R6, desc[UR22][R44.64] ;  /* 0x000000162c062981 */ /* 0x008ee8000c1e1500 */
[----:B----4-:R-:W4:Y:S04]  /*9610*/  @P2 LDG.E.U16 R7, desc[UR22][R16.64] ;  /* 0x0000001610072981 */ /* 0x010f28000c1e1500 */
[----:B--2---:R-:W2:Y:S04]  /*9620*/  @P2 LDG.E.U16 R0, desc[UR22][R32.64] ;  /* 0x0000001620002981 */ /* 0x004ea8000c1e1500 */
[----:B------:R0:W-:Y:S04]  /*9630*/  STL [R1+0x30], R52 ;  /* 0x0000303401007387 */ /* 0x0001e80000100800 */
[----:B0-----:R-:W3:Y:S04]  /*9640*/  LDL.LU R52, [R1+0x7b4] ;  /* 0x0007b40001347983 */ /* 0x001ee80000300800 */
[----:B--2---:R0:W-:Y:S04]  /*9650*/  STL [R1+0x14], R0 ;  /* 0x0000140001007387 */ /* 0x0041e80000100800 */
[----:B0-----:R-:W2:Y:S04]  /*9660*/  LDL.LU R0, [R1+0x7b0] ;  /* 0x0007b00001007983 */ /* 0x001ea80000300800 */
[----:B------:R-:W-:Y:S04]  /*9670*/  STL.64 [R1+0x588], R32 ;  /* 0x0005882001007387 */ /* 0x000fe80000100a00 */
[----:B------:R-:W-:Y:S04]  /*9680*/  STL [R1+0x5a0], R16 ;  /* 0x0005a01001007387 */ /* 0x000fe80000100800 */
[----:B------:R0:W-:Y:S04]  /*9690*/  STL [R1+0x590], R17 ;  /* 0x0005901101007387 */ /* 0x0001e80000100800 */
[----:B0-----:R-:W2:Y:S04]  /*96a0*/  LDL.64 R16, [R1+0x290] ;  /* 0x0002900001107983 */ /* 0x001ea80000100a00 */
[----:B---3--:R-:W-:Y:S04]  /*96b0*/  STL [R1+0xb0], R6 ;  /* 0x0000b00601007387 */ /* 0x008fe80000100800 */
[----:B----4-:R0:W-:Y:S04]  /*96c0*/  STL [R1], R7 ;  /* 0x0000000701007387 */ /* 0x0101e80000100800 */
[----:B------:R-:W3:Y:S04]  /*96d0*/  LDL.64 R44, [R1+0x210] ;  /* 0x00021000012c7983 */ /* 0x000ee80000100a00 */
[----:B------:R-:W4:Y:S04]  /*96e0*/  LDL.64 R32, [R1+0x1d0] ;  /* 0x0001d00001207983 */ /* 0x000f280000100a00 */
[----:B0-----:R-:W2:Y:S04]  /*96f0*/  LDL.64 R6, [R1+0x250] ;  /* 0x0002500001067983 */ /* 0x001ea80000100a00 */
[----:B------:R-:W2:Y:S04]  /*9700*/  LDL.LU.64 R42, [R1+0x7a8] ;  /* 0x0007a800012a7983 */ /* 0x000ea80000300a00 */
[----:B------:R0:W-:Y:S04]  /*9710*/  STL [R1+0x88], R48 ;  /* 0x0000883001007387 */ /* 0x0001e80000100800 */
[----:B0-----:R-:W3:Y:S04]  /*9720*/  LDL.LU R48, [R1+0x7a0] ;  /* 0x0007a00001307983 */ /* 0x001ee80000300800 */
[----:B------:R-:W3:Y:S04]  /*9730*/  LDL.LU.64 R30, [R1+0x798] ;  /* 0x00079800011e7983 */ /* 0x000ee80000300a00 */
[----:B------:R0:W-:Y:S04]  /*9740*/  STL [R1+0x70], R4 ;  /* 0x0000700401007387 */ /* 0x0001e80000100800 */
[----:B0-----:R-:W4:Y:S04]  /*9750*/  LDL.LU R4, [R1+0x790] ;  /* 0x0007900001047983 */ /* 0x001f280000300800 */
[----:B------:R-:W4:Y:S04]  /*9760*/  LDL.LU.64 R26, [R1+0x788] ;  /* 0x00078800011a7983 */ /* 0x000f280000300a00 */
[----:B------:R0:W-:Y:S04]  /*9770*/  STL [R1+0x58], R14 ;  /* 0x0000580e01007387 */ /* 0x0001e80000100800 */
[----:B0-----:R-:W4:Y:S04]  /*9780*/  LDL.LU R14, [R1+0x780] ;  /* 0x00078000010e7983 */ /* 0x001f280000300800 */
[----:B--2---:R-:W2:Y:S01]  /*9790*/  @P6 LDG.E.U16 R43, desc[UR22][R38.64] ;  /* 0x00000016262b6981 */ /* 0x004ea2000c1e1500 */
[----:B------:R-:W-:-:S02]  /*97a0*/  PRMT R10, RZ, 0x7610, R10 ;  /* 0x00007610ff0a7816 */ /* 0x000fc4000000000a */
[----:B------:R-:W-:Y:S01]  /*97b0*/  PRMT R11, RZ, 0x7610, R11 ;  /* 0x00007610ff0b7816 */ /* 0x000fe2000000000b */
[----:B------:R-:W2:Y:S04]  /*97c0*/  @P5 LDG.E.U16 R42, desc[UR22][R18.64] ;  /* 0x00000016122a5981 */ /* 0x000ea8000c1e1500 */
[----:B------:R-:W2:Y:S01]  /*97d0*/  LDL.LU.64 R38, [R1+0x778] ;  /* 0x0007780001267983 */ /* 0x000ea20000300a00 */
[----:B------:R-:W-:-:S06]  /*97e0*/  PRMT R15, RZ, 0x7610, R15 ;  /* 0x00007610ff0f7816 */ /* 0x000fcc000000000f */
[----:B---3--:R-:W3:Y:S04]  /*97f0*/  @P0 LDG.E.U16 R15, desc[UR22][R30.64] ;  /* 0x000000161e0f0981 */ /* 0x008ee8000c1e1500 */
[----:B----4-:R-:W4:Y:S04]  /*9800*/  @P3 LDG.E.U16 R10, desc[UR22][R26.64] ;  /* 0x000000161a0a3981 */ /* 0x010f28000c1e1500 */
[----:B--2---:R-:W2:Y:S01]  /*9810*/  @P4 LDG.E.U16 R11, desc[UR22][R38.64] ;  /* 0x00000016260b4981 */ /* 0x004ea2000c1e1500 */
[----:B------:R-:W-:-:S06]  /*9820*/  PRMT R5, RZ, 0x7610, R5 ;  /* 0x00007610ff057816 */ /* 0x000fcc0000000005 */
[----:B------:R-:W3:Y:S04]  /*9830*/  @P2 LDG.E.U16 R5, desc[UR22][R46.64] ;  /* 0x000000162e052981 */ /* 0x000ee8000c1e1500 */
[----:B----4-:R-:W-:Y:S04]  /*9840*/  STL [R1+0xc0], R10 ;  /* 0x0000c00a01007387 */ /* 0x010fe80000100800 */
[----:B--2---:R0:W-:Y:S04]  /*9850*/  STL [R1+0xc4], R11 ;  /* 0x0000c40b01007387 */ /* 0x0041e80000100800 */
[----:B------:R-:W2:Y:S04]  /*9860*/  LDL.64 R26, [R1+0x288] ;  /* 0x00028800011a7983 */ /* 0x000ea80000100a00 */
[----:B0-----:R-:W4:Y:S04]  /*9870*/  LDL.64 R10, [R1+0x2e0] ;  /* 0x0002e000010a7983 */ /* 0x001f280000100a00 */
[----:B------:R-:W-:Y:S04]  /*9880*/  STL [R1+0xc8], R42 ;  /* 0x0000c82a01007387 */ /* 0x000fe80000100800 */
[----:B------:R0:W-:Y:S04]  /*9890*/  STL [R1+0xcc], R43 ;  /* 0x0000cc2b01007387 */ /* 0x0001e80000100800 */
[----:B------:R-:W2:Y:S04]  /*98a0*/  LDL.64 R18, [R1+0x208] ;  /* 0x0002080001127983 */ /* 0x000ea80000100a00 */
[----:B------:R-:W2:Y:S04]  /*98b0*/  LDL.64 R38, [R1+0x1c8] ;  /* 0x0001c80001267983 */ /* 0x000ea80000100a00 */
[----:B0-----:R-:W2:Y:S04]  /*98c0*/  LDL.64 R42, [R1+0x248] ;  /* 0x00024800012a7983 */ /* 0x001ea80000100a00 */
[----:B------:R-:W2:Y:S04]  /*98d0*/  LDL.LU.64 R30, [R1+0x770] ;  /* 0x00077000011e7983 */ /* 0x000ea80000300a00 */
[----:B---3--:R0:W-:Y:S04]  /*98e0*/  STL [R1+0xbc], R15 ;  /* 0x0000bc0f01007387 */ /* 0x0081e80000100800 */
[----:B0-----:R-:W3:Y:S04]  /*98f0*/  LDL.LU R15, [R1+0x768] ;  /* 0x00076800010f7983 */ /* 0x001ee80000300800 */
[----:B------:R-:W2:Y:S01]  /*9900*/  LDL.LU.64 R46, [R1+0x760] ;  /* 0x00076000012e7983 */ /* 0x000ea20000300a00 */
[----:B------:R-:W-:-:S06]  /*9910*/  PRMT R12, RZ, 0x7610, R12 ;  /* 0x00007610ff0c7816 */ /* 0x000fcc000000000c */
[----:B--2---:R-:W2:Y:S04]  /*9920*/  @P2 LDG.E.U16 R12, desc[UR22][R46.64] ;  /* 0x000000162e0c2981 */ /* 0x004ea8000c1e1500 */
[----:B------:R0:W-:Y:S04]  /*9930*/  STL [R1+0x40], R5 ;  /* 0x0000400501007387 */ /* 0x0001e80000100800 */
[----:B0-----:R-:W3:Y:S04]  /*9940*/  LDL.LU R5, [R1+0x758] ;  /* 0x0007580001057983 */ /* 0x001ee80000300800 */
[----:B--2---:R0:W-:Y:S04]  /*9950*/  STL [R1+0x2c], R12 ;  /* 0x00002c0c01007387 */ /* 0x0041e80000100800 */
[----:B0-----:R-:W2:Y:S04]  /*9960*/  LDL.LU R12, [R1+0x754] ;  /* 0x00075400010c7983 */ /* 0x001ea80000300800 */
[----:B------:R0:W-:Y:S04]  /*9970*/  STL.64 [R1+0x598], R46 ;  /* 0x0005982e01007387 */ /* 0x0001e80000100a00 */
[----:B0-----:R-:W2:Y:S01]  /*9980*/  LDL.64 R46, [R1+0x2f0] ;  /* 0x0002f000012e7983 */ /* 0x001ea20000100a00 */
[----:B------:R-:W-:-:S02]  /*9990*/  PRMT R28, RZ, 0x7610, R28 ;  /* 0x00007610ff1c7816 */ /* 0x000fc4000000001c */
[----:B------:R-:W-:Y:S02]  /*99a0*/  PRMT R51, RZ, 0x7610, R51 ;  /* 0x00007610ff337816 */ /* 0x000fe40000000033 */
[----:B------:R-:W-:Y:S02]  /*99b0*/  PRMT R40, RZ, 0x7610, R40 ;  /* 0x00007610ff287816 */ /* 0x000fe40000000028 */
[----:B------:R-:W4:Y:S01]  /*99c0*/  @P2 LDG.E.U16 R28, desc[UR22][R30.64] ;  /* 0x000000161e1c2981 */ /* 0x000f22000c1e1500 */
[----:B------:R-:W-:Y:S02]  /*99d0*/  PRMT R41, RZ, 0x7610, R41 ;  /* 0x00007610ff297816 */ /* 0x000fe40000000029 */
[----:B------:R-:W-:Y:S01]  /*99e0*/  PRMT R29, RZ, 0x7610, R29 ;  /* 0x00007610ff1d7816 */ /* 0x000fe2000000001d */
[----:B---3--:R-:W3:Y:S04]  /*99f0*/  @P2 LDG.E.U16 R51, desc[UR22][R14.64] ;  /* 0x000000160e332981 */ /* 0x008ee8000c1e1500 */
[----:B------:R-:W3:Y:S04]  /*9a00*/  @P2 LDG.E.U16 R40, desc[UR22][R16.64] ;  /* 0x0000001610282981 */ /* 0x000ee8000c1e1500 */
[----:B------:R-:W3:Y:S04]  /*9a10*/  @P2 LDG.E.U16 R29, desc[UR22][R6.64] ;  /* 0x00000016061d2981 */ /* 0x000ee8000c1e1500 */
[----:B--2---:R-:W2:Y:S01]  /*9a20*/  @P2 LDG.E.U16 R41, desc[UR22][R46.64] ;  /* 0x000000162e292981 */ /* 0x004ea2000c1e1500 */
[----:B------:R-:W-:-:S03]  /*9a30*/  PRMT R13, RZ, 0x7610, R13 ;  /* 0x00007610ff0d7816 */ /* 0x000fc6000000000d */
[----:B----4-:R0:W-:Y:S04]  /*9a40*/  STL [R1+0x10], R28 ;  /* 0x0000101c01007387 */ /* 0x0101e80000100800 */
[----:B------:R-:W4:Y:S04]  /*9a50*/  @P2 LDG.E.U16 R13, desc[UR22][R44.64] ;  /* 0x000000162c0d2981 */ /* 0x000f28000c1e1500 */
[----:B0-----:R-:W4:Y:S04]  /*9a60*/  LDL.LU R28, [R1+0x750] ;  /* 0x00075000011c7983 */ /* 0x001f280000300800 */
[----:B------:R0:W-:Y:S04]  /*9a70*/  STL.64 [R1+0x5a8], R30 ;  /* 0x0005a81e01007387 */ /* 0x0001e80000100a00 */
[----:B---3--:R-:W-:Y:S04]  /*9a80*/  STL [R1+0x6d4], R51 ;  /* 0x0006d43301007387 */ /* 0x008fe80000100800 */
[----:B------:R-:W-:Y:S04]  /*9a90*/  STL [R1+0x5e8], R14 ;  /* 0x0005e80e01007387 */ /* 0x000fe80000100800 */
[----:B------:R-:W-:Y:S04]  /*9aa0*/  STL [R1+0x5b0], R15 ;  /* 0x0005b00f01007387 */ /* 0x000fe80000100800 */
[----:B------:R-:W-:Y:S04]  /*9ab0*/  STL [R1+0x84], R40 ;  /* 0x0000842801007387 */ /* 0x000fe80000100800 */
[----:B--2---:R1:W-:Y:S04]  /*9ac0*/  STL [R1+0xac], R41 ;  /* 0x0000ac2901007387 */ /* 0x0043e80000100800 */
[----:B0-----:R-:W2:Y:S04]  /*9ad0*/  LDL.64 R30, [R1+0x280] ;  /* 0x00028000011e7983 */ /* 0x001ea80000100a00 */
[----:B------:R-:W3:Y:S04]  /*9ae0*/  LDL.64 R46, [R1+0x240] ;  /* 0x00024000012e7983 */ /* 0x000ee80000100a00 */
[----:B-1----:R-:W2:Y:S04]  /*9af0*/  LDL.64 R40, [R1+0x2d0] ;  /* 0x0002d00001287983 */ /* 0x002ea80000100a00 */
[----:B------:R-:W2:Y:S04]  /*9b00*/  LDL.64 R16, [R1+0x200] ;  /* 0x0002000001107983 */ /* 0x000ea80000100a00 */
[----:B------:R-:W2:Y:S04]  /*9b10*/  LDL.LU.64 R6, [R1+0x748] ;  /* 0x0007480001067983 */ /* 0x000ea80000300a00 */
[----:B------:R0:W-:Y:S04]  /*9b20*/  STL [R1+0x6c], R29 ;  /* 0x00006c1d01007387 */ /* 0x0001e80000100800 */
[----:B0-----:R-:W2:Y:S04]  /*9b30*/  LDL.LU R29, [R1+0x740] ;  /* 0x00074000011d7983 */ /* 0x001ea80000300800 */
[----:B------:R-:W3:Y:S01]  /*9b40*/  LDL.LU.64 R44, [R1+0x738] ;  /* 0x00073800012c7983 */ /* 0x000ee20000300a00 */
[----:B------:R-:W-:-:S02]  /*9b50*/  PRMT R8, RZ, 0x7610, R8 ;  /* 0x00007610ff087816 */ /* 0x000fc40000000008 */
[----:B------:R-:W-:Y:S02]  /*9b60*/  PRMT R9, RZ, 0x7610, R9 ;  /* 0x00007610ff097816 */ /* 0x000fe40000000009 */
[----:B------:R-:W-:Y:S02]  /*9b70*/  PRMT R20, RZ, 0x7610, R20 ;  /* 0x00007610ff147816 */ /* 0x000fe40000000014 */
[----:B------:R-:W3:Y:S01]  /*9b80*/  @P2 LDG.E.U16 R8, desc[UR22][R32.64] ;  /* 0x0000001620082981 */ /* 0x000ee2000c1e1500 */
[----:B------:R-:W-:Y:S02]  /*9b90*/  PRMT R21, RZ, 0x7610, R21 ;  /* 0x00007610ff157816 */ /* 0x000fe40000000015 */
[----:B------:R-:W-:Y:S01]  /*9ba0*/  PRMT R24, RZ, 0x7610, R24 ;  /* 0x00007610ff187816 */ /* 0x000fe20000000018 */
[----:B----4-:R0:W-:Y:S04]  /*9bb0*/  STL [R1+0x54], R13 ;  /* 0x0000540d01007387 */ /* 0x0101e80000100800 */
[----:B------:R-:W4:Y:S04]  /*9bc0*/  @P2 LDG.E.U16 R21, desc[UR22][R10.64] ;  /* 0x000000160a152981 */ /* 0x000f28000c1e1500 */
[----:B------:R-:W4:Y:S04]  /*9bd0*/  @P2 LDG.E.U16 R24, desc[UR22][R26.64] ;  /* 0x000000161a182981 */ /* 0x000f28000c1e1500 */
[----:B0-----:R-:W4:Y:S04]  /*9be0*/  LDL.LU R13, [R1+0x734] ;  /* 0x00073400010d7983 */ /* 0x001f280000300800 */
[----:B--2---:R-:W2:Y:S04]  /*9bf0*/  @P2 LDG.E.U16 R20, desc[UR22][R28.64] ;  /* 0x000000161c142981 */ /* 0x004ea8000c1e1500 */
[----:B---3--:R-:W3:Y:S04]  /*9c00*/  @P2 LDG.E.U16 R9, desc[UR22][R44.64] ;  /* 0x000000162c092981 */ /* 0x008ee8000c1e1500 */
[----:B------:R0:W-:Y:S01]  /*9c10*/  STL [R1+0x3c], R8 ;  /* 0x00003c0801007387 */ /* 0x0001e20000100800 */
[----:B------:R-:W-:-:S06]  /*9c20*/  PRMT R25, RZ, 0x7610, R25 ;  /* 0x00007610ff197816 */ /* 0x000fcc0000000019 */
[----:B------:R-:W2:Y:S04]  /*9c30*/  @P2 LDG.E.U16 R25, desc[UR22][R42.64] ;  /* 0x000000162a192981 */ /* 0x000ea8000c1e1500 */
[----:B0-----:R-:W2:Y:S04]  /*9c40*/  LDL.LU R8, [R1+0x730] ;  /* 0x0007300001087983 */ /* 0x001ea80000300800 */
[----:B---3--:R0:W-:Y:S04]  /*9c50*/  STL [R1+0x28], R9 ;  /* 0x0000280901007387 */ /* 0x0081e80000100800 */
[----:B0-----:R-:W3:Y:S04]  /*9c60*/  LDL.LU R9, [R1+0x72c] ;  /* 0x00072c0001097983 */ /* 0x001ee80000300800 */
[----:B------:R-:W3:Y:S04]  /*9c70*/  LDL.64 R32, [R1+0x1c0] ;  /* 0x0001c00001207983 */ /* 0x000ee80000100a00 */
[----:B------:R-:W-:Y:S04]  /*9c80*/  STL.64 [R1+0x5b8], R44 ;  /* 0x0005b82c01007387 */ /* 0x000fe80000100a00 */
[----:B--2---:R0:W-:Y:S04]  /*9c90*/  STL [R1+0xc], R20 ;  /* 0x00000c1401007387 */ /* 0x0041e80000100800 */
[----:B0-----:R-:W2:Y:S04]  /*9ca0*/  LDL.LU R20, [R1+0x728] ;  /* 0x0007280001147983 */ /* 0x001ea80000300800 */
[----:B------:R-:W-:Y:S04]  /*9cb0*/  STL.64 [R1+0x5c0], R28 ;  /* 0x0005c01c01007387 */ /* 0x000fe80000100a00 */
[----:B----4-:R-:W-:Y:S04]  /*9cc0*/  STL.64 [R1+0x5c8], R12 ;  /* 0x0005c80c01007387 */ /* 0x010fe80000100a00 */
[----:B------:R-:W4:Y:S04]  /*9cd0*/  LDL.LU.64 R10, [R1+0x720] ;  /* 0x00072000010a7983 */ /* 0x000f280000300a00 */
[----:B------:R0:W-:Y:S04]  /*9ce0*/  STL [R1+0xa8], R21 ;  /* 0x0000a81501007387 */ /* 0x0001e80000100800 */
[----:B0-----:R-:W2:Y:S04]  /*9cf0*/  LDL.LU R21, [R1+0x718] ;  /* 0x0007180001157983 */ /* 0x001ea80000300800 */
[----:B------:R-:W2:Y:S04]  /*9d00*/  LDL.LU.64 R26, [R1+0x710] ;  /* 0x00071000011a7983 */ /* 0x000ea80000300a00 */
[----:B------:R0:W-:Y:S04]  /*9d10*/  STL [R1+0x80], R24 ;  /* 0x0000801801007387 */ /* 0x0001e80000100800 */
[----:B0-----:R-:W3:Y:S04]  /*9d20*/  LDL.LU R24, [R1+0x708] ;  /* 0x0007080001187983 */ /* 0x001ee80000300800 */
[----:B------:R-:W3:Y:S01]  /*9d30*/  LDL.LU.64 R42, [R1+0x700] ;  /* 0x00070000012a7983 */ /* 0x000ee20000300a00 */
[----:B------:R-:W-:-:S02]  /*9d40*/  PRMT R22, RZ, 0x7610, R22 ;  /* 0x00007610ff167816 */ /* 0x000fc40000000016 */
[----:B------:R-:W-:Y:S02]  /*9d50*/  PRMT R23, RZ, 0x7610, R23 ;  /* 0x00007610ff177816 */ /* 0x000fe40000000017 */
[----:B------:R-:W-:Y:S02]  /*9d60*/  PRMT R36, RZ, 0x7610, R36 ;  /* 0x00007610ff247816 */ /* 0x000fe40000000024 */
[----:B------:R-:W-:-:S04]  /*9d70*/  PRMT R37, RZ, 0x7610, R37 ;  /* 0x00007610ff257816 */ /* 0x000fc80000000025 */
[----:B------:R-:W4:Y:S04]  /*9d80*/  @P2 LDG.E.U16 R36, desc[UR22][R38.64] ;  /* 0x0000001626242981 */ /* 0x000f28000c1e1500 */
[----:B------:R-:W4:Y:S04]  /*9d90*/  @P2 LDG.E.U16 R37, desc[UR22][R18.64] ;  /* 0x0000001612252981 */ /* 0x000f28000c1e1500 */
[----:B--2---:R-:W2:Y:S04]  /*9da0*/  @P2 LDG.E.U16 R22, desc[UR22][R26.64] ;  /* 0x000000161a162981 */ /* 0x004ea8000c1e1500 */
[----:B---3--:R-:W3:Y:S01]  /*9db0*/  @P2 LDG.E.U16 R23, desc[UR22][R42.64] ;  /* 0x000000162a172981 */ /* 0x008ee2000c1e1500 */
[----:B------:R-:W-:-:S03]  /*9dc0*/  PRMT R3, RZ, 0x7610, R3 ;  /* 0x00007610ff037816 */ /* 0x000fc60000000003 */
[----:B------:R0:W-:Y:S04]  /*9dd0*/  STL [R1+0x68], R25 ;  /* 0x0000681901007387 */ /* 0x0001e80000100800 */
[----:B------:R-:W4:Y:S04]  /*9de0*/  @P2 LDG.E.U16 R3, desc[UR22][R40.64] ;  /* 0x0000001628032981 */ /* 0x000f28000c1e1500 */
[----:B0-----:R-:W4:Y:S04]  /*9df0*/  LDL.LU R25, [R1+0x6f8] ;  /* 0x0006f80001197983 */ /* 0x001f280000300800 */
[----:B------:R-:W-:Y:S04]  /*9e00*/  STL.64 [R1+0x5d8], R42 ;  /* 0x0005d82a01007387 */ /* 0x000fe80000100a00 */
[----:B--2---:R-:W-:Y:S04]  /*9e10*/  STL [R1+0x8], R22 ;  /* 0x0000081601007387 */ /* 0x004fe80000100800 */
[----:B---3--:R0:W-:Y:S04]  /*9e20*/  STL [R1+0x1c], R23 ;  /* 0x00001c1701007387 */ /* 0x0081e80000100800 */
[----:B0-----:R-:W2:Y:S04]  /*9e30*/  LDL.64 R22, [R1+0x2c0] ;  /* 0x0002c00001167983 */ /* 0x001ea80000100a00 */
[----:B----4-:R-:W-:Y:S04]  /*9e40*/  STL [R1+0x38], R36 ;  /* 0x0000382401007387 */ /* 0x010fe80000100800 */
[----:B------:R0:W-:Y:S04]  /*9e50*/  STL [R1+0x50], R37 ;  /* 0x0000502501007387 */ /* 0x0001e80000100800 */
[----:B------:R-:W3:Y:S04]  /*9e60*/  LDL.64 R38, [R1+0x238] ;  /* 0x0002380001267983 */ /* 0x000ee80000100a00 */
[----:B------:R-:W4:Y:S04]  /*9e70*/  LDL.64 R18, [R1+0x1f8] ;  /* 0x0001f80001127983 */ /* 0x000f280000100a00 */
[----:B0-----:R-:W4:Y:S04]  /*9e80*/  LDL.64 R36, [R1+0x278] ;  /* 0x0002780001247983 */ /* 0x001f280000100a00 */
[----:B------:R-:W-:Y:S04]  /*9e90*/  STL.64 [R1+0x5e0], R26 ;  /* 0x0005e01a01007387 */ /* 0x000fe80000100a00 */
[----:B------:R-:W-:Y:S04]  /*9ea0*/  STL.64 [R1+0x5f0], R10 ;  /* 0x0005f00a01007387 */ /* 0x000fe80000100a00 */
[----:B------:R-:W4:Y:S01]  /*9eb0*/  LDL.LU.64 R40, [R1+0x6f0] ;  /* 0x0006f00001287983 */ /* 0x000f220000300a00 */
[----:B------:R-:W-:-:S02]  /*9ec0*/  PRMT R53, RZ, 0x7610, R53 ;  /* 0x00007610ff357816 */ /* 0x000fc40000000035 */
[----:B------:R-:W-:Y:S02]  /*9ed0*/  PRMT R29, RZ, 0x7610, R29 ;  /* 0x00007610ff1d7816 */ /* 0x000fe4000000001d */
[----:B------:R-:W-:Y:S02]  /*9ee0*/  PRMT R15, RZ, 0x7610, R15 ;  /* 0x00007610ff0f7816 */ /* 0x000fe4000000000f */
[----:B------:R-:W-:Y:S02]  /*9ef0*/  PRMT R48, RZ, 0x7610, R48 ;  /* 0x00007610ff307816 */ /* 0x000fe40000000030 */
[----:B------:R-:W-:Y:S01]  /*9f00*/  PRMT R45, RZ, 0x7610, R45 ;  /* 0x00007610ff2d7816 */ /* 0x000fe2000000002d */
[----:B------:R-:W-:Y:S01]  /*9f10*/  STL [R1+0x94], R3 ;  /* 0x0000940301007387 */ /* 0x000fe20000100800 */
[----:B------:R-:W-:Y:S02]  /*9f20*/  PRMT R42, RZ, 0x7610, R42 ;  /* 0x00007610ff2a7816 */ /* 0x000fe4000000002a */
[----:B------:R-:W-:Y:S01]  /*9f30*/  PRMT R35, RZ, 0x7610, R35 ;  /* 0x00007610ff237816 */ /* 0x000fe20000000023 */
[----:B------:R-:W4:Y:S01]  /*9f40*/  @P2 LDG.E.U16 R53, desc[UR22][R30.64] ;  /* 0x000000161e352981 */ /* 0x000f22000c1e1500 */
[----:B------:R-:W-:-:S03]  /*9f50*/  PRMT R28, RZ, 0x7610, R28 ;  /* 0x00007610ff1c7816 */ /* 0x000fc6000000001c */
[----:B------:R-:W4:Y:S04]  /*9f60*/  @P2 LDG.E.U16 R29, desc[UR22][R46.64] ;  /* 0x000000162e1d2981 */ /* 0x000f28000c1e1500 */
[----:B------:R-:W4:Y:S04]  /*9f70*/  @P2 LDG.E.U16 R15, desc[UR22][R16.64] ;  /* 0x00000016100f2981 */ /* 0x000f28000c1e1500 */
[----:B------:R-:W4:Y:S04]  /*9f80*/  @P2 LDG.E.U16 R48, desc[UR22][R32.64] ;  /* 0x0000001620302981 */ /* 0x000f28000c1e1500 */
[----:B------:R-:W4:Y:S04]  /*9f90*/  LDL.64 R30, [R1+0x2b0] ;  /* 0x0002b000011e7983 */ /* 0x000f280000100a00 */
[----:B------:R-:W4:Y:S04]  /*9fa0*/  LDL.64 R46, [R1+0x270] ;  /* 0x00027000012e7983 */ /* 0x000f280000100a00 */
[----:B------:R-:W4:Y:S04]  /*9fb0*/  LDL.64 R16, [R1+0x230] ;  /* 0x0002300001107983 */ /* 0x000f280000100a00 */
[----:B------:R-:W4:Y:S04]  /*9fc0*/  LDL.64 R32, [R1+0x1f0] ;  /* 0x0001f00001207983 */ /* 0x000f280000100a00 */
[----:B--2---:R-:W2:Y:S04]  /*9fd0*/  @P2 LDG.E.U16 R42, desc[UR22][R22.64] ;  /* 0x00000016162a2981 */ /* 0x004ea8000c1e1500 */
[----:B---3--:R-:W3:Y:S04]  /*9fe0*/  @P2 LDG.E.U16 R28, desc[UR22][R38.64] ;  /* 0x00000016261c2981 */ /* 0x008ee8000c1e1500 */
[----:B----4-:R-:W4:Y:S04]  /*9ff0*/  @P2 LDG.E.U16 R35, desc[UR22][R36.64] ;  /* 0x0000001624232981 */ /* 0x010f28000c1e1500 */
[----:B------:R-:W2:Y:S04]  /*a000*/  @P2 LDG.E.U16 R45, desc[UR22][R40.64] ;  /* 0x00000016282d2981 */ /* 0x000ea8000c1e1500 */
[----:B------:R0:W-:Y:S04]  /*a010*/  STL.64 [R1+0x5f8], R40 ;  /* 0x0005f82801007387 */ /* 0x0001e80000100a00 */
[----:B0-----:R-:W2:Y:S04]  /*a020*/  LDL.64 R40, [R1+0x1b8] ;  /* 0x0001b80001287983 */ /* 0x001ea80000100a00 */
[----:B------:R-:W-:Y:S04]  /*a030*/  STL.64 [R1+0x600], R24 ;  /* 0x0006001801007387 */ /* 0x000fe80000100a00 */
[----:B------:R-:W-:Y:S04]  /*a040*/  STL.64 [R1+0x608], R8 ;  /* 0x0006080801007387 */ /* 0x000fe80000100a00 */
[----:B------:R-:W2:Y:S04]  /*a050*/  LDL.LU.64 R22, [R1+0x6e8] ;  /* 0x0006e80001167983 */ /* 0x000ea80000300a00 */
[----:B------:R-:W2:Y:S04]  /*a060*/  LDL.LU.64 R36, [R1+0x6e0] ;  /* 0x0006e00001247983 */ /* 0x000ea80000300a00 */
[----:B------:R-:W2:Y:S01]  /*a070*/  LDL.LU.64 R38, [R1+0x6d8] ;  /* 0x0006d80001267983 */ /* 0x000ea20000300a00 */
[----:B------:R-:W-:-:S06]  /*a080*/  PRMT R27, RZ, 0x7610, R27 ;  /* 0x00007610ff1b7816 */ /* 0x000fcc000000001b */
[----:B------:R-:W3:Y:S04]  /*a090*/  @P2 LDG.E.U16 R27, desc[UR22][R18.64] ;  /* 0x00000016121b2981 */ /* 0x000ee8000c1e1500 */
[----:B------:R-:W3:Y:S01]  /*a0a0*/  LDL.64 R18, [R1+0x1b0] ;  /* 0x0001b00001127983 */ /* 0x000ee20000100a00 */
[----:B------:R-:W-:Y:S02]  /*a0b0*/  PRMT R50, RZ, 0x7610, R50 ;  /* 0x00007610ff327816 */ /* 0x000fe40000000032 */
[----:B------:R-:W-:Y:S01]  /*a0c0*/  PRMT R2, RZ, 0x7610, R2 ;  /* 0x00007610ff027816 */ /* 0x000fe20000000002 */
[----:B------:R-:W-:Y:S04]  /*a0d0*/  STL [R1+0x7c], R53 ;  /* 0x00007c3501007387 */ /* 0x000fe80000100800 */
[----:B------:R0:W3:Y:S04]  /*a0e0*/  @P2 LDG.E.U16 R50, desc[UR22][R12.64] ;  /* 0x000000160c322981 */ /* 0x0000e8000c1e1500 */
[----:B------:R-:W-:Y:S04]  /*a0f0*/  STL [R1+0x64], R29 ;  /* 0x0000641d01007387 */ /* 0x000fe80000100800 */
[----:B------:R1:W-:Y:S01]  /*a100*/  STL [R1+0x4c], R15 ;  /* 0x00004c0f01007387 */ /* 0x0003e20000100800 */
[----:B0-----:R-:W-:-:S02]  /*a110*/  PRMT R13, RZ, 0x7610, R13 ;  /* 0x00007610ff0d7816 */ /* 0x001fc4000000000d */
[----:B------:R-:W-:Y:S01]  /*a120*/  PRMT R12, RZ, 0x7610, R12 ;  /* 0x00007610ff0c7816 */ /* 0x000fe2000000000c */
[----:B------:R0:W3:Y:S04]  /*a130*/  @P2 LDG.E.U16 R2, desc[UR22][R10.64] ;  /* 0x000000160a022981 */ /* 0x0000e8000c1e1500 */
[----:B------:R-:W4:Y:S04]  /*a140*/  @P2 LDG.E.U16 R13, desc[UR22][R30.64] ;  /* 0x000000161e0d2981 */ /* 0x000f28000c1e1500 */
[----:B------:R-:W4:Y:S01]  /*a150*/  @P2 LDG.E.U16 R12, desc[UR22][R46.64] ;  /* 0x000000162e0c2981 */ /* 0x000f22000c1e1500 */
[----:B0-----:R-:W-:-:S06]  /*a160*/  PRMT R11, RZ, 0x7610, R11 ;  /* 0x00007610ff0b7816 */ /* 0x001fcc000000000b */
[----:B------:R-:W4:Y:S01]  /*a170*/  @P2 LDG.E.U16 R11, desc[UR22][R16.64] ;  /* 0x00000016100b2981 */ /* 0x000f22000c1e1500 */
[----:B------:R-:W-:-:S06]  /*a180*/  PRMT R43, RZ, 0x7610, R43 ;  /* 0x00007610ff2b7816 */ /* 0x000fcc000000002b */
[----:B------:R0:W4:Y:S04]  /*a190*/  @P2 LDG.E.U16 R43, desc[UR22][R8.64] ;  /* 0x00000016082b2981 */ /* 0x000128000c1e1500 */
[----:B--2---:R2:W-:Y:S04]  /*a1a0*/  STL.64 [R1+0x610], R38 ;  /* 0x0006102601007387 */ /* 0x0045e80000100a00 */
[----:B------:R-:W-:Y:S04]  /*a1b0*/  STL.64 [R1+0x618], R22 ;  /* 0x0006181601007387 */ /* 0x000fe80000100a00 */
[----:B------:R-:W-:Y:S04]  /*a1c0*/  STL.64 [R1+0x620], R6 ;  /* 0x0006200601007387 */ /* 0x000fe80000100a00 */
[----:B-1----:R-:W4:Y:S04]  /*a1d0*/  LDL.LU R15, [R1+0x35c] ;  /* 0x00035c00010f7983 */ /* 0x002f280000300800 */
[----:B------:R-:W4:Y:S04]  /*a1e0*/  LDL.LU R30, [R1+0x358] ;  /* 0x00035800011e7983 */ /* 0x000f280000300800 */
[----:B------:R-:W4:Y:S04]  /*a1f0*/  LDL.LU R53, [R1+0x354] ;  /* 0x0003540001357983 */ /* 0x000f280000300800 */
[----:B------:R-:W4:Y:S04]  /*a200*/  LDL.LU R46, [R1+0x350] ;  /* 0x00035000012e7983 */ /* 0x000f280000300800 */
[----:B------:R-:W4:Y:S04]  /*a210*/  LDL.LU R51, [R1+0x34c] ;  /* 0x00034c0001337983 */ /* 0x000f280000300800 */
[----:B------:R-:W4:Y:S01]  /*a220*/  LDL.LU R16, [R1+0x348] ;  /* 0x0003480001107983 */ /* 0x000f220000300800 */
[----:B0-----:R-:W-:-:S06]  /*a230*/  PRMT R9, RZ, 0x7610, R9 ;  /* 0x00007610ff097816 */ /* 0x001fcc0000000009 */
[----:B---3--:R0:W3:Y:S02]  /*a240*/  @P2 LDG.E.U16 R9, desc[UR22][R18.64] ;  /* 0x0000001612092981 */ /* 0x0080e4000c1e1500 */
[----:B0-----:R-:W0:Y:S01]  /*a250*/  S2R R19, SR_TID.X ;  /* 0x0000000000137919 */ /* 0x001e220000002100 */
[----:B------:R-:W-:Y:S02]  /*a260*/  PRMT R44, RZ, 0x7610, R44 ;  /* 0x00007610ff2c7816 */ /* 0x000fe4000000002c */
[----:B------:R-:W-:Y:S02]  /*a270*/  PRMT R10, RZ, 0x7610, R10 ;  /* 0x00007610ff0a7816 */ /* 0x000fe4000000000a */
[----:B------:R-:W-:Y:S02]  /*a280*/  PRMT R26, RZ, 0x7610, R26 ;  /* 0x00007610ff1a7816 */ /* 0x000fe4000000001a */
[----:B------:R1:W3:Y:S04]  /*a290*/  @P2 LDG.E.U16 R44, desc[UR22][R24.64] ;  /* 0x00000016182c2981 */ /* 0x0002e8000c1e1500 */
[----:B------:R-:W3:Y:S04]  /*a2a0*/  @P2 LDG.E.U16 R10, desc[UR22][R32.64] ;  /* 0x00000016200a2981 */ /* 0x000ee8000c1e1500 */
[----:B------:R-:W3:Y:S01]  /*a2b0*/  @P2 LDG.E.U16 R26, desc[UR22][R40.64] ;  /* 0x00000016281a2981 */ /* 0x000ee2000c1e1500 */
[----:B-1----:R-:W-:-:S03]  /*a2c0*/  PRMT R25, RZ, 0x7610, R25 ;  /* 0x00007610ff197816 */ /* 0x002fc60000000019 */
[----:B------:R-:W3:Y:S04]  /*a2d0*/  LDL.LU R32, [R1+0x344] ;  /* 0x0003440001207983 */ /* 0x000ee80000300800 */
[----:B------:R-:W3:Y:S04]  /*a2e0*/  LDL.LU R18, [R1+0x340] ;  /* 0x0003400001127983 */ /* 0x000ee80000300800 */
[----:B------:R-:W3:Y:S04]  /*a2f0*/  LDL.LU R17, [R1+0x33c] ;  /* 0x00033c0001117983 */ /* 0x000ee80000300800 */
[----:B------:R-:W3:Y:S01]  /*a300*/  LDL.LU R34, [R1+0x338] ;  /* 0x0003380001227983 */ /* 0x000ee20000300800 */
[----:B0-----:R-:W-:-:S03]  /*a310*/  SHF.R.U32.HI R19, RZ, 0x5, R19 ;  /* 0x00000005ff137819 */ /* 0x001fc60000011613 */
[----:B------:R-:W-:Y:S04]  /*a320*/  STL.64 [R1+0x628], R36 ;  /* 0x0006282401007387 */ /* 0x000fe80000100a00 */
[----:B------:R-:W-:Y:S04]  /*a330*/  STL.64 [R1+0x630], R20 ;  /* 0x0006301401007387 */ /* 0x000fe80000100a00 */
[----:B------:R0:W3:Y:S04]  /*a340*/  @P2 LDG.E.U16 R25, desc[UR22][R38.64] ;  /* 0x0000001626192981 */ /* 0x0000e8000c1e1500 */
[----:B------:R-:W-:Y:S01]  /*a350*/  STL.64 [R1+0x638], R4 ;  /* 0x0006380401007387 */ /* 0x000fe20000100a00 */
[----:B------:R-:W-:-:S03]  /*a360*/  ISETP.NE.U32.AND P0, PT, R19, RZ, PT ;  /* 0x000000ff1300720c */ /* 0x000fc60003f05070 */
[----:B--2---:R-:W2:Y:S04]  /*a370*/  LDL.LU R39, [R1+0x32c] ;  /* 0x00032c0001277983 */ /* 0x004ea80000300800 */
[----:B------:R-:W2:Y:S04]  /*a380*/  LDL.LU R40, [R1+0x328] ;  /* 0x0003280001287983 */ /* 0x000ea80000300800 */
[----:B------:R-:W2:Y:S04]  /*a390*/  LDL.LU R31, [R1+0x31c] ;  /* 0x00031c00011f7983 */ /* 0x000ea80000300800 */
[----:B------:R-:W2:Y:S04]  /*a3a0*/  LDL.LU R47, [R1+0x318] ;  /* 0x00031800012f7983 */ /* 0x000ea80000300800 */
[----:B------:R-:W2:Y:S01]  /*a3b0*/  LDL.LU R33, [R1+0x30c] ;  /* 0x00030c0001217983 */ /* 0x000ea20000300800 */
[----:B0-----:R-:W-:-:S03]  /*a3c0*/  LOP3.LUT R38, R52, 0x20, RZ, 0x3c, !PT ;  /* 0x0000002034267812 */ /* 0x001fc600078e3cff */
[----:B------:R-:W2:Y:S04]  /*a3d0*/  LDL.LU R19, [R1+0x308] ;  /* 0x0003080001137983 */ /* 0x000ea80000300800 */
[----:B------:R-:W2:Y:S04]  /*a3e0*/  LDL.LU R41, [R1+0x2fc] ;  /* 0x0002fc0001297983 */ /* 0x000ea80000300800 */
[----:B------:R-:W2:Y:S04]  /*a3f0*/  LDL.LU R29, [R1+0x2f8] ;  /* 0x0002f800011d7983 */ /* 0x000ea80000300800 */
[----:B----4-:R-:W-:Y:S04]  /*a400*/  STS.U16 [R38+UR11+0x2900], R15 ;  /* 0x0029000f26007988 */ /* 0x010fe8000800040b */
[----:B------:R-:W-:Y:S04]  /*a410*/  STS.U16 [R38+UR11+0x2d00], R30 ;  /* 0x002d001e26007988 */ /* 0x000fe8000800040b */
[----:B------:R0:W-:Y:S04]  /*a420*/  STS.U16 [R38+UR11+0x3100], R53 ;  /* 0x0031003526007988 */ /* 0x0001e8000800040b */
[----:B------:R1:W-:Y:S04]  /*a430*/  STS.U16 [R38+UR11+0x3500], R46 ;  /* 0x0035002e26007988 */ /* 0x0003e8000800040b */
[----:B0-----:R-:W4:Y:S04]  /*a440*/  LDL.LU R53, [R1+0x2bc] ;  /* 0x0002bc0001357983 */ /* 0x001f280000300800 */
[----:B------:R-:W4:Y:S04]  /*a450*/  LDL.LU R15, [R1+0x2e8] ;  /* 0x0002e800010f7983 */ /* 0x000f280000300800 */
[----:B------:R-:W4:Y:S04]  /*a460*/  LDL.LU R30, [R1+0x2dc] ;  /* 0x0002dc00011e7983 */ /* 0x000f280000300800 */
[----:B-1----:R-:W4:Y:S04]  /*a470*/  LDL.LU R46, [R1+0x2c8] ;  /* 0x0002c800012e7983 */ /* 0x002f280000300800 */
[----:B------:R0:W-:Y:S04]  /*a480*/  STS.U16 [R38+UR11+0x3900], R51 ;  /* 0x0039003326007988 */ /* 0x0001e8000800040b */
[----:B------:R1:W-:Y:S04]  /*a490*/  STS.U16 [R38+UR11+0x3d00], R16 ;  /* 0x003d001026007988 */ /* 0x0003e8000800040b */
[----:B0-----:R-:W4:Y:S04]  /*a4a0*/  LDL.LU R51, [R1+0x2ec] ;  /* 0x0002ec0001337983 */ /* 0x001f280000300800 */
[----:B-1----:R-:W4:Y:S01]  /*a4b0*/  LDL.LU R16, [R1+0x2d8] ;  /* 0x0002d80001107983 */ /* 0x002f220000300800 */
[----:B------:R-:W-:-:S06]  /*a4c0*/  PRMT R14, RZ, 0x7610, R14 ;  /* 0x00007610ff0e7816 */ /* 0x000fcc000000000e */
[----:B------:R0:W4:Y:S02]  /*a4d0*/  @P2 LDG.E.U16 R14, desc[UR22][R6.64] ;  /* 0x00000016060e2981 */ /* 0x000124000c1e1500 */
[----:B0-----:R-:W-:Y:S02]  /*a4e0*/  PRMT R6, RZ, 0x7610, R6 ;  /* 0x00007610ff067816 */ /* 0x001fe40000000006 */
[----:B---3--:R0:W-:Y:S04]  /*a4f0*/  STS.U16 [R38+UR11+0x500], R32 ;  /* 0x0005002026007988 */ /* 0x0081e8000800040b */
[----:B------:R1:W3:Y:S04]  /*a500*/  @P2 LDG.E.U16 R6, desc[UR22][R4.64] ;  /* 0x0000001604062981 */ /* 0x0002e8000c1e1500 */
[----:B------:R1:W-:Y:S04]  /*a510*/  STS.U16 [R38+UR11+0x900], R18 ;  /* 0x0009001226007988 */ /* 0x0003e8000800040b */
[----:B0-----:R-:W3:Y:S01]  /*a520*/  LDL.LU R32, [R1+0x2cc] ;  /* 0x0002cc0001207983 */ /* 0x001ee20000300800 */
[----:B-1----:R-:W-:-:S03]  /*a530*/  LOP3.LUT R4, R52, 0x40, RZ, 0x3c, !PT ;  /* 0x0000004034047812 */ /* 0x002fc600078e3cff */
[----:B------:R-:W-:Y:S04]  /*a540*/  STS.U16 [R38+UR11+0x100], R0 ;  /* 0x0001000026007988 */ /* 0x000fe8000800040b */
[----:B------:R0:W-:Y:S04]  /*a550*/  STS.U16 [R4+UR11+0xe00], R17 ;  /* 0x000e001104007988 */ /* 0x0001e8000800040b */
[----:B------:R-:W3:Y:S04]  /*a560*/  LDL.LU R18, [R1+0xfc] ;  /* 0x0000fc0001127983 */ /* 0x000ee80000300800 */
[----:B------:R1:W-:Y:S04]  /*a570*/  STS.U16 [R4+UR11+0x1200], R34 ;  /* 0x0012002204007988 */ /* 0x0003e8000800040b */
[----:B0-----:R-:W3:Y:S04]  /*a580*/  LDL.LU R17, [R1+0x19c] ;  /* 0x00019c0001117983 */ /* 0x001ee80000300800 */
[----:B--2---:R-:W-:Y:S04]  /*a590*/  STS.U16 [R4+UR11+0x1600], R39 ;  /* 0x0016002704007988 */ /* 0x004fe8000800040b */
[----:B-1----:R-:W2:Y:S04]  /*a5a0*/  LDL.LU R34, [R1+0x198] ;  /* 0x0001980001227983 */ /* 0x002ea80000300800 */
[----:B------:R-:W-:Y:S04]  /*a5b0*/  STS.U16 [R4+UR11+0x1a00], R40 ;  /* 0x001a002804007988 */ /* 0x000fe8000800040b */
[----:B------:R0:W-:Y:S04]  /*a5c0*/  STS.U16 [R4+UR11+0x1e00], R31 ;  /* 0x001e001f04007988 */ /* 0x0001e8000800040b */
[----:B------:R1:W-:Y:S04]  /*a5d0*/  STS.U16 [R4+UR11+0x2200], R47 ;  /* 0x0022002f04007988 */ /* 0x0003e8000800040b */
[----:B------:R1:W-:Y:S04]  /*a5e0*/  STS.U16 [R4+UR11+0x2600], R33 ;  /* 0x0026002104007988 */ /* 0x0003e8000800040b */
[----:B0-----:R-:W2:Y:S04]  /*a5f0*/  LDL.LU R31, [R1+0x18c] ;  /* 0x00018c00011f7983 */ /* 0x001ea80000300800 */
[----:B-1----:R-:W2:Y:S04]  /*a600*/  LDL.LU R47, [R1+0x188] ;  /* 0x00018800012f7983 */ /* 0x002ea80000300800 */
[----:B------:R0:W-:Y:S04]  /*a610*/  STS.U16 [R4+UR11+0x2a00], R19 ;  /* 0x002a001304007988 */ /* 0x0001e8000800040b */
[----:B------:R-:W2:Y:S04]  /*a620*/  LDL.LU R33, [R1+0x360] ;  /* 0x0003600001217983 */ /* 0x000ea80000300800 */
[----:B0-----:R-:W2:Y:S04]  /*a630*/  LDL.LU R19, [R1+0x2b8] ;  /* 0x0002b80001137983 */ /* 0x001ea80000300800 */
[----:B------:R-:W-:Y:S04]  /*a640*/  STS.U16 [R4+UR11+0x2e00], R41 ;  /* 0x002e002904007988 */ /* 0x000fe8000800040b */
[----:B------:R-:W-:Y:S04]  /*a650*/  STS.U16 [R4+UR11+0x3200], R29 ;  /* 0x0032001d04007988 */ /* 0x000fe8000800040b */
[----:B----4-:R-:W-:Y:S04]  /*a660*/  STS.U16 [R4+UR11+0x3600], R15 ;  /* 0x0036000f04007988 */ /* 0x010fe8000800040b */
[----:B------:R0:W-:Y:S04]  /*a670*/  STS.U16 [R4+UR11+0x3a00], R30 ;  /* 0x003a001e04007988 */ /* 0x0001e8000800040b */
[----:B------:R1:W-:Y:S04]  /*a680*/  STS.U16 [R4+UR11+0x3e00], R46 ;  /* 0x003e002e04007988 */ /* 0x0003e8000800040b */
[----:B0-----:R-:W4:Y:S04]  /*a690*/  LDL.LU R30, [R1+0x17c] ;  /* 0x00017c00011e7983 */ /* 0x001f280000300800 */
[----:B-1----:R-:W4:Y:S04]  /*a6a0*/  LDL.LU R46, [R1+0x178] ;  /* 0x00017800012e7983 */ /* 0x002f280000300800 */
[----:B------:R-:W4:Y:S04]  /*a6b0*/  LDL.LU R15, [R1+0x1ac] ;  /* 0x0001ac00010f7983 */ /* 0x000f280000300800 */
[----:B------:R0:W-:Y:S04]  /*a6c0*/  STS.U16 [R4+UR11+0x600], R16 ;  /* 0x0006001004007988 */ /* 0x0001e8000800040b */
[----:B0-----:R-:W4:Y:S01]  /*a6d0*/  LDL.LU R16, [R1+0x1a8] ;  /* 0x0001a80001107983 */ /* 0x001f220000300800 */
[----:B------:R-:W0:Y:S01]  /*a6e0*/  S2R R3, SR_TID.X ;  /* 0x0000000000037919 */ /* 0x000e220000002100 */
[----:B------:R-:W1:Y:S01]  /*a6f0*/  S2R R29, SR_TID.X ;  /* 0x00000000001d7919 */ /* 0x000e620000002100 */
[----:B------:R-:W-:-:S02]  /*a700*/  PRMT R24, RZ, 0x7610, R24 ;  /* 0x00007610ff187816 */ /* 0x000fc40000000018 */
[----:B------:R-:W-:Y:S02]  /*a710*/  PRMT R8, RZ, 0x7610, R8 ;  /* 0x00007610ff087816 */ /* 0x000fe40000000008 */
[----:B------:R-:W-:Y:S02]  /*a720*/  PRMT R7, RZ, 0x7610, R7 ;  /* 0x00007610ff077816 */ /* 0x000fe40000000007 */
[----:B------:R-:W-:Y:S01]  /*a730*/  SHF.R.S32.HI R0, RZ, 0x1f, R51 ;  /* 0x0000001fff007819 */ /* 0x000fe20000011433 */
[----:B------:R0:W4:Y:S03]  /*a740*/  @P2 LDG.E.U16 R24, desc[UR22][R22.64] ;  /* 0x0000001616182981 */ /* 0x000126000c1e1500 */
[----:B------:R-:W-:Y:S01]  /*a750*/  SHF.L.U64.HI R0, R51, 0x1, R0 ;  /* 0x0000000133007819 */ /* 0x000fe20000010200 */
[----:B------:R-:W4:Y:S01]  /*a760*/  @P2 LDG.E.U16 R8, desc[UR22][R36.64] ;  /* 0x0000001624082981 */ /* 0x000f22000c1e1500 */
[----:B------:R-:W-:-:S03]  /*a770*/  LOP3.LUT R51, R52, 0x60, RZ, 0x3c, !PT ;  /* 0x0000006034337812 */ /* 0x000fc600078e3cff */
[----:B------:R0:W4:Y:S02]  /*a780*/  @P2 LDG.E.U16 R7, desc[UR22][R20.64] ;  /* 0x0000001614072981 */ /* 0x000124000c1e1500 */
[----:B0-----:R-:W-:Y:S02]  /*a790*/  LOP3.LUT R3, R3, 0x3f, RZ, 0xc0, !PT ;  /* 0x0000003f03037812 */ /* 0x001fe400078ec0ff */
[----:B-1----:R-:W-:-:S03]  /*a7a0*/  LOP3.LUT R5, R29, 0x40, RZ, 0xc0, !PT ;  /* 0x000000401d057812 */ /* 0x002fc600078ec0ff */
[----:B------:R-:W-:Y:S01]  /*a7b0*/  IMAD.SHL.U32 R3, R3, 0x2, RZ ;  /* 0x0000000203037824 */ /* 0x000fe200078e00ff */
[----:B---3--:R0:W-:Y:S03]  /*a7c0*/  STS.U16 [R4+UR11+0xa00], R32 ;  /* 0x000a002004007988 */ /* 0x0081e6000800040b */
[----:B------:R-:W-:Y:S01]  /*a7d0*/  IMAD R3, R5, 0x80, R3 ;  /* 0x0000008005037824 */ /* 0x000fe200078e0203 */
[----:B------:R2:W-:Y:S01]  /*a7e0*/  STS.U16 [R4+UR11+0x200], R18 ;  /* 0x0002001204007988 */ /* 0x0005e2000800040b */
[----:B------:R-:W-:Y:S02]  /*a7f0*/  SHF.R.S32.HI R5, RZ, 0x1f, R17 ;  /* 0x0000001fff057819 */ /* 0x000fe40000011411 */
[----:B0-----:R-:W-:Y:S02]  /*a800*/  LEA R32, P2, R17, R53, 0x1 ;  /* 0x0000003511207211 */ /* 0x001fe400078408ff */
[----:B--2---:R-:W-:-:S02]  /*a810*/  SHF.R.S32.HI R4, RZ, 0x1f, R34 ;  /* 0x0000001fff047819 */ /* 0x004fc40000011422 */
[C---:B------:R-:W-:Y:S02]  /*a820*/  LEA R18, P3, R34.reuse, R53, 0x1 ;  /* 0x0000003522127211 */ /* 0x040fe400078608ff */
[-C--:B------:R-:W-:Y:S02]  /*a830*/  LEA.HI.X R17, R17, R0.reuse, R5, 0x1, P2 ;  /* 0x0000000011117211 */ /* 0x080fe400010f0c05 */
[----:B------:R-:W-:Y:S01]  /*a840*/  LEA.HI.X R34, R34, R0, R4, 0x1, P3 ;  /* 0x0000000022227211 */ /* 0x000fe200018f0c04 */
[----:B------:R-:W-:Y:S04]  /*a850*/  STS.U16 [R51+UR11+0xb00], R31 ;  /* 0x000b001f33007988 */ /* 0x000fe8000800040b */
[----:B------:R0:W-:Y:S01]  /*a860*/  STS.U16 [R51+UR11+0x1300], R47 ;  /* 0x0013002f33007988 */ /* 0x0001e2000800040b */
[----:B------:R-:W-:-:S02]  /*a870*/  SHF.R.S32.HI R5, RZ, 0x1f, R33 ;  /* 0x0000001fff057819 */ /* 0x000fc40000011421 */
[-C--:B0-----:R-:W-:Y:S02]  /*a880*/  LEA R47, P2, R33, R53.reuse, 0x1 ;  /* 0x00000035212f7211 */ /* 0x081fe400078408ff */
[----:B------:R-:W-:Y:S02]  /*a890*/  SHF.R.S32.HI R4, RZ, 0x1f, R19 ;  /* 0x0000001fff047819 */ /* 0x000fe40000011413 */
[----:B------:R-:W-:Y:S02]  /*a8a0*/  LEA R31, P3, R19, R53, 0x1 ;  /* 0x00000035131f7211 */ /* 0x000fe400078608ff */
[-C--:B------:R-:W-:Y:S01]  /*a8b0*/  LEA.HI.X R33, R33, R0.reuse, R5, 0x1, P2 ;  /* 0x0000000021217211 */ /* 0x080fe200010f0c05 */
[----:B------:R-:W-:Y:S01]  /*a8c0*/  STL [R1+0x660], R52 ;  /* 0x0006603401007387 */ /* 0x000fe20000100800 */
[----:B------:R-:W-:-:S03]  /*a8d0*/  LEA.HI.X R19, R19, R0, R4, 0x1, P3 ;  /* 0x0000000013137211 */ /* 0x000fc600018f0c04 */
[----:B------:R-:W-:Y:S04]  /*a8e0*/  STL [R1+0x460], R51 ;  /* 0x0004603301007387 */ /* 0x000fe80000100800 */
[----:B------:R-:W-:Y:S04]  /*a8f0*/  STL [R1+0x670], R34 ;  /* 0x0006702201007387 */ /* 0x000fe80000100800 */
[----:B------:R-:W-:Y:S04]  /*a900*/  STL.64 [R1+0x640], R32 ;  /* 0x0006402001007387 */ /* 0x000fe80000100a00 */
[----:B------:R0:W-:Y:S04]  /*a910*/  STL.64 [R1+0x648], R18 ;  /* 0x0006481201007387 */ /* 0x0001e80000100a00 */
[----:B------:R-:W2:Y:S04]  /*a920*/  LDL.LU R23, [R1+0xf0] ;  /* 0x0000f00001177983 */ /* 0x000ea80000300800 */
[----:B0-----:R-:W3:Y:S04]  /*a930*/  LDL.LU R18, [R1+0xcc] ;  /* 0x0000cc0001127983 */ /* 0x001ee80000300800 */
[----:B------:R-:W2:Y:S04]  /*a940*/  LDL.LU R19, [R1+0xc8] ;  /* 0x0000c80001137983 */ /* 0x000ea80000300800 */
[----:B------:R-:W2:Y:S04]  /*a950*/  LDL.LU R32, [R1+0xc4] ;  /* 0x0000c40001207983 */ /* 0x000ea80000300800 */
[----:B------:R-:W2:Y:S04]  /*a960*/  LDL.LU R33, [R1+0xc0] ;  /* 0x0000c00001217983 */ /* 0x000ea80000300800 */
[----:B------:R-:W2:Y:S04]  /*a970*/  LDL.LU R38, [R1+0xbc] ;  /* 0x0000bc0001267983 */ /* 0x000ea80000300800 */
[----:B------:R-:W2:Y:S04]  /*a980*/  LDL.LU R34, [R1+0xb8] ;  /* 0x0000b80001227983 */ /* 0x000ea80000300800 */
[----:B------:R-:W2:Y:S04]  /*a990*/  LDL.LU R52, [R1+0x90] ;  /* 0x0000900001347983 */ /* 0x000ea80000300800 */
[----:B------:R-:W2:Y:S04]  /*a9a0*/  LDL.LU R39, [R1+0x78] ;  /* 0x0000780001277983 */ /* 0x000ea80000300800 */
[----:B------:R-:W2:Y:S04]  /*a9b0*/  LDL.LU R22, [R1+0x60] ;  /* 0x0000600001167983 */ /* 0x000ea80000300800 */
[----:B----4-:R0:W-:Y:S04]  /*a9c0*/  STS.U16 [R51+UR11+0x1b00], R30 ;  /* 0x001b001e33007988 */ /* 0x0101e8000800040b */
[----:B------:R1:W-:Y:S01]  /*a9d0*/  STS.U16 [R51+UR11+0x2300], R46 ;  /* 0x0023002e33007988 */ /* 0x0003e2000800040b */
[----:B0-----:R-:W-:-:S02]  /*a9e0*/  LEA R30, P2, R15, R53, 0x1 ;  /* 0x000000350f1e7211 */ /* 0x001fc400078408ff */
[----:B------:R-:W-:-:S03]  /*a9f0*/  SHF.R.S32.HI R4, RZ, 0x1f, R15 ;  /* 0x0000001fff047819 */ /* 0x000fc6000001140f */
[----:B------:R0:W-:Y:S01]  /*aa00*/  STL.64 [R1+0x650], R30 ;  /* 0x0006501e01007387 */ /* 0x0001e20000100a00 */
[-C--:B------:R-:W-:Y:S02]  /*aa10*/  LEA.HI.X R15, R15, R0.reuse, R4, 0x1, P2 ;  /* 0x000000000f0f7211 */ /* 0x080fe400010f0c04 */
[C---:B-1----:R-:W-:Y:S02]  /*aa20*/  LEA R46, P3, R16.reuse, R53, 0x1 ;  /* 0x00000035102e7211 */ /* 0x042fe400078608ff */
[----:B------:R-:W-:Y:S01]  /*aa30*/  SHF.R.S32.HI R5, RZ, 0x1f, R16 ;  /* 0x0000001fff057819 */ /* 0x000fe20000011410 */
[----:B0-----:R-:W4:Y:S04]  /*aa40*/  LDL.LU R30, [R1+0xf8] ;  /* 0x0000f800011e7983 */ /* 0x001f280000300800 */
[----:B------:R-:W2:Y:S04]  /*aa50*/  LDL.LU R31, [R1+0xf4] ;  /* 0x0000f400011f7983 */ /* 0x000ea80000300800 */
[----:B------:R0:W-:Y:S01]  /*aa60*/  STL.64 [R1+0x658], R46 ;  /* 0x0006582e01007387 */ /* 0x0001e20000100a00 */
[----:B------:R-:W-:-:S03]  /*aa70*/  LEA.HI.X R16, R16, R0, R5, 0x1, P3 ;  /* 0x0000000010107211 */ /* 0x000fc600018f0c05 */
[----:B0-----:R-:W2:Y:S04]  /*aa80*/  LDL.LU R46, [R1+0x15c] ;  /* 0x00015c00012e7983 */ /* 0x001ea80000300800 */
[----:B------:R-:W2:Y:S04]  /*aa90*/  LDL.LU R47, [R1+0x158] ;  /* 0x00015800012f7983 */ /* 0x000ea80000300800 */
[----:B------:R-:W2:Y:S04]  /*aaa0*/  LDL.LU R40, [R1+0x48] ;  /* 0x0000480001287983 */ /* 0x000ea80000300800 */
[----:B------:R-:W2:Y:S04]  /*aab0*/  LDL.LU R4, [R1+0x34] ;  /* 0x0000340001047983 */ /* 0x000ea80000300800 */
[----:B------:R0:W-:Y:S04]  /*aac0*/  STL [R1+0x684], R15 ;  /* 0x0006840f01007387 */ /* 0x0001e80000100800 */
[----:B0-----:R-:W2:Y:S04]  /*aad0*/  LDL.LU R15, [R1+0x168] ;  /* 0x00016800010f7983 */ /* 0x001ea80000300800 */
[----:B------:R-:W2:Y:S04]  /*aae0*/  LDL.LU R5, [R1+0x18] ;  /* 0x0000180001057983 */ /* 0x000ea80000300800 */
[----:B------:R-:W2:Y:S04]  /*aaf0*/  LDL.LU R41, [R1+0x4] ;  /* 0x0000040001297983 */ /* 0x000ea80000300800 */
[----:B------:R-:W2:Y:S04]  /*ab00*/  LDL.LU R20, [R1+0xb4] ;  /* 0x0000b40001147983 */ /* 0x000ea80000300800 */
[----:B------:R-:W2:Y:S04]  /*ab10*/  LDL.LU R21, [R1+0x8c] ;  /* 0x00008c0001157983 */ /* 0x000ea80000300800 */
[----:B------:R-:W2:Y:S04]  /*ab20*/  LDL.LU R36, [R1+0x74] ;  /* 0x0000740001247983 */ /* 0x000ea80000300800 */
[----:B------:R-:W2:Y:S04]  /*ab30*/  LDL.LU R37, [R1+0x5c] ;  /* 0x00005c0001257983 */ /* 0x000ea80000300800 */
[----:B------:R0:W-:Y:S04]  /*ab40*/  STL.64 [R1+0x668], R16 ;  /* 0x0006681001007387 */ /* 0x0001e80000100a00 */
[----:B0-----:R-:W2:Y:S04]  /*ab50*/  LDL.LU R17, [R1+0x16c] ;  /* 0x00016c0001117983 */ /* 0x001ea80000300800 */
[----:B--2---:R-:W-:Y:S04]  /*ab60*/  STS.U16 [R51+UR11+0x2b00], R17 ;  /* 0x002b001133007988 */ /* 0x004fe8000800040b */
[----:B------:R-:W-:Y:S04]  /*ab70*/  STS.U16 [R51+UR11+0x3300], R15 ;  /* 0x0033000f33007988 */ /* 0x000fe8000800040b */
[----:B------:R-:W-:Y:S04]  /*ab80*/  STS.U16 [R51+UR11+0x3b00], R46 ;  /* 0x003b002e33007988 */ /* 0x000fe8000800040b */
[----:B------:R-:W-:Y:S04]  /*ab90*/  STS.U16 [R51+UR11+0x300], R47 ;  /* 0x0003002f33007988 */ /* 0x000fe8000800040b */
[----:B----4-:R-:W-:Y:S04]  /*aba0*/  STS.U16 [R51+UR11+0x700], R30 ;  /* 0x0007001e33007988 */ /* 0x010fe8000800040b */
[----:B------:R-:W-:Y:S04]  /*abb0*/  STS.U16 [R51+UR11+0xf00], R31 ;  /* 0x000f001f33007988 */ /* 0x000fe8000800040b */
[----:B------:R0:W-:Y:S04]  /*abc0*/  STS.U16 [R51+UR11+0x1700], R23 ;  /* 0x0017001733007988 */ /* 0x0001e8000800040b */
[----:B---3--:R-:W-:Y:S04]  /*abd0*/  STS.U16 [R51+UR11+0x1f00], R18 ;  /* 0x001f001233007988 */ /* 0x008fe8000800040b */
[----:B------:R-:W-:Y:S04]  /*abe0*/  STS.U16 [R51+UR11+0x2700], R19 ;  /* 0x0027001333007988 */ /* 0x000fe8000800040b */
[----:B------:R-:W-:Y:S04]  /*abf0*/  STS.U16 [R51+UR11+0x2f00], R32 ;  /* 0x002f002033007988 */ /* 0x000fe8000800040b */
[----:B------:R-:W-:Y:S04]  /*ac00*/  STS.U16 [R51+UR11+0x3700], R33 ;  /* 0x0037002133007988 */ /* 0x000fe8000800040b */
[----:B0-----:R-:W2:Y:S04]  /*ac10*/  LDL.LU R23, [R1+0x44] ;  /* 0x0000440001177983 */ /* 0x001ea80000300800 */
[----:B------:R0:W-:Y:S04]  /*ac20*/  STS.U16 [R51+UR11+0x3f00], R38 ;  /* 0x003f002633007988 */ /* 0x0001e8000800040b */
[----:B------:R1:W-:Y:S04]  /*ac30*/  STS.U16 [R3+UR11+0x4800], R39 ;  /* 0x0048002703007988 */ /* 0x0003e8000800040b */
[----:B------:R3:W-:Y:S04]  /*ac40*/  STS.U16 [R3+UR11+0x5000], R40 ;  /* 0x0050002803007988 */ /* 0x0007e8000800040b */
[----:B0-----:R-:W4:Y:S04]  /*ac50*/  LDL.LU R51, [R1+0x6d4] ;  /* 0x0006d40001337983 */ /* 0x001f280000300800 */
[----:B------:R-:W4:Y:S04]  /*ac60*/  LDL.LU R38, [R1+0x30] ;  /* 0x0000300001267983 */ /* 0x000f280000300800 */
[----:B-1----:R-:W4:Y:S04]  /*ac70*/  LDL.LU R39, [R1+0x14] ;  /* 0x0000140001277983 */ /* 0x002f280000300800 */
[----:B---3--:R-:W3:Y:S04]  /*ac80*/  LDL.LU R40, [R1] ;  /* 0x0000000001287983 */ /* 0x008ee80000300800 */
[----:B------:R0:W-:Y:S04]  /*ac90*/  STS.U16 [R3+UR11+0x5c00], R41 ;  /* 0x005c002903007988 */ /* 0x0001e8000800040b */
[----:B0-----:R-:W3:Y:S04]  /*aca0*/  LDL.LU R41, [R1+0xb0] ;  /* 0x0000b00001297983 */ /* 0x001ee80000300800 */
[----:B------:R-:W3:Y:S04]  /*acb0*/  LDL.LU R17, [R1+0x88] ;  /* 0x0000880001117983 */ /* 0x000ee80000300800 */
[----:B------:R-:W3:Y:S04]  /*acc0*/  LDL.LU R15, [R1+0x70] ;  /* 0x00007000010f7983 */ /* 0x000ee80000300800 */
[----:B------:R-:W3:Y:S04]  /*acd0*/  LDL.LU R46, [R1+0x58] ;  /* 0x00005800012e7983 */ /* 0x000ee80000300800 */
[----:B------:R-:W3:Y:S04]  /*ace0*/  LDL.LU R47, [R1+0x40] ;  /* 0x00004000012f7983 */ /* 0x000ee80000300800 */
[----:B------:R-:W3:Y:S04]  /*acf0*/  LDL.LU R30, [R1+0x2c] ;  /* 0x00002c00011e7983 */ /* 0x000ee80000300800 */
[----:B------:R-:W3:Y:S04]  /*ad00*/  LDL.LU R31, [R1+0x10] ;  /* 0x00001000011f7983 */ /* 0x000ee80000300800 */
[----:B------:R0:W-:Y:S04]  /*ad10*/  STS.U16 [R3+UR11+0x4c00], R22 ;  /* 0x004c001603007988 */ /* 0x0001e8000800040b */
[----:B------:R-:W3:Y:S04]  /*ad20*/  LDL.LU R18, [R1+0xac] ;  /* 0x0000ac0001127983 */ /* 0x000ee80000300800 */
[----:B------:R-:W3:Y:S01]  /*ad30*/  LDL.LU R19, [R1+0x84] ;  /* 0x0000840001137983 */ /* 0x000ee20000300800 */
[----:B0-----:R-:W-:-:S03]  /*ad40*/  LOP3.LUT R22, R3, 0x10, RZ, 0x3c, !PT ;  /* 0x0000001003167812 */ /* 0x001fc600078e3cff */
[----:B------:R0:W-:Y:S04]  /*ad50*/  STS.U16 [R3+UR11+0x5400], R4 ;  /* 0x0054000403007988 */ /* 0x0001e8000800040b */
[----:B------:R-:W3:Y:S04]  /*ad60*/  LDL.LU R32, [R1+0x6c] ;  /* 0x00006c0001207983 */ /* 0x000ee80000300800 */
[----:B------:R1:W-:Y:S04]  /*ad70*/  STS.U16 [R3+UR11+0x4000], R34 ;  /* 0x0040002203007988 */ /* 0x0003e8000800040b */
[----:B0-----:R-:W3:Y:S04]  /*ad80*/  LDL.LU R4, [R1+0x54] ;  /* 0x0000540001047983 */ /* 0x001ee80000300800 */
[----:B------:R0:W-:Y:S04]  /*ad90*/  STS.U16 [R3+UR11+0x4400], R52 ;  /* 0x0044003403007988 */ /* 0x0001e8000800040b */
[----:B------:R0:W-:Y:S04]  /*ada0*/  STS.U16 [R3+UR11+0x5800], R5 ;  /* 0x0058000503007988 */ /* 0x0001e8000800040b */
[----:B------:R-:W3:Y:S04]  /*adb0*/  LDL.LU R33, [R1+0x3c] ;  /* 0x00003c0001217983 */ /* 0x000ee80000300800 */
[----:B------:R0:W-:Y:S04]  /*adc0*/  STS.U16 [R22+UR11+0x4080], R20 ;  /* 0x0040801416007988 */ /* 0x0001e8000800040b */
[----:B-1----:R-:W3:Y:S04]  /*add0*/  LDL.LU R34, [R1+0x28] ;  /* 0x0000280001227983 */ /* 0x002ee80000300800 */
[----:B------:R1:W-:Y:S04]  /*ade0*/  STS.U16 [R22+UR11+0x4480], R21 ;  /* 0x0044801516007988 */ /* 0x0003e8000800040b */
[----:B0-----:R-:W3:Y:S04]  /*adf0*/  LDL.LU R52, [R1+0xc] ;  /* 0x00000c0001347983 */ /* 0x001ee80000300800 */
[----:B------:R0:W-:Y:S04]  /*ae00*/  STS.U16 [R22+UR11+0x4880], R36 ;  /* 0x0048802416007988 */ /* 0x0001e8000800040b */
[----:B------:R0:W-:Y:S04]  /*ae10*/  STS.U16 [R22+UR11+0x4c80], R37 ;  /* 0x004c802516007988 */ /* 0x0001e8000800040b */
[----:B------:R-:W3:Y:S04]  /*ae20*/  LDL.LU R5, [R1+0xa8] ;  /* 0x0000a80001057983 */ /* 0x000ee80000300800 */
[----:B------:R-:W3:Y:S01]  /*ae30*/  LDL.LU R20, [R1+0x80] ;  /* 0x0000800001147983 */ /* 0x000ee20000300800 */
[----:B------:R-:W-:-:S03]  /*ae40*/  LOP3.LUT R16, R3, 0x20, RZ, 0x3c, !PT ;  /* 0x0000002003107812 */ /* 0x000fc600078e3cff */
[----:B-1----:R-:W3:Y:S04]  /*ae50*/  LDL.LU R21, [R1+0x68] ;  /* 0x0000680001157983 */ /* 0x002ee80000300800 */
[----:B0-----:R-:W3:Y:S04]  /*ae60*/  LDL.LU R36, [R1+0x50] ;  /* 0x0000500001247983 */ /* 0x001ee80000300800 */
[----:B------:R-:W3:Y:S04]  /*ae70*/  LDL.LU R37, [R1+0x38] ;  /* 0x0000380001257983 */ /* 0x000ee80000300800 */
[----:B--2---:R-:W-:Y:S04]  /*ae80*/  STS.U16 [R22+UR11+0x5080], R23 ;  /* 0x0050801716007988 */ /* 0x004fe8000800040b */
[----:B----4-:R-:W-:Y:S04]  /*ae90*/  STS.U16 [R22+UR11+0x5480], R38 ;  /* 0x0054802616007988 */ /* 0x010fe8000800040b */
[----:B------:R-:W-:Y:S04]  /*aea0*/  STS.U16 [R22+UR11+0x5880], R39 ;  /* 0x0058802716007988 */ /* 0x000fe8000800040b */
[----:B---3--:R0:W-:Y:S04]  /*aeb0*/  STS.U16 [R22+UR11+0x5c80], R40 ;  /* 0x005c802816007988 */ /* 0x0081e8000800040b */
[----:B0-----:R-:W2:Y:S04]  /*aec0*/  LDL.LU R22, [R1+0x1c] ;  /* 0x00001c0001167983 */ /* 0x001ea80000300800 */
[----:B------:R-:W3:Y:S04]  /*aed0*/  LDL.LU R23, [R1+0x8] ;  /* 0x0000080001177983 */ /* 0x000ee80000300800 */
[----:B------:R-:W4:Y:S04]  /*aee0*/  LDL.LU R38, [R1+0x94] ;  /* 0x0000940001267983 */ /* 0x000f280000300800 */
[----:B------:R-:W4:Y:S04]  /*aef0*/  LDL.LU R39, [R1+0x7c] ;  /* 0x00007c0001277983 */ /* 0x000f280000300800 */
[----:B------:R0:W-:Y:S04]  /*af00*/  STS.U16 [R16+UR11+0x4100], R41 ;  /* 0x0041002910007988 */ /* 0x0001e8000800040b */
[----:B------:R-:W4:Y:S04]  /*af10*/  LDL.LU R40, [R1+0x64] ;  /* 0x0000640001287983 */ /* 0x000f280000300800 */
[----:B0-----:R-:W4:Y:S04]  /*af20*/  LDL.LU R41, [R1+0x4c] ;  /* 0x00004c0001297983 */ /* 0x001f280000300800 */
[----:B------:R-:W-:Y:S04]  /*af30*/  STS.U16 [R16+UR11+0x4500], R17 ;  /* 0x0045001110007988 */ /* 0x000fe8000800040b */
[----:B------:R0:W-:Y:S04]  /*af40*/  STS.U16 [R16+UR11+0x4900], R15 ;  /* 0x0049000f10007988 */ /* 0x0001e8000800040b */
[----:B------:R-:W-:Y:S04]  /*af50*/  STS.U16 [R16+UR11+0x4d00], R46 ;  /* 0x004d002e10007988 */ /* 0x000fe8000800040b */
[----:B------:R-:W-:Y:S01]  /*af60*/  STS.U16 [R16+UR11+0x5100], R47 ;  /* 0x0051002f10007988 */ /* 0x000fe2000800040b */
[----:B0-----:R-:W-:-:S03]  /*af70*/  LOP3.LUT R15, R3, 0x30, RZ, 0x3c, !PT ;  /* 0x00000030030f7812 */ /* 0x001fc600078e3cff */
[----:B------:R-:W-:Y:S04]  /*af80*/  STS.U16 [R16+UR11+0x5500], R30 ;  /* 0x0055001e10007988 */ /* 0x000fe8000800040b */
[----:B------:R-:W-:Y:S04]  /*af90*/  STS.U16 [R16+UR11+0x5900], R31 ;  /* 0x0059001f10007988 */ /* 0x000fe8000800040b */
[----:B------:R-:W-:Y:S04]  /*afa0*/  STS.U16 [R16+UR11+0x5d00], R51 ;  /* 0x005d003310007988 */ /* 0x000fe8000800040b */
[----:B------:R-:W-:Y:S04]  /*afb0*/  STS.U16 [R15+UR11+0x4180], R18 ;  /* 0x004180120f007988 */ /* 0x000fe8000800040b */
[----:B------:R-:W-:Y:S04]  /*afc0*/  STS.U16 [R15+UR11+0x4580], R19 ;  /* 0x004580130f007988 */ /* 0x000fe8000800040b */
[----:B------:R-:W-:Y:S04]  /*afd0*/  STS.U16 [R15+UR11+0x4980], R32 ;  /* 0x004980200f007988 */ /* 0x000fe8000800040b */
[----:B------:R0:W-:Y:S04]  /*afe0*/  STS.U16 [R15+UR11+0x4d80], R4 ;  /* 0x004d80040f007988 */ /* 0x0001e8000800040b */
[----:B------:R-:W-:Y:S04]  /*aff0*/  STS.U16 [R15+UR11+0x5180], R33 ;  /* 0x005180210f007988 */ /* 0x000fe8000800040b */
[----:B------:R-:W-:Y:S01]  /*b000*/  STS.U16 [R15+UR11+0x5580], R34 ;  /* 0x005580220f007988 */ /* 0x000fe2000800040b */
[----:B0-----:R-:W-:-:S03]  /*b010*/  LOP3.LUT R4, R3, 0x40, RZ, 0x3c, !PT ;  /* 0x0000004003047812 */ /* 0x001fc600078e3cff */
        /* <DEDUP_REMOVED lines=8> */
[----:B--2---:R-:W-:Y:S04]  /*b0a0*/  STS.U16 [R4+UR11+0x5600], R22 ;  /* 0x0056001604007988 */ /* 0x004fe8000800040b */
[----:B---3--:R-:W-:Y:S04]  /*b0b0*/  STS.U16 [R4+UR11+0x5a00], R23 ;  /* 0x005a001704007988 */ /* 0x008fe8000800040b */
[----:B------:R-:W-:Y:S04]  /*b0c0*/  STS.U16 [R4+UR11+0x5e00], R2 ;  /* 0x005e000204007988 */ /* 0x000fe8000800040b */
[----:B----4-:R-:W-:Y:S04]  /*b0d0*/  STS.U16 [R5+UR11+0x4280], R38 ;  /* 0x0042802605007988 */ /* 0x010fe8000800040b */
[----:B------:R-:W-:Y:S04]  /*b0e0*/  STS.U16 [R5+UR11+0x4680], R39 ;  /* 0x0046802705007988 */ /* 0x000fe8000800040b */
[----:B------:R-:W-:Y:S04]  /*b0f0*/  STS.U16 [R5+UR11+0x4a80], R40 ;  /* 0x004a802805007988 */ /* 0x000fe8000800040b */
[----:B------:R-:W-:Y:S04]  /*b100*/  STS.U16 [R5+UR11+0x4e80], R41 ;  /* 0x004e802905007988 */ /* 0x000fe8000800040b */
[----:B------:R0:W-:Y:S04]  /*b110*/  STS.U16 [R5+UR11+0x5280], R48 ;  /* 0x0052803005007988 */ /* 0x0001e8000800040b */
[----:B0-----:R-:W2:Y:S01]  /*b120*/  LDL.LU R48, [R1+0x6d0] ;  /* 0x0006d00001307983 */ /* 0x001ea20000300800 */
[----:B------:R-:W-:-:S03]  /*b130*/  LOP3.LUT R4, R3, 0x60, RZ, 0x3c, !PT ;  /* 0x0000006003047812 */ /* 0x000fc600078e3cff */
[----:B------:R-:W-:Y:S04]  /*b140*/  STS.U16 [R5+UR11+0x5680], R45 ;  /* 0x0056802d05007988 */ /* 0x000fe8000800040b */
[----:B------:R-:W-:Y:S04]  /*b150*/  STS.U16 [R5+UR11+0x5a80], R44 ;  /* 0x005a802c05007988 */ /* 0x000fe8000800040b */
[----:B------:R-:W-:Y:S04]  /*b160*/  STS.U16 [R5+UR11+0x5e80], R43 ;  /* 0x005e802b05007988 */ /* 0x000fe8000800040b */
[----:B------:R-:W-:Y:S04]  /*b170*/  STS.U16 [R4+UR11+0x4300], R42 ;  /* 0x0043002a04007988 */ /* 0x000fe8000800040b */
[----:B------:R0:W-:Y:S02]  /*b180*/  STS.U16 [R4+UR11+0x4700], R35 ;  /* 0x0047002304007988 */ /* 0x0001e4000800040b */
[----:B0-----:R-:W0:Y:S02]  /*b190*/  S2R R35, SR_TID.X ;  /* 0x0000000000237919 */ /* 0x001e240000002100 */
[----:B------:R-:W-:Y:S04]  /*b1a0*/  STS.U16 [R4+UR11+0x4b00], R28 ;  /* 0x004b001c04007988 */ /* 0x000fe8000800040b */
[----:B------:R-:W-:Y:S04]  /*b1b0*/  STS.U16 [R4+UR11+0x4f00], R27 ;  /* 0x004f001b04007988 */ /* 0x000fe8000800040b */
[----:B------:R-:W-:Y:S04]  /*b1c0*/  STS.U16 [R4+UR11+0x5300], R26 ;  /* 0x0053001a04007988 */ /* 0x000fe8000800040b */
[----:B------:R-:W-:Y:S04]  /*b1d0*/  STS.U16 [R4+UR11+0x5700], R25 ;  /* 0x0057001904007988 */ /* 0x000fe8000800040b */
[----:B------:R-:W-:Y:S01]  /*b1e0*/  STS.U16 [R4+UR11+0x5b00], R24 ;  /* 0x005b001804007988 */ /* 0x000fe2000800040b */
[----:B0-----:R-:W-:-:S04]  /*b1f0*/  SHF.R.U32.HI R45, RZ, 0x6, R35 ;  /* 0x00000006ff2d7819 */ /* 0x001fc80000011623 */
[----:B------:R-:W-:-:S04]  /*b200*/  SGXT.U32 R45, R45, 0x1 ;  /* 0x000000012d2d781a */ /* 0x000fc80000000000 */
[----:B------:R-:W-:Y:S01]  /*b210*/  LOP3.LUT R45, R45, 0x3a, RZ, 0xfc, !PT ;  /* 0x0000003a2d2d7812 */ /* 0x000fe200078efcff */
[----:B------:R0:W-:Y:S01]  /*b220*/  STS.U16 [R4+UR11+0x5f00], R14 ;  /* 0x005f000e04007988 */ /* 0x0001e2000800040b */
[----:B------:R-:W-:-:S04]  /*b230*/  SHF.R.U32.HI R44, RZ, 0x6, R35 ;  /* 0x00000006ff2c7819 */ /* 0x000fc80000011623 */
[----:B------:R-:W-:Y:S01]  /*b240*/  SGXT.U32 R44, R44, 0x1 ;  /* 0x000000012c2c781a */ /* 0x000fe20000000000 */
[----:B0-----:R-:W-:Y:S01]  /*b250*/  IMAD R4, R45, UR4, RZ ;  /* 0x000000042d047c24 */ /* 0x001fe2000f8e02ff */
[----:B------:R-:W-:-:S04]  /*b260*/  SHF.R.U32.HI R45, RZ, 0x6, R35 ;  /* 0x00000006ff2d7819 */ /* 0x000fc80000011623 */
[----:B------:R-:W-:Y:S02]  /*b270*/  SGXT.U32 R45, R45, 0x1 ;  /* 0x000000012d2d781a */ /* 0x000fe40000000000 */
[----:B------:R-:W-:Y:S02]  /*b280*/  LOP3.LUT R44, R44, 0x40, RZ, 0xfc, !PT ;  /* 0x000000402c2c7812 */ /* 0x000fe400078efcff */
[----:B------:R-:W-:-:S03]  /*b290*/  LOP3.LUT R45, R45, 0x42, RZ, 0xfc, !PT ;  /* 0x000000422d2d7812 */ /* 0x000fc600078efcff */
[----:B------:R-:W-:Y:S01]  /*b2a0*/  IMAD R34, R44, UR4, RZ ;  /* 0x000000042c227c24 */ /* 0x000fe2000f8e02ff */
[--C-:B------:R-:W-:Y:S01]  /*b2b0*/  SHF.R.U32.HI R44, RZ, 0x6, R35.reuse ;  /* 0x00000006ff2c7819 */ /* 0x100fe20000011623 */
[----:B------:R-:W-:Y:S01]  /*b2c0*/  IMAD R33, R45, UR4, RZ ;  /* 0x000000042d217c24 */ /* 0x000fe2000f8e02ff */
[----:B------:R-:W-:Y:S02]  /*b2d0*/  SHF.R.U32.HI R45, RZ, 0x6, R35 ;  /* 0x00000006ff2d7819 */ /* 0x000fe40000011623 */
[----:B------:R-:W-:Y:S02]  /*b2e0*/  LOP3.LUT R2, R3, 0x70, RZ, 0x3c, !PT ;  /* 0x0000007003027812 */ /* 0x000fe400078e3cff */
[----:B------:R-:W-:Y:S02]  /*b2f0*/  SGXT.U32 R44, R44, 0x1 ;  /* 0x000000012c2c781a */ /* 0x000fe40000000000 */
[----:B------:R-:W-:Y:S01]  /*b300*/  SGXT.U32 R45, R45, 0x1 ;  /* 0x000000012d2d781a */ /* 0x000fe20000000000 */
[----:B------:R-:W-:Y:S01]  /*b310*/  STS.U16 [R2+UR11+0x4380], R13 ;  /* 0x0043800d02007988 */ /* 0x000fe2000800040b */
[----:B------:R-:W-:-:S02]  /*b320*/  LOP3.LUT R44, R44, 0x46, RZ, 0xfc, !PT ;  /* 0x000000462c2c7812 */ /* 0x000fc400078efcff */
[----:B------:R-:W-:Y:S01]  /*b330*/  LOP3.LUT R45, R45, 0x48, RZ, 0xfc, !PT ;  /* 0x000000482d2d7812 */ /* 0x000fe200078efcff */
[----:B------:R-:W-:Y:S04]  /*b340*/  STS.U16 [R2+UR11+0x4780], R12 ;  /* 0x0047800c02007988 */ /* 0x000fe8000800040b */
[----:B------:R-:W-:Y:S04]  /*b350*/  STS.U16 [R2+UR11+0x4b80], R11 ;  /* 0x004b800b02007988 */ /* 0x000fe8000800040b */
[----:B------:R-:W-:Y:S01]  /*b360*/  STS.U16 [R2+UR11+0x4f80], R10 ;  /* 0x004f800a02007988 */ /* 0x000fe2000800040b */
[----:B------:R-:W-:-:S03]  /*b370*/  IMAD R31, R45, UR4, RZ ;  /* 0x000000042d1f7c24 */ /* 0x000fc6000f8e02ff */
[----:B------:R-:W-:Y:S01]  /*b380*/  STS.U16 [R2+UR11+0x5380], R9 ;  /* 0x0053800902007988 */ /* 0x000fe2000800040b */
[----:B------:R-:W-:-:S03]  /*b390*/  SHF.R.U32.HI R45, RZ, 0x6, R35 ;  /* 0x00000006ff2d7819 */ /* 0x000fc60000011623 */
[----:B------:R0:W-:Y:S01]  /*b3a0*/  STS.U16 [R2+UR11+0x5780], R8 ;  /* 0x0057800802007988 */ /* 0x0001e2000800040b */
[----:B------:R-:W-:Y:S01]  /*b3b0*/  SGXT.U32 R45, R45, 0x1 ;  /* 0x000000012d2d781a */ /* 0x000fe20000000000 */
[----:B0-----:R-:W-:Y:S01]  /*b3c0*/  IMAD R8, R44, UR4, RZ ;  /* 0x000000042c087c24 */ /* 0x001fe2000f8e02ff */
[----:B------:R-:W-:-:S04]  /*b3d0*/  SHF.R.U32.HI R44, RZ, 0x6, R35 ;  /* 0x00000006ff2c7819 */ /* 0x000fc80000011623 */
[----:B------:R-:W-:Y:S02]  /*b3e0*/  SGXT.U32 R44, R44, 0x1 ;  /* 0x000000012c2c781a */ /* 0x000fe40000000000 */
[----:B------:R-:W-:Y:S02]  /*b3f0*/  LOP3.LUT R45, R45, 0x50, RZ, 0xfc, !PT ;  /* 0x000000502d2d7812 */ /* 0x000fe400078efcff */
[----:B------:R-:W-:Y:S01]  /*b400*/  LOP3.LUT R44, R44, 0x4c, RZ, 0xfc, !PT ;  /* 0x0000004c2c2c7812 */ /* 0x000fe200078efcff */
[----:B------:R-:W-:Y:S02]  /*b410*/  STL [R1+0x688], R3 ;  /* 0x0006880301007387 */ /* 0x000fe40000100800 */
[----:B------:R-:W-:Y:S02]  /*b420*/  IMAD R27, R45, UR4, RZ ;  /* 0x000000042d1b7c24 */ /* 0x000fe4000f8e02ff */
[----:B------:R0:W-:Y:S01]  /*b430*/  STL [R1+0x68c], R29 ;  /* 0x00068c1d01007387 */ /* 0x0001e20000100800 */
[--C-:B------:R-:W-:Y:S01]  /*b440*/  SHF.R.U32.HI R45, RZ, 0x6, R35.reuse ;  /* 0x00000006ff2d7819 */ /* 0x100fe20000011623 */
[----:B0-----:R-:W-:Y:S01]  /*b450*/  IMAD R29, R44, UR4, RZ ;  /* 0x000000042c1d7c24 */ /* 0x001fe2000f8e02ff */
[----:B------:R-:W-:-:S02]  /*b460*/  SHF.R.U32.HI R44, RZ, 0x6, R35 ;  /* 0x00000006ff2c7819 */ /* 0x000fc40000011623 */
[----:B------:R-:W-:Y:S02]  /*b470*/  SGXT.U32 R45, R45, 0x1 ;  /* 0x000000012d2d781a */ /* 0x000fe40000000000 */
[----:B------:R-:W-:Y:S02]  /*b480*/  SGXT.U32 R44, R44, 0x1 ;  /* 0x000000012c2c781a */ /* 0x000fe40000000000 */
[----:B------:R-:W-:Y:S02]  /*b490*/  LOP3.LUT R45, R45, 0x56, RZ, 0xfc, !PT ;  /* 0x000000562d2d7812 */ /* 0x000fe400078efcff */
[----:B------:R-:W-:Y:S02]  /*b4a0*/  LOP3.LUT R44, R44, 0x54, RZ, 0xfc, !PT ;  /* 0x000000542c2c7812 */ /* 0x000fe400078efcff */
[--C-:B------:R-:W-:Y:S01]  /*b4b0*/  SHF.R.U32.HI R14, RZ, 0x6, R35.reuse ;  /* 0x00000006ff0e7819 */ /* 0x100fe20000011623 */
[----:B------:R-:W-:Y:S02]  /*b4c0*/  IMAD R17, R45, UR4, RZ ;  /* 0x000000042d117c24 */ /* 0x000fe4000f8e02ff */
[----:B------:R-:W-:Y:S01]  /*b4d0*/  IMAD R3, R44, UR4, RZ ;  /* 0x000000042c037c24 */ /* 0x000fe2000f8e02ff */
[----:B------:R-:W-:-:S02]  /*b4e0*/  SHF.R.U32.HI R44, RZ, 0x6, R35 ;  /* 0x00000006ff2c7819 */ /* 0x000fc40000011623 */
[----:B------:R-:W-:Y:S02]  /*b4f0*/  SGXT.U32 R14, R14, 0x1 ;  /* 0x000000010e0e781a */ /* 0x000fe40000000000 */
[----:B------:R-:W-:Y:S02]  /*b500*/  SHF.R.U32.HI R45, RZ, 0x6, R35 ;  /* 0x00000006ff2d7819 */ /* 0x000fe40000011623 */
[----:B------:R-:W-:Y:S02]  /*b510*/  SGXT.U32 R44, R44, 0x1 ;  /* 0x000000012c2c781a */ /* 0x000fe40000000000 */
[----:B------:R-:W-:Y:S02]  /*b520*/  LOP3.LUT R14, R14, 0x3c, RZ, 0xfc, !PT ;  /* 0x0000003c0e0e7812 */ /* 0x000fe400078efcff */
[----:B------:R-:W-:Y:S02]  /*b530*/  SGXT.U32 R45, R45, 0x1 ;  /* 0x000000012d2d781a */ /* 0x000fe40000000000 */
[----:B------:R-:W-:Y:S01]  /*b540*/  LOP3.LUT R44, R44, 0x5a, RZ, 0xfc, !PT ;  /* 0x0000005a2c2c7812 */ /* 0x000fe200078efcff */
[----:B------:R-:W-:Y:S01]  /*b550*/  IMAD R13, R14, UR4, RZ ;  /* 0x000000040e0d7c24 */ /* 0x000fe2000f8e02ff */
[----:B------:R-:W-:-:S02]  /*b560*/  LOP3.LUT R45, R45, 0x5c, RZ, 0xfc, !PT ;  /* 0x0000005c2d2d7812 */ /* 0x000fc400078efcff */
[--C-:B------:R-:W-:Y:S01]  /*b570*/  SHF.R.U32.HI R14, RZ, 0x6, R35.reuse ;  /* 0x00000006ff0e7819 */ /* 0x100fe20000011623 */
[----:B------:R-:W-:Y:S01]  /*b580*/  IMAD R26, R44, UR4, RZ ;  /* 0x000000042c1a7c24 */ /* 0x000fe2000f8e02ff */
[--C-:B------:R-:W-:Y:S01]  /*b590*/  SHF.R.U32.HI R44, RZ, 0x6, R35.reuse ;  /* 0x00000006ff2c7819 */ /* 0x100fe20000011623 */
[----:B------:R-:W-:Y:S01]  /*b5a0*/  IMAD R16, R45, UR4, RZ ;  /* 0x000000042d107c24 */ /* 0x000fe2000f8e02ff */
[----:B------:R-:W-:Y:S02]  /*b5b0*/  SGXT.U32 R14, R14, 0x1 ;  /* 0x000000010e0e781a */ /* 0x000fe40000000000 */
[----:B------:R-:W-:Y:S02]  /*b5c0*/  SHF.R.U32.HI R45, RZ, 0x6, R35 ;  /* 0x00000006ff2d7819 */ /* 0x000fe40000011623 */
[----:B------:R-:W-:Y:S02]  /*b5d0*/  SGXT.U32 R44, R44, 0x1 ;  /* 0x000000012c2c781a */ /* 0x000fe40000000000 */
[----:B------:R-:W-:-:S02]  /*b5e0*/  LOP3.LUT R14, R14, 0x44, RZ, 0xfc, !PT ;  /* 0x000000440e0e7812 */ /* 0x000fc400078efcff */
[----:B------:R-:W-:Y:S02]  /*b5f0*/  SGXT.U32 R45, R45, 0x1 ;  /* 0x000000012d2d781a */ /* 0x000fe40000000000 */
[----:B------:R-:W-:Y:S01]  /*b600*/  LOP3.LUT R44, R44, 0x62, RZ, 0xfc, !PT ;  /* 0x000000622c2c7812 */ /* 0x000fe200078efcff */
[----:B------:R-:W-:Y:S01]  /*b610*/  IMAD R32, R14, UR4, RZ ;  /* 0x000000040e207c24 */ /* 0x000fe2000f8e02ff */
[----:B------:R-:W-:Y:S02]  /*b620*/  LOP3.LUT R45, R45, 0x64, RZ, 0xfc, !PT ;  /* 0x000000642d2d7812 */ /* 0x000fe400078efcff */
[--C-:B------:R-:W-:Y:S01]  /*b630*/  SHF.R.U32.HI R14, RZ, 0x6, R35.reuse ;  /* 0x00000006ff0e7819 */ /* 0x100fe20000011623 */
[----:B------:R-:W-:Y:S01]  /*b640*/  IMAD R23, R44, UR4, RZ ;  /* 0x000000042c177c24 */ /* 0x000fe2000f8e02ff */
[----:B------:R-:W-:Y:S01]  /*b650*/  SHF.R.U32.HI R44, RZ, 0x6, R35 ;  /* 0x00000006ff2c7819 */ /* 0x000fe20000011623 */
[----:B------:R-:W-:Y:S01]  /*b660*/  IMAD R21, R45, UR4, RZ ;  /* 0x000000042d157c24 */ /* 0x000fe2000f8e02ff */
[----:B------:R-:W-:-:S02]  /*b670*/  SGXT.U32 R14, R14, 0x1 ;  /* 0x000000010e0e781a */ /* 0x000fc40000000000 */
[----:B------:R-:W-:Y:S02]  /*b680*/  SHF.R.U32.HI R45, RZ, 0x6, R35 ;  /* 0x00000006ff2d7819 */ /* 0x000fe40000011623 */
[----:B------:R-:W-:Y:S02]  /*b690*/  SGXT.U32 R44, R44, 0x1 ;  /* 0x000000012c2c781a */ /* 0x000fe40000000000 */
[----:B------:R-:W-:Y:S02]  /*b6a0*/  LOP3.LUT R14, R14, 0x4a, RZ, 0xfc, !PT ;  /* 0x0000004a0e0e7812 */ /* 0x000fe400078efcff */
[----:B------:R-:W-:Y:S02]  /*b6b0*/  SGXT.U32 R45, R45, 0x1 ;  /* 0x000000012d2d781a */ /* 0x000fe40000000000 */
[----:B------:R-:W-:Y:S01]  /*b6c0*/  LOP3.LUT R44, R44, 0x68, RZ, 0xfc, !PT ;  /* 0x000000682c2c7812 */ /* 0x000fe200078efcff */
[----:B------:R-:W-:Y:S01]  /*b6d0*/  IMAD R30, R14, UR4, RZ ;  /* 0x000000040e1e7c24 */ /* 0x000fe2000f8e02ff */
[----:B------:R-:W-:-:S02]  /*b6e0*/  LOP3.LUT R45, R45, 0x6a, RZ, 0xfc, !PT ;  /* 0x0000006a2d2d7812 */ /* 0x000fc400078efcff */
[--C-:B------:R-:W-:Y:S02]  /*b6f0*/  SHF.R.U32.HI R28, RZ, 0x6, R35.reuse ;  /* 0x00000006ff1c7819 */ /* 0x100fe40000011623 */
[--C-:B------:R-:W-:Y:S01]  /*b700*/  SHF.R.U32.HI R14, RZ, 0x6, R35.reuse ;  /* 0x00000006ff0e7819 */ /* 0x100fe20000011623 */
[----:B------:R-:W-:Y:S01]  /*b710*/  IMAD R18, R44, UR4, RZ ;  /* 0x000000042c127c24 */ /* 0x000fe2000f8e02ff */
[--C-:B------:R-:W-:Y:S01]  /*b720*/  SHF.R.U32.HI R44, RZ, 0x6, R35.reuse ;  /* 0x00000006ff2c7819 */ /* 0x100fe20000011623 */
[----:B------:R-:W-:Y:S01]  /*b730*/  IMAD R5, R45, UR4, RZ ;  /* 0x000000042d057c24 */ /* 0x000fe2000f8e02ff */
[----:B------:R-:W-:Y:S02]  /*b740*/  SGXT.U32 R28, R28, 0x1 ;  /* 0x000000011c1c781a */ /* 0x000fe40000000000 */
[----:B------:R-:W-:Y:S02]  /*b750*/  SGXT.U32 R14, R14, 0x1 ;  /* 0x000000010e0e781a */ /* 0x000fe40000000000 */
[----:B------:R-:W-:-:S02]  /*b760*/  SHF.R.U32.HI R45, RZ, 0x6, R35 ;  /* 0x00000006ff2d7819 */ /* 0x000fc40000011623 */
[----:B------:R-:W-:Y:S02]  /*b770*/  SGXT.U32 R44, R44, 0x1 ;  /* 0x000000012c2c781a */ /* 0x000fe40000000000 */
[----:B------:R-:W-:Y:S02]  /*b780*/  LOP3.LUT R28, R28, 0x76, RZ, 0xfc, !PT ;  /* 0x000000761c1c7812 */ /* 0x000fe400078efcff */
[----:B------:R-:W-:Y:S02]  /*b790*/  LOP3.LUT R14, R14, 0x52, RZ, 0xfc, !PT ;  /* 0x000000520e0e7812 */ /* 0x000fe400078efcff */
[----:B------:R-:W-:Y:S01]  /*b7a0*/  SGXT.U32 R45, R45, 0x1 ;  /* 0x000000012d2d781a */ /* 0x000fe20000000000 */
[----:B------:R-:W-:Y:S01]  /*b7b0*/  IMAD R51, R28, UR4, RZ ;  /* 0x000000041c337c24 */ /* 0x000fe2000f8e02ff */
[----:B------:R-:W-:Y:S01]  /*b7c0*/  LOP3.LUT R44, R44, 0x72, RZ, 0xfc, !PT ;  /* 0x000000722c2c7812 */ /* 0x000fe200078efcff */
[----:B------:R-:W-:Y:S01]  /*b7d0*/  IMAD R15, R14, UR4, RZ ;  /* 0x000000040e0f7c24 */ /* 0x000fe2000f8e02ff */
[----:B------:R-:W-:Y:S01]  /*b7e0*/  LOP3.LUT R45, R45, 0x74, RZ, 0xfc, !PT ;  /* 0x000000742d2d7812 */ /* 0x000fe200078efcff */
[----:B------:R-:W0:Y:S01]  /*b7f0*/  S2R R28, SR_TID.X ;  /* 0x00000000001c7919 */ /* 0x000e220000002100 */
[--C-:B------:R-:W-:Y:S01]  /*b800*/  SHF.R.U32.HI R14, RZ, 0x6, R35.reuse ;  /* 0x00000006ff0e7819 */ /* 0x100fe20000011623 */
[----:B------:R1:W-:Y:S03]  /*b810*/  STS.U16 [R2+UR11+0x5b80], R7 ;  /* 0x005b800702007988 */ /* 0x0003e6000800040b */
[----:B------:R-:W-:Y:S01]  /*b820*/  SGXT.U32 R14, R14, 0x1 ;  /* 0x000000010e0e781a */ /* 0x000fe20000000000 */
[----:B------:R3:W-:Y:S01]  /*b830*/  STS.U16 [R2+UR11+0x5f80], R6 ;  /* 0x005f800602007988 */ /* 0x0007e2000800040b */
[----:B-1----:R-:W-:Y:S01]  /*b840*/  IMAD R7, R44, UR4, RZ ;  /* 0x000000042c077c24 */ /* 0x002fe2000f8e02ff */
[--C-:B------:R-:W-:Y:S01]  /*b850*/  SHF.R.U32.HI R44, RZ, 0x6, R35.reuse ;  /* 0x00000006ff2c7819 */ /* 0x100fe20000011623 */
[----:B------:R-:W-:Y:S01]  /*b860*/  IMAD.SHL.U32 R36, R33, 0x2, RZ ;  /* 0x0000000221247824 */ /* 0x000fe200078e00ff */
[----:B------:R-:W-:Y:S01]  /*b870*/  LOP3.LUT R14, R14, 0x58, RZ, 0xfc, !PT ;  /* 0x000000580e0e7812 */ /* 0x000fe200078efcff */
[----:B---3--:R-:W-:Y:S01]  /*b880*/  IMAD R6, R45, UR4, RZ ;  /* 0x000000042d067c24 */ /* 0x008fe2000f8e02ff */
[--C-:B------:R-:W-:Y:S01]  /*b890*/  SHF.R.U32.HI R45, RZ, 0x6, R35.reuse ;  /* 0x00000006ff2d7819 */ /* 0x100fe20000011623 */
[----:B------:R-:W-:Y:S01]  /*b8a0*/  IMAD.SHL.U32 R40, R15, 0x2, RZ ;  /* 0x000000020f287824 */ /* 0x000fe200078e00ff */
[----:B------:R-:W-:Y:S01]  /*b8b0*/  SGXT.U32 R44, R44, 0x1 ;  /* 0x000000012c2c781a */ /* 0x000fe20000000000 */
[----:B------:R-:W-:Y:S01]  /*b8c0*/  IMAD.SHL.U32 R46, R16, 0x2, RZ ;  /* 0x00000002102e7824 */ /* 0x000fe200078e00ff */
[----:B------:R-:W-:Y:S01]  /*b8d0*/  SGXT.U32 R45, R45, 0x1 ;  /* 0x000000012d2d781a */ /* 0x000fe20000000000 */
[----:B------:R-:W-:Y:S01]  /*b8e0*/  IMAD.SHL.U32 R10, R4, 0x2, RZ ;  /* 0x00000002040a7824 */ /* 0x000fe200078e00ff */
[----:B------:R-:W-:Y:S01]  /*b8f0*/  LOP3.LUT R44, R44, 0x78, RZ, 0xfc, !PT ;  /* 0x000000782c2c7812 */ /* 0x000fe200078efcff */
[----:B------:R-:W-:Y:S01]  /*b900*/  IMAD R24, R14, UR4, RZ ;  /* 0x000000040e187c24 */ /* 0x000fe2000f8e02ff */
[----:B------:R-:W-:Y:S01]  /*b910*/  LOP3.LUT R45, R45, 0x7a, RZ, 0xfc, !PT ;  /* 0x0000007a2d2d7812 */ /* 0x000fe200078efcff */
[----:B------:R-:W-:Y:S01]  /*b920*/  IMAD.HI R22, R4, 0x2, RZ ;  /* 0x0000000204167827 */ /* 0x000fe200078e02ff */
[--C-:B------:R-:W-:Y:S01]  /*b930*/  SHF.R.U32.HI R14, RZ, 0x6, R35.reuse ;  /* 0x00000006ff0e7819 */ /* 0x100fe20000011623 */
[----:B------:R1:W-:Y:S06]  /*b940*/  MEMBAR.ALL.CTA ;  /* 0x0000000000007992 */ /* 0x0003ec0000008000 */
[----:B-1----:R-:W1:Y:S01]  /*b950*/  FENCE.VIEW.ASYNC.S ;  /* 0x00000000000073c6 */ /* 0x002e620000000000 */
        /* <DEDUP_REMOVED lines=11> */
[----:B------:R-:W-:Y:S01]  /*ba10*/  SHF.R.U32.HI R14, RZ, 0x6, R35 ;  /* 0x00000006ff0e7819 */ /* 0x000fe20000011623 */
[-C--:B--2---:R-:W-:Y:S01]  /*ba20*/  IMAD R9, R44, R48.reuse, RZ ;  /* 0x000000302c097224 */ /* 0x084fe200078e02ff */
[--C-:B0-----:R-:W-:Y:S01]  /*ba30*/  SHF.R.U32.HI R44, RZ, 0x6, R28.reuse ;  /* 0x00000006ff2c7819 */ /* 0x101fe2000001161c */
[----:B------:R-:W-:Y:S01]  /*ba40*/  IMAD R41, R45, R48, RZ ;  /* 0x000000302d297224 */ /* 0x000fe200078e02ff */
[----:B------:R-:W-:Y:S02]  /*ba50*/  SGXT.U32 R14, R14, 0x1 ;  /* 0x000000010e0e781a */ /* 0x000fe40000000000 */
[--C-:B------:R-:W-:Y:S02]  /*ba60*/  SHF.R.U32.HI R45, RZ, 0x6, R28.reuse ;  /* 0x00000006ff2d7819 */ /* 0x100fe4000001161c */
[----:B------:R-:W-:Y:S02]  /*ba70*/  SHF.R.U32.HI R28, RZ, 0x6, R28 ;  /* 0x00000006ff1c7819 */ /* 0x000fe4000001161c */
[----:B------:R-:W-:-:S02]  /*ba80*/  SGXT.U32 R44, R44, 0x1 ;  /* 0x000000012c2c781a */ /* 0x000fc40000000000 */
[----:B------:R-:W-:Y:S02]  /*ba90*/  LOP3.LUT R14, R14, 0x66, RZ, 0xfc, !PT ;  /* 0x000000660e0e7812 */ /* 0x000fe400078efcff */
[----:B------:R-:W-:Y:S02]  /*baa0*/  SGXT.U32 R28, R28, 0x1 ;  /* 0x000000011c1c781a */ /* 0x000fe40000000000 */
[----:B------:R-:W-:Y:S02]  /*bab0*/  SGXT.U32 R45, R45, 0x1 ;  /* 0x000000012d2d781a */ /* 0x000fe40000000000 */
[----:B------:R-:W-:Y:S01]  /*bac0*/  LOP3.LUT R44, R44, 0x20, RZ, 0xfc, !PT ;  /* 0x000000202c2c7812 */ /* 0x000fe200078efcff */
[----:B------:R-:W-:Y:S01]  /*bad0*/  IMAD R19, R14, UR4, RZ ;  /* 0x000000040e137c24 */ /* 0x000fe2000f8e02ff */
[----:B------:R-:W-:Y:S02]  /*bae0*/  LOP3.LUT R28, R28, 0x1c, RZ, 0xfc, !PT ;  /* 0x0000001c1c1c7812 */ /* 0x000fe400078efcff */
[----:B------:R-:W-:-:S02]  /*baf0*/  LOP3.LUT R45, R45, 0x22, RZ, 0xfc, !PT ;  /* 0x000000222d2d7812 */ /* 0x000fc400078efcff */
[----:B------:R-:W-:Y:S01]  /*bb00*/  SHF.R.U32.HI R14, RZ, 0x6, R35 ;  /* 0x00000006ff0e7819 */ /* 0x000fe20000011623 */
[-C--:B------:R-:W-:Y:S02]  /*bb10*/  IMAD R12, R44, R48.reuse, RZ ;  /* 0x000000302c0c7224 */ /* 0x080fe400078e02ff */
[-C--:B------:R-:W-:Y:S01]  /*bb20*/  IMAD R25, R28, R48.reuse, RZ ;  /* 0x000000301c197224 */ /* 0x080fe200078e02ff */
[----:B------:R-:W-:Y:S01]  /*bb30*/  SGXT.U32 R14, R14, 0x1 ;  /* 0x000000010e0e781a */ /* 0x000fe20000000000 */
[----:B------:R-:W-:Y:S02]  /*bb40*/  IMAD R44, R45, R48, RZ ;  /* 0x000000302d2c7224 */ /* 0x000fe400078e02ff */
[C---:B------:R-:W-:Y:S01]  /*bb50*/  IMAD.SHL.U32 R28, R34.reuse, 0x2, RZ ;  /* 0x00000002221c7824 */ /* 0x040fe200078e00ff */
[----:B------:R0:W-:Y:S01]  /*bb60*/  STL [R1+0x6a8], R12 ;  /* 0x0006a80c01007387 */ /* 0x0001e20000100800 */
[----:B------:R-:W-:Y:S01]  /*bb70*/  IMAD.HI R34, R34, 0x2, RZ ;  /* 0x0000000222227827 */ /* 0x000fe200078e02ff */
[----:B------:R-:W-:-:S02]  /*bb80*/  LOP3.LUT R14, R14, 0x6c, RZ, 0xfc, !PT ;  /* 0x0000006c0e0e7812 */ /* 0x000fc400078efcff */
[----:B------:R-:W-:Y:S04]  /*bb90*/  STL [R1+0x694], R44 ;  /* 0x0006942c01007387 */ /* 0x000fe80000100800 */
[----:B------:R-:W-:Y:S01]  /*bba0*/  STL.64 [R1+0x678], R48 ;  /* 0x0006783001007387 */ /* 0x000fe20000100a00 */
[----:B0-----:R-:W-:-:S03]  /*bbb0*/  IMAD.HI R12, R33, 0x2, RZ ;  /* 0x00000002210c7827 */ /* 0x001fc600078e02ff */
[----:B------:R0:W-:Y:S01]  /*bbc0*/  STL [R1+0x94], R34 ;  /* 0x0000942201007387 */ /* 0x0001e20000100800 */
[----:B------:R-:W-:-:S03]  /*bbd0*/  IMAD R20, R14, UR4, RZ ;  /* 0x000000040e147c24 */ /* 0x000fc6000f8e02ff */
[----:B------:R-:W-:Y:S01]  /*bbe0*/  STL [R1+0x64], R36 ;  /* 0x0000642401007387 */ /* 0x000fe20000100800 */
[C---:B------:R-:W-:Y:S01]  /*bbf0*/  IMAD.HI R33, R32.reuse, 0x2, RZ ;  /* 0x0000000220217827 */ /* 0x040fe200078e02ff */
[--C-:B------:R-:W-:Y:S02]  /*bc00*/  SHF.R.U32.HI R14, RZ, 0x6, R35.reuse ;  /* 0x00000006ff0e7819 */ /* 0x100fe40000011623 */
[----:B------:R2:W-:Y:S01]  /*bc10*/  STL [R1+0xa8], R12 ;  /* 0x0000a80c01007387 */ /* 0x0005e20000100800 */
[----:B0-----:R-:W-:Y:S01]  /*bc20*/  IMAD.SHL.U32 R34, R32, 0x2, RZ ;  /* 0x0000000220227824 */ /* 0x001fe200078e00ff */
[----:B------:R-:W-:Y:S01]  /*bc30*/  SHF.R.U32.HI R35, RZ, 0x6, R35 ;  /* 0x00000006ff237819 */ /* 0x000fe20000011623 */
[----:B------:R-:W-:-:S03]  /*bc40*/  IMAD.HI R32, R8, 0x2, RZ ;  /* 0x0000000208207827 */ /* 0x000fc600078e02ff */
[----:B------:R-:W-:Y:S01]  /*bc50*/  STL [R1+0x60], R34 ;  /* 0x0000602201007387 */ /* 0x000fe20000100800 */
[----:B--2---:R-:W-:-:S03]  /*bc60*/  IMAD.SHL.U32 R12, R8, 0x2, RZ ;  /* 0x00000002080c7824 */ /* 0x004fc600078e00ff */
[----:B------:R0:W-:Y:S01]  /*bc70*/  STL [R1+0xac], R33 ;  /* 0x0000ac2101007387 */ /* 0x0001e20000100800 */
[----:B------:R-:W-:Y:S01]  /*bc80*/  SGXT.U32 R35, R35, 0x1 ;  /* 0x000000012323781a */ /* 0x000fe20000000000 */
[----:B------:R-:W-:Y:S02]  /*bc90*/  IMAD.SHL.U32 R8, R31, 0x2, RZ ;  /* 0x000000021f087824 */ /* 0x000fe400078e00ff */
[----:B------:R2:W-:Y:S01]  /*bca0*/  STL [R1+0x5c], R12 ;  /* 0x00005c0c01007387 */ /* 0x0005e20000100800 */
[----:B------:R-:W-:-:S03]  /*bcb0*/  LOP3.LUT R35, R35, 0x16, RZ, 0xfc, !PT ;  /* 0x0000001623237812 */ /* 0x000fc600078efcff */
[----:B------:R3:W-:Y:S01]  /*bcc0*/  STL [R1+0xb0], R32 ;  /* 0x0000b02001007387 */ /* 0x0007e20000100800 */
[----:B0-----:R-:W-:Y:S02]  /*bcd0*/  IMAD.SHL.U32 R33, R30, 0x2, RZ ;  /* 0x000000021e217824 */ /* 0x001fe400078e00ff */
[----:B--2---:R-:W-:-:S04]  /*bce0*/  IMAD.HI R12, R31, 0x2, RZ ;  /* 0x000000021f0c7827 */ /* 0x004fc800078e02ff */
[----:B---3--:R-:W-:Y:S01]  /*bcf0*/  IMAD.HI R32, R30, 0x2, RZ ;  /* 0x000000021e207827 */ /* 0x008fe200078e02ff */
[----:B------:R-:W-:Y:S03]  /*bd00*/  STL [R1+0x54], R33 ;  /* 0x0000542101007387 */ /* 0x000fe60000100800 */
[C---:B------:R-:W-:Y:S02]  /*bd10*/  IMAD.SHL.U32 R31, R29.reuse, 0x2, RZ ;  /* 0x000000021d1f7824 */ /* 0x040fe400078e00ff */
[----:B------:R-:W-:Y:S01]  /*bd20*/  IMAD.HI R30, R29, 0x2, RZ ;  /* 0x000000021d1e7827 */ /* 0x000fe200078e02ff */
[----:B------:R-:W-:Y:S03]  /*bd30*/  STL [R1+0xd8], R32 ;  /* 0x0000d82001007387 */ /* 0x000fe60000100800 */
[----:B------:R-:W-:Y:S01]  /*bd40*/  IMAD.SHL.U32 R29, R27, 0x2, RZ ;  /* 0x000000021b1d7824 */ /* 0x000fe200078e00ff */
[----:B------:R0:W-:Y:S01]  /*bd50*/  STL [R1+0x50], R31 ;  /* 0x0000501f01007387 */ /* 0x0001e20000100800 */
[----:B------:R-:W-:-:S02]  /*bd60*/  IMAD R35, R35, R48, RZ ;  /* 0x0000003023237224 */ /* 0x000fc400078e02ff */
[C---:B------:R-:W-:Y:S01]  /*bd70*/  IMAD.SHL.U32 R48, R24.reuse, 0x2, RZ ;  /* 0x0000000218307824 */ /* 0x040fe200078e00ff */
[----:B------:R-:W-:Y:S01]  /*bd80*/  STL [R1+0xdc], R30 ;  /* 0x0000dc1e01007387 */ /* 0x000fe20000100800 */
[----:B------:R-:W-:Y:S02]  /*bd90*/  IMAD.SHL.U32 R49, R3, 0x2, RZ ;  /* 0x0000000203317824 */ /* 0x000fe400078e00ff */
[----:B------:R-:W-:Y:S01]  /*bda0*/  IMAD.HI R47, R24, 0x2, RZ ;  /* 0x00000002182f7827 */ /* 0x000fe200078e02ff */
[----:B------:R2:W-:Y:S03]  /*bdb0*/  STL [R1+0x4c], R29 ;  /* 0x00004c1d01007387 */ /* 0x0005e60000100800 */
[----:B------:R-:W-:Y:S02]  /*bdc0*/  IMAD.SHL.U32 R24, R26, 0x2, RZ ;  /* 0x000000021a187824 */ /* 0x000fe400078e00ff */
[----:B0-----:R-:W-:Y:S01]  /*bdd0*/  IMAD.HI R31, R16, 0x2, RZ ;  /* 0x00000002101f7827 */ /* 0x001fe200078e02ff */
[----:B------:R-:W-:Y:S03]  /*bde0*/  STL [R1+0x680], R48 ;  /* 0x0006803001007387 */ /* 0x000fe60000100800 */
[----:B--2---:R-:W-:-:S04]  /*bdf0*/  IMAD.HI R29, R15, 0x2, RZ ;  /* 0x000000020f1d7827 */ /* 0x004fc800078e02ff */
[----:B------:R-:W-:Y:S01]  /*be00*/  IMAD.HI R15, R3, 0x2, RZ ;  /* 0x00000002030f7827 */ /* 0x000fe200078e02ff */
[----:B------:R-:W-:Y:S03]  /*be10*/  STL [R1+0x690], R49 ;  /* 0x0006903101007387 */ /* 0x000fe60000100800 */
[C---:B------:R-:W-:Y:S02]  /*be20*/  IMAD.SHL.U32 R3, R17.reuse, 0x2, RZ ;  /* 0x0000000211037824 */ /* 0x040fe400078e00ff */
[----:B------:R-:W-:Y:S01]  /*be30*/  IMAD.HI R17, R17, 0x2, RZ ;  /* 0x0000000211117827 */ /* 0x000fe200078e02ff */
[----:B------:R0:W-:Y:S03]  /*be40*/  STL.64 [R1+0x6b8], R24 ;  /* 0x0006b81801007387 */ /* 0x0001e60000100a00 */
[----:B------:R-:W-:-:S02]  /*be50*/  IMAD.SHL.U32 R16, R11, 0x2, RZ ;  /* 0x000000020b107824 */ /* 0x000fc400078e00ff */
[----:B------:R-:W-:Y:S01]  /*be60*/  IMAD.HI R33, R11, 0x2, RZ ;  /* 0x000000020b217827 */ /* 0x000fe200078e02ff */
[----:B------:R-:W-:Y:S03]  /*be70*/  STL.64 [R1+0x698], R46 ;  /* 0x0006982e01007387 */ /* 0x000fe60000100a00 */
[----:B------:R-:W-:Y:S02]  /*be80*/  IMAD.SHL.U32 R32, R21, 0x2, RZ ;  /* 0x0000000215207824 */ /* 0x000fe400078e00ff */
[----:B------:R-:W-:Y:S01]  /*be90*/  IMAD.HI R44, R27, 0x2, RZ ;  /* 0x000000021b2c7827 */ /* 0x000fe200078e02ff */
[----:B------:R2:W-:Y:S03]  /*bea0*/  STL.64 [R1+0x6a0], R16 ;  /* 0x0006a01001007387 */ /* 0x0005e60000100a00 */
[----:B------:R-:W-:Y:S01]  /*beb0*/  IMAD.HI R45, R21, 0x2, RZ ;  /* 0x00000002152d7827 */ /* 0x000fe200078e02ff */
[----:B------:R-:W-:Y:S03]  /*bec0*/  STL.64 [R1+0x6b0], R32 ;  /* 0x0006b02001007387 */ /* 0x000fe60000100a00 */
[----:B------:R-:W-:Y:S01]  /*bed0*/  IMAD.SHL.U32 R30, R19, 0x2, RZ ;  /* 0x00000002131e7824 */ /* 0x000fe200078e00ff */
[----:B------:R3:W-:Y:S04]  /*bee0*/  STL.64 [R1+0x6c0], R44 ;  /* 0x0006c02c01007387 */ /* 0x0007e80000100a00 */
[----:B------:R4:W-:Y:S04]  /*bef0*/  STL.64 [R1+0x6c8], R30 ;  /* 0x0006c81e01007387 */ /* 0x0009e80000100a00 */
[----:B0-----:R-:W4:Y:S04]  /*bf00*/  LDL.LU R25, [R1+0x64] ;  /* 0x0000640001197983 */ /* 0x001f280000300800 */
[----:B--2---:R-:W2:Y:S01]  /*bf10*/  LDL.LU R16, [R1+0x94] ;  /* 0x0000940001107983 */ /* 0x004ea20000300800 */
[----:B------:R-:W-:Y:S01]  /*bf20*/  SGXT.U32 R14, R14, 0x1 ;  /* 0x000000010e0e781a */ /* 0x000fe20000000000 */
[----:B---3--:R-:W-:-:S02]  /*bf30*/  IMAD.MOV.U32 R45, RZ, RZ, R10 ;  /* 0x000000ffff2d7224 */ /* 0x008fc400078e000a */
[----:B------:R-:W-:Y:S01]  /*bf40*/  IMAD.SHL.U32 R4, R13, 0x2, RZ ;  /* 0x000000020d047824 */ /* 0x000fe200078e00ff */
[----:B------:R-:W-:Y:S01]  /*bf50*/  LOP3.LUT R14, R14, 0x70, RZ, 0xfc, !PT ;  /* 0x000000700e0e7812 */ /* 0x000fe200078efcff */
[----:B------:R-:W3:Y:S01]  /*bf60*/  LDL.LU R17, [R1+0x60] ;  /* 0x0000600001117983 */ /* 0x000ee20000300800 */
[----:B------:R-:W-:-:S03]  /*bf70*/  IADD3 R44, P2, P3, R45, UR18, R53 ;  /* 0x000000122d2c7c10 */ /* 0x000fc6000fb5e035 */
[----:B------:R-:W-:Y:S01]  /*bf80*/  IMAD R14, R14, UR4, RZ ;  /* 0x000000040e0e7c24 */ /* 0x000fe2000f8e02ff */
[----:B------:R-:W3:Y:S01]  /*bf90*/  LDL.LU R32, [R1+0xa8] ;  /* 0x0000a80001207983 */ /* 0x000ee20000300800 */
[----:B------:R-:W-:-:S03]  /*bfa0*/  IMAD.HI R34, R26, 0x2, RZ ;  /* 0x000000021a227827 */ /* 0x000fc600078e02ff */
[----:B------:R-:W3:Y:S01]  /*bfb0*/  LDL.LU R33, [R1+0x5c] ;  /* 0x00005c0001217983 */ /* 0x000ee20000300800 */
[----:B----4-:R-:W-:Y:S02]  /*bfc0*/  IMAD.MOV.U32 R31, RZ, RZ, R4 ;  /* 0x000000ffff1f7224 */ /* 0x010fe400078e0004 */
[----:B------:R-:W-:Y:S01]  /*bfd0*/  IMAD.MOV.U32 R45, RZ, RZ, R22 ;  /* 0x000000ffff2d7224 */ /* 0x000fe200078e0016 */
[----:B------:R-:W4:Y:S01]  /*bfe0*/  LDL.LU R46, [R1+0xb0] ;  /* 0x0000b000012e7983 */ /* 0x000f220000300800 */
[C---:B------:R-:W-:Y:S02]  /*bff0*/  IMAD.SHL.U32 R4, R14.reuse, 0x2, RZ ;  /* 0x000000020e047824 */ /* 0x040fe400078e00ff */
[----:B------:R-:W-:Y:S01]  /*c000*/  IMAD.HI R21, R14, 0x2, RZ ;  /* 0x000000020e157827 */ /* 0x000fe200078e02ff */
[----:B------:R-:W4:Y:S03]  /*c010*/  LDL.LU R47, [R1+0x54] ;  /* 0x00005400012f7983 */ /* 0x000f260000300800 */
[C---:B------:R-:W-:Y:S01]  /*c020*/  IMAD.SHL.U32 R36, R7.reuse, 0x2, RZ ;  /* 0x0000000207247824 */ /* 0x040fe200078e00ff */
[----:B------:R-:W4:Y:S01]  /*c030*/  LDL.LU R49, [R1+0xd8] ;  /* 0x0000d80001317983 */ /* 0x000f220000300800 */
[----:B------:R-:W-:-:S03]  /*c040*/  IMAD.HI R26, R7, 0x2, RZ ;  /* 0x00000002071a7827 */ /* 0x000fc600078e02ff */
[----:B------:R-:W4:Y:S01]  /*c050*/  LDL.LU R48, [R1+0x4c] ;  /* 0x00004c0001307983 */ /* 0x000f220000300800 */
[C---:B------:R-:W-:Y:S02]  /*c060*/  IMAD.SHL.U32 R14, R51.reuse, 0x2, RZ ;  /* 0x00000002330e7824 */ /* 0x040fe400078e00ff */
[----:B------:R-:W-:Y:S02]  /*c070*/  IMAD.HI R7, R51, 0x2, RZ ;  /* 0x0000000233077827 */ /* 0x000fe400078e02ff */
[----:B------:R-:W4:Y:S02]  /*c080*/  LDL.LU R51, [R1+0x50] ;  /* 0x0000500001337983 */ /* 0x000f240000300800 */
[C---:B------:R-:W-:Y:S02]  /*c090*/  IMAD.SHL.U32 R38, R50.reuse, 0x2, RZ ;  /* 0x0000000232267824 */ /* 0x040fe400078e00ff */
[----:B------:R-:W-:Y:S01]  /*c0a0*/  IMAD.HI R42, R50, 0x2, RZ ;  /* 0x00000002322a7827 */ /* 0x000fe200078e02ff */
[----:B------:R-:W-:Y:S01]  /*c0b0*/  IADD3.X R45, PT, PT, R45, UR19, R0, P2, P3 ;  /* 0x000000132d2d7c10 */ /* 0x000fe200097e6400 */
[----:B------:R-:W4:Y:S02]  /*c0c0*/  LDL.LU R50, [R1+0xac] ;  /* 0x0000ac0001327983 */ /* 0x000f240000300800 */
[----:B------:R-:W-:Y:S01]  /*c0d0*/  IMAD.HI R13, R13, 0x2, RZ ;  /* 0x000000020d0d7827 */ /* 0x000fe200078e02ff */
[----:B------:R-:W-:-:S03]  /*c0e0*/  IADD3 R30, P4, P5, R31, UR18, R53 ;  /* 0x000000121f1e7c10 */ /* 0x000fc6000fd9e035 */
[C---:B------:R-:W-:Y:S02]  /*c0f0*/  IMAD.SHL.U32 R10, R20.reuse, 0x2, RZ ;  /* 0x00000002140a7824 */ /* 0x040fe400078e00ff */
[----:B------:R-:W-:-:S04]  /*c100*/  IMAD.HI R37, R20, 0x2, RZ ;  /* 0x0000000214257827 */ /* 0x000fc800078e02ff */
[C---:B------:R-:W-:Y:S02]  /*c110*/  IMAD.SHL.U32 R11, R23.reuse, 0x2, RZ ;  /* 0x00000002170b7824 */ /* 0x040fe400078e00ff */
[----:B------:R-:W-:-:S04]  /*c120*/  IMAD.HI R52, R23, 0x2, RZ ;  /* 0x0000000217347827 */ /* 0x000fc800078e02ff */
[C---:B------:R-:W-:Y:S02]  /*c130*/  IMAD.SHL.U32 R20, R6.reuse, 0x2, RZ ;  /* 0x0000000206147824 */ /* 0x040fe400078e00ff */
[----:B------:R-:W-:-:S04]  /*c140*/  IMAD.HI R39, R6, 0x2, RZ ;  /* 0x0000000206277827 */ /* 0x000fc800078e02ff */
[----:B------:R-:W-:Y:S02]  /*c150*/  IMAD.MOV.U32 R24, RZ, RZ, R13 ;  /* 0x000000ffff187224 */ /* 0x000fe400078e000d */
[C---:B------:R-:W-:Y:S02]  /*c160*/  IMAD.SHL.U32 R6, R2.reuse, 0x2, RZ ;  /* 0x0000000202067824 */ /* 0x040fe400078e00ff */
[----:B------:R-:W-:Y:S02]  /*c170*/  IMAD.HI R23, R2, 0x2, RZ ;  /* 0x0000000202177827 */ /* 0x000fe400078e02ff */
[----:B------:R-:W4:Y:S01]  /*c180*/  LDL.LU R2, [R1+0xdc] ;  /* 0x0000dc0001027983 */ /* 0x000f220000300800 */
[----:B------:R-:W-:-:S03]  /*c190*/  IADD3.X R31, PT, PT, R24, UR19, R0, P4, P5 ;  /* 0x00000013181f7c10 */ /* 0x000fc6000a7ea400 */
[----:B------:R0:W-:Y:S04]  /*c1a0*/  STL.64 [R1+0xb8], R44 ;  /* 0x0000b82c01007387 */ /* 0x0001e80000100a00 */
[----:B------:R1:W-:Y:S01]  /*c1b0*/  STL.64 [R1+0xc0], R30 ;  /* 0x0000c01e01007387 */ /* 0x0003e20000100a00 */
[----:B0-----:R-:W-:-:S03]  /*c1c0*/  IADD3 R44, P2, P3, R28, UR18, R53 ;  /* 0x000000121c2c7c10 */ /* 0x001fc6000fb5e035 */
[----:B-1----:R-:W4:Y:S01]  /*c1d0*/  LDL.LU.64 R30, [R1+0x6c8] ;  /* 0x0006c800011e7983 */ /* 0x002f220000300a00 */
[----:B------:R-:W-:Y:S01]  /*c1e0*/  IMAD.HI R43, R18, 0x2, RZ ;  /* 0x00000002122b7827 */ /* 0x000fe200078e02ff */
[----:B------:R-:W-:Y:S02]  /*c1f0*/  UIADD3 UR7, UPT, UPT, UR11, 0x8000, URZ ;  /* 0x000080000b077890 */ /* 0x000fe4000fffe0ff */
[----:B------:R-:W-:Y:S01]  /*c200*/  UIADD3 UR8, UPT, UPT, UR11, 0xc000, URZ ;  /* 0x0000c0000b087890 */ /* 0x000fe2000fffe0ff */
[----:B------:R-:W-:Y:S01]  /*c210*/  UMOV UR5, URZ ;  /* 0x000000ff00057c82 */ /* 0x000fe20008000000 */
[----:B------:R-:W-:Y:S01]  /*c220*/  BAR.SYNC.DEFER_BLOCKING 0x0 ;  /* 0x0000000000007b1d */ /* 0x000fe20000010000 */
[----:B--2---:R-:W-:-:S05]  /*c230*/  IADD3.X R45, PT, PT, R16, UR19, R0, P2, P3 ;  /* 0x00000013102d7c10 */ /* 0x004fca00097e6400 */
[----:B------:R0:W-:Y:S04]  /*c240*/  STL.64 [R1+0xc8], R44 ;  /* 0x0000c82c01007387 */ /* 0x0001e80000100a00 */
[----:B0-----:R-:W2:Y:S01]  /*c250*/  LDL.LU.64 R44, [R1+0x6c0] ;  /* 0x0006c000012c7983 */ /* 0x001ea20000300a00 */
[--C-:B------:R-:W-:Y:S02]  /*c260*/  IADD3 R24, P4, P5, R25, UR18, R53.reuse ;  /* 0x0000001219187c10 */ /* 0x100fe4000fd9e035 */
[--C-:B---3--:R-:W-:Y:S02]  /*c270*/  IADD3 R16, P2, P3, R17, UR18, R53.reuse ;  /* 0x0000001211107c10 */ /* 0x108fe4000fb5e035 */
[----:B------:R-:W-:Y:S02]  /*c280*/  IADD3.X R25, PT, PT, R32, UR19, R0, P4, P5 ;  /* 0x0000001320197c10 */ /* 0x000fe4000a7ea400 */
[----:B------:R-:W-:-:S03]  /*c290*/  IADD3 R32, P4, P5, R33, UR18, R53 ;  /* 0x0000001221207c10 */ /* 0x000fc6000fd9e035 */
[----:B------:R0:W-:Y:S01]  /*c2a0*/  STL.64 [R1+0xd0], R24 ;  /* 0x0000d01801007387 */ /* 0x0001e20000100a00 */
[--C-:B----4-:R-:W-:Y:S02]  /*c2b0*/  IADD3.X R33, PT, PT, R46, UR19, R0.reuse, P4, P5 ;  /* 0x000000132e217c10 */ /* 0x110fe4000a7ea400 */
[----:B------:R-:W-:Y:S01]  /*c2c0*/  IADD3 R46, P4, P5, R47, UR18, R53 ;  /* 0x000000122f2e7c10 */ /* 0x000fe2000fd9e035 */
[----:B0-----:R-:W3:Y:S01]  /*c2d0*/  LDL.LU.64 R24, [R1+0x6b8] ;  /* 0x0006b80001187983 */ /* 0x001ee20000300a00 */
[----:B------:R-:W-:-:S05]  /*c2e0*/  IADD3.X R17, PT, PT, R50, UR19, R0, P2, P3 ;  /* 0x0000001332117c10 */ /* 0x000fca00097e6400 */
[----:B------:R0:W-:Y:S01]  /*c2f0*/  STL.64 [R1+0x340], R16 ;  /* 0x0003401001007387 */ /* 0x0001e20000100a00 */
[----:B------:R-:W-:Y:S02]  /*c300*/  IADD3.X R47, PT, PT, R49, UR19, R0, P4, P5 ;  /* 0x00000013312f7c10 */ /* 0x000fe4000a7ea400 */
[--C-:B------:R-:W-:Y:S01]  /*c310*/  IADD3 R48, P4, P5, R48, UR18, R53.reuse ;  /* 0x0000001230307c10 */ /* 0x100fe2000fd9e035 */
[----:B------:R1:W-:Y:S01]  /*c320*/  STL.64 [R1+0x348], R32 ;  /* 0x0003482001007387 */ /* 0x0003e20000100a00 */
[----:B0-----:R-:W-:-:S04]  /*c330*/  IADD3 R16, P2, P3, R8, UR18, R53 ;  /* 0x0000001208107c10 */ /* 0x001fc8000fb5e035 */
[----:B------:R-:W-:Y:S01]  /*c340*/  IADD3.X R17, PT, PT, R12, UR19, R0, P2, P3 ;  /* 0x000000130c117c10 */ /* 0x000fe200097e6400 */
[----:B-1----:R-:W4:Y:S01]  /*c350*/  LDL.LU.64 R32, [R1+0x6b0] ;  /* 0x0006b00001207983 */ /* 0x002f220000300a00 */
[----:B------:R-:W-:-:S03]  /*c360*/  IADD3 R50, P2, P3, R51, UR18, R53 ;  /* 0x0000001233327c10 */ /* 0x000fc6000fb5e035 */
[----:B------:R-:W3:Y:S01]  /*c370*/  LDL.LU R12, [R1+0x6a8] ;  /* 0x0006a800010c7983 */ /* 0x000ee20000300800 */
[----:B------:R-:W-:-:S03]  /*c380*/  IADD3.X R51, PT, PT, R2, UR19, R0, P2, P3 ;  /* 0x0000001302337c10 */ /* 0x000fc600097e6400 */
[----:B------:R0:W-:Y:S04]  /*c390*/  STL.64 [R1+0x350], R16 ;  /* 0x0003501001007387 */ /* 0x0001e80000100a00 */
[----:B0-----:R-:W3:Y:S04]  /*c3a0*/  LDL.LU.64 R16, [R1+0x6a0] ;  /* 0x0006a00001107983 */ /* 0x001ee80000300a00 */
[----:B------:R0:W-:Y:S04]  /*c3b0*/  STL.64 [R1+0x358], R46 ;  /* 0x0003582e01007387 */ /* 0x0001e80000100a00 */
[----:B0-----:R-:W3:Y:S04]  /*c3c0*/  LDL.LU.64 R46, [R1+0x698] ;  /* 0x00069800012e7983 */ /* 0x001ee80000300a00 */
[----:B------:R-:W-:Y:S01]  /*c3d0*/  STL.64 [R1+0x360], R50 ;  /* 0x0003603201007387 */ /* 0x000fe20000100a00 */
[----:B--2---:R-:W-:-:S03]  /*c3e0*/  IADD3.X R49, PT, PT, R44, UR19, R0, P4, P5 ;  /* 0x000000132c317c10 */ /* 0x004fc6000a7ea400 */
[----:B------:R-:W2:Y:S04]  /*c3f0*/  LDL.LU R44, [R1+0x694] ;  /* 0x00069400012c7983 */ /* 0x000ea80000300800 */
[----:B------:R0:W-:Y:S04]  /*c400*/  STL.64 [R1+0x368], R48 ;  /* 0x0003683001007387 */ /* 0x0001e80000100a00 */
[----:B0-----:R-:W2:Y:S01]  /*c410*/  LDL.LU R49, [R1+0x690] ;  /* 0x0006900001317983 */ /* 0x001ea20000300800 */
[----:B------:R-:W-:-:S04]  /*c420*/  IADD3 R50, P2, P3, R40, UR18, R53 ;  /* 0x0000001228327c10 */ /* 0x000fc8000fb5e035 */
[----:B------:R-:W-:Y:S02]  /*c430*/  IADD3.X R51, PT, PT, R29, UR19, R0, P2, P3 ;  /* 0x000000131d337c10 */ /* 0x000fe400097e6400 */
[----:B------:R-:W3:Y:S04]  /*c440*/  LDL.LU R29, [R1+0x68c] ;  /* 0x00068c00011d7983 */ /* 0x000ee80000300800 */
[----:B------:R0:W-:Y:S02]  /*c450*/  STL.64 [R1+0x370], R50 ;  /* 0x0003703201007387 */ /* 0x0001e40000100a00 */
[--C-:B0-----:R-:W-:Y:S02]  /*c460*/  IADD3 R50, P2, P3, R3, UR18, R53.reuse ;  /* 0x0000001203327c10 */ /* 0x101fe4000fb5e035 */
[----:B------:R0:W5:Y:S01]  /*c470*/  LDL.LU R3, [R1+0x688] ;  /* 0x0006880001037983 */ /* 0x0001620000300800 */
[----:B--2---:R-:W-:-:S04]  /*c480*/  IADD3 R48, P4, P5, R49, UR18, R53 ;  /* 0x0000001231307c10 */ /* 0x004fc8000fd9e035 */
[--C-:B------:R-:W-:Y:S02]  /*c490*/  IADD3.X R49, PT, PT, R15, UR19, R0.reuse, P4, P5 ;  /* 0x000000130f317c10 */ /* 0x100fe4000a7ea400 */
[----:B------:R-:W2:Y:S04]  /*c4a0*/  LDL.LU R15, [R1+0x684] ;  /* 0x00068400010f7983 */ /* 0x000ea80000300800 */
[----:B------:R1:W-:Y:S04]  /*c4b0*/  STL.64 [R1+0x378], R48 ;  /* 0x0003783001007387 */ /* 0x0003e80000100a00 */
[----:B-1----:R-:W2:Y:S01]  /*c4c0*/  LDL.LU R48, [R1+0x680] ;  /* 0x0006800001307983 */ /* 0x002ea20000300800 */
[----:B---3--:R-:W-:-:S05]  /*c4d0*/  IADD3.X R51, PT, PT, R17, UR19, R0, P2, P3 ;  /* 0x0000001311337c10 */ /* 0x008fca00097e6400 */
[----:B------:R-:W-:Y:S01]  /*c4e0*/  STL.64 [R1+0x380], R50 ;  /* 0x0003803201007387 */ /* 0x000fe20000100a00 */
[----:B------:R-:W1:Y:S01]  /*c4f0*/  S2R R17, SR_TID.X ;  /* 0x0000000000117919 */ /* 0x000e620000002100 */
[----:B--2---:R-:W-:-:S04]  /*c500*/  IADD3 R48, P4, P5, R48, UR18, R53 ;  /* 0x0000001230307c10 */ /* 0x004fc8000fd9e035 */
[----:B------:R-:W-:-:S05]  /*c510*/  IADD3.X R49, PT, PT, R47, UR19, R0, P4, P5 ;  /* 0x000000132f317c10 */ /* 0x000fca000a7ea400 */
[----:B------:R2:W-:Y:S04]  /*c520*/  STL.64 [R1+0x388], R48 ;  /* 0x0003883001007387 */ /* 0x0005e80000100a00 */
[----:B--2---:R-:W2:Y:S01]  /*c530*/  LDL.LU.64 R48, [R1+0x678] ;  /* 0x0006780001307983 */ /* 0x004ea20000300a00 */
[----:B-1----:R-:W-:Y:S02]  /*c540*/  SHF.R.U32.HI R17, RZ, 0x6, R17 ;  /* 0x00000006ff117819 */ /* 0x002fe40000011611 */
[----:B------:R-:W-:Y:S02]  /*c550*/  IADD3 R50, P2, P3, R24, UR18, R53 ;  /* 0x0000001218327c10 */ /* 0x000fe4000fb5e035 */
[----:B------:R-:W-:Y:S02]  /*c560*/  SGXT.U32 R17, R17, 0x1 ;  /* 0x000000011111781a */ /* 0x000fe40000000000 */
[----:B------:R-:W-:-:S02]  /*c570*/  IADD3.X R51, PT, PT, R34, UR19, R0, P2, P3 ;  /* 0x0000001322337c10 */ /* 0x000fc400097e6400 */
[----:B------:R-:W-:Y:S01]  /*c580*/  LOP3.LUT R17, R17, 0x24, RZ, 0xfc, !PT ;  /* 0x0000002411117812 */ /* 0x000fe200078efcff */
[----:B------:R-:W3:Y:S01]  /*c590*/  LDL.LU R34, [R1+0x670] ;  /* 0x0006700001227983 */ /* 0x000ee20000300800 */
[--C-:B------:R-:W-:Y:S02]  /*c5a0*/  IADD3 R46, P4, P5, R46, UR18, R53.reuse ;  /* 0x000000122e2e7c10 */ /* 0x100fe4000fd9e035 */
[--C-:B------:R-:W-:Y:S02]  /*c5b0*/  IADD3 R16, P2, P3, R16, UR18, R53.reuse ;  /* 0x0000001210107c10 */ /* 0x100fe4000fb5e035 */
[----:B------:R-:W-:Y:S02]  /*c5c0*/  IADD3.X R47, PT, PT, R31, UR19, R0, P4, P5 ;  /* 0x000000131f2f7c10 */ /* 0x000fe4000a7ea400 */
[----:B------:R-:W1:Y:S01]  /*c5d0*/  S2R R31, SR_TID.X ;  /* 0x00000000001f7919 */ /* 0x000e620000002100 */
[----:B------:R-:W-:Y:S04]  /*c5e0*/  STL.64 [R1+0x390], R50 ;  /* 0x0003903201007387 */ /* 0x000fe80000100a00 */
[----:B------:R0:W-:Y:S01]  /*c5f0*/  STL.64 [R1+0x398], R46 ;  /* 0x0003982e01007387 */ /* 0x0001e20000100a00 */
[----:B------:R-:W-:Y:S01]  /*c600*/  IMAD.SHL.U32 R27, R18, 0x2, RZ ;  /* 0x00000002121b7824 */ /* 0x000fe200078e00ff */
[----:B0-----:R-:W-:-:S04]  /*c610*/  IADD3 R46, P4, P5, R11, UR18, R53 ;  /* 0x000000120b2e7c10 */ /* 0x001fc8000fd9e035 */
[----:B------:R-:W-:Y:S02]  /*c620*/  IADD3.X R47, PT, PT, R52, UR19, R0, P4, P5 ;  /* 0x00000013342f7c10 */ /* 0x000fe4000a7ea400 */
[----:B-1----:R-:W-:-:S04]  /*c630*/  SHF.R.U32.HI R31, RZ, 0x6, R31 ;  /* 0x00000006ff1f7819 */ /* 0x002fc8000001161f */
[----:B------:R-:W-:-:S04]  /*c640*/  SGXT.U32 R31, R31, 0x1 ;  /* 0x000000011f1f781a */ /* 0x000fc80000000000 */
[----:B------:R-:W-:Y:S01]  /*c650*/  LOP3.LUT R31, R31, 0x26, RZ, 0xfc, !PT ;  /* 0x000000261f1f7812 */ /* 0x000fe200078efcff */
[----:B------:R-:W-:Y:S01]  /*c660*/  IMAD.HI R19, R19, 0x2, RZ ;  /* 0x0000000213137827 */ /* 0x000fe200078e02ff */
[----:B------:R-:W-:-:S03]  /*c670*/  IADD3 R30, P4, P5, R30, UR18, R53 ;  /* 0x000000121e1e7c10 */ /* 0x000fc6000fd9e035 */
[C---:B------:R-:W-:Y:S02]  /*c680*/  IMAD.SHL.U32 R18, R5.reuse, 0x2, RZ ;  /* 0x0000000205127824 */ /* 0x040fe400078e00ff */
[----:B------:R-:W-:-:S04]  /*c690*/  IMAD.HI R5, R5, 0x2, RZ ;  /* 0x0000000205057827 */ /* 0x000fc800078e02ff */
[C---:B------:R-:W-:Y:S02]  /*c6a0*/  IMAD.SHL.U32 R13, R35.reuse, 0x2, RZ ;  /* 0x00000002230d7824 */ /* 0x040fe400078e00ff */
[----:B------:R-:W-:-:S04]  /*c6b0*/  IMAD.HI R35, R35, 0x2, RZ ;  /* 0x0000000223237827 */ /* 0x000fc800078e02ff */
[----:B------:R-:W-:Y:S02]  /*c6c0*/  IMAD.SHL.U32 R28, R41, 0x2, RZ ;  /* 0x00000002291c7824 */ /* 0x000fe400078e00ff */
[C---:B------:R-:W-:Y:S02]  /*c6d0*/  IMAD.SHL.U32 R22, R9.reuse, 0x2, RZ ;  /* 0x0000000209167824 */ /* 0x040fe400078e00ff */
[----:B------:R-:W-:-:S04]  /*c6e0*/  IMAD.HI R9, R9, 0x2, RZ ;  /* 0x0000000209097827 */ /* 0x000fc800078e02ff */
[----:B------:R-:W-:Y:S02]  /*c6f0*/  IMAD.SHL.U32 R8, R25, 0x2, RZ ;  /* 0x0000000219087824 */ /* 0x000fe400078e00ff */
[----:B------:R-:W-:-:S04]  /*c700*/  IMAD.HI R41, R41, 0x2, RZ ;  /* 0x0000000229297827 */ /* 0x000fc800078e02ff */
[----:B------:R-:W-:Y:S02]  /*c710*/  IMAD.SHL.U32 R40, R12, 0x2, RZ ;  /* 0x000000020c287824 */ /* 0x000fe400078e00ff */
[----:B------:R-:W-:-:S04]  /*c720*/  IMAD.HI R25, R25, 0x2, RZ ;  /* 0x0000000219197827 */ /* 0x000fc800078e02ff */
[----:B------:R-:W-:-:S04]  /*c730*/  IMAD.HI R12, R12, 0x2, RZ ;  /* 0x000000020c0c7827 */ /* 0x000fc800078e02ff */
[C---:B------:R-:W-:Y:S02]  /*c740*/  IMAD.SHL.U32 R24, R44.reuse, 0x2, RZ ;  /* 0x000000022c187824 */ /* 0x040fe400078e00ff */
[----:B------:R-:W-:Y:S01]  /*c750*/  IMAD.HI R44, R44, 0x2, RZ ;  /* 0x000000022c2c7827 */ /* 0x000fe200078e02ff */
[----:B------:R-:W-:-:S03]  /*c760*/  SHF.R.U32.HI R29, RZ, 0x6, R29 ;  /* 0x00000006ff1d7819 */ /* 0x000fc6000001161d */
[----:B--2---:R-:W-:Y:S01]  /*c770*/  IMAD R2, R17, R48, RZ ;  /* 0x0000003011027224 */ /* 0x004fe200078e02ff */
[----:B----4-:R-:W-:Y:S02]  /*c780*/  IADD3.X R17, PT, PT, R33, UR19, R0, P2, P3 ;  /* 0x0000001321117c10 */ /* 0x010fe400097e6400 */
[----:B------:R-:W-:-:S04]  /*c790*/  IADD3 R32, P2, P3, R32, UR18, R53 ;  /* 0x0000001220207c10 */ /* 0x000fc8000fb5e035 */
[----:B------:R-:W-:Y:S02]  /*c7a0*/  IADD3.X R33, PT, PT, R45, UR19, R0, P2, P3 ;  /* 0x000000132d217c10 */ /* 0x000fe400097e6400 */
[----:B------:R-:W0:Y:S01]  /*c7b0*/  S2R R45, SR_TID.X ;  /* 0x00000000002d7919 */ /* 0x000e220000002100 */
[C---:B------:R-:W-:Y:S01]  /*c7c0*/  IMAD.SHL.U32 R50, R2.reuse, 0x2, RZ ;  /* 0x0000000202327824 */ /* 0x040fe200078e00ff */
[----:B------:R1:W-:Y:S01]  /*c7d0*/  STL.64 [R1+0x3a0], R16 ;  /* 0x0003a01001007387 */ /* 0x0003e20000100a00 */
[----:B------:R-:W-:-:S04]  /*c7e0*/  IMAD.HI R11, R2, 0x2, RZ ;  /* 0x00000002020b7827 */ /* 0x000fc800078e02ff */
[----:B------:R-:W-:Y:S01]  /*c7f0*/  IMAD R2, R31, R48, RZ ;  /* 0x000000301f027224 */ /* 0x000fe200078e02ff */
[----:B-1----:R-:W2:Y:S04]  /*c800*/  LDL.LU.64 R16, [R1+0x668] ;  /* 0x0006680001107983 */ /* 0x002ea80000300a00 */
[----:B------:R1:W5:Y:S04]  /*c810*/  LDL.LU R52, [R1+0x660] ;  /* 0x0006600001347983 */ /* 0x0003680000300800 */
[----:B------:R4:W-:Y:S01]  /*c820*/  STL.64 [R1+0x3a8], R46 ;  /* 0x0003a82e01007387 */ /* 0x0009e20000100a00 */
[----:B0-----:R-:W-:-:S04]  /*c830*/  SHF.R.U32.HI R45, RZ, 0x6, R45 ;  /* 0x00000006ff2d7819 */ /* 0x001fc8000001162d */
[----:B------:R-:W-:Y:S01]  /*c840*/  SGXT.U32 R45, R45, 0x1 ;  /* 0x000000012d2d781a */ /* 0x000fe20000000000 */
[----:B----4-:R-:W4:Y:S03]  /*c850*/  LDL.LU.64 R46, [R1+0x658] ;  /* 0x00065800012e7983 */ /* 0x010f260000300a00 */
[----:B------:R-:W-:Y:S01]  /*c860*/  LOP3.LUT R45, R45, 0x28, RZ, 0xfc, !PT ;  /* 0x000000282d2d7812 */ /* 0x000fe200078efcff */
[----:B------:R0:W-:Y:S01]  /*c870*/  STL.64 [R1+0x3b0], R32 ;  /* 0x0003b02001007387 */ /* 0x0001e20000100a00 */
[C---:B------:R-:W-:Y:S01]  /*c880*/  IMAD.SHL.U32 R51, R2.reuse, 0x2, RZ ;  /* 0x0000000202337824 */ /* 0x040fe200078e00ff */
[----:B0-----:R-:W-:Y:S01]  /*c890*/  IADD3 R32, P2, P3, R27, UR18, R53 ;  /* 0x000000121b207c10 */ /* 0x001fe2000fb5e035 */
[----:B------:R-:W-:-:S04]  /*c8a0*/  IMAD.HI R27, R2, 0x2, RZ ;  /* 0x00000002021b7827 */ /* 0x000fc800078e02ff */
[----:B------:R-:W-:Y:S02]  /*c8b0*/  IMAD R2, R45, R48, RZ ;  /* 0x000000302d027224 */ /* 0x000fe400078e02ff */
[----:B------:R-:W0:Y:S01]  /*c8c0*/  S2R R45, SR_TID.X ;  /* 0x00000000002d7919 */ /* 0x000e220000002100 */
[--C-:B------:R-:W-:Y:S02]  /*c8d0*/  IADD3.X R31, PT, PT, R19, UR19, R0.reuse, P4, P5 ;  /* 0x00000013131f7c10 */ /* 0x100fe4000a7ea400 */
[--C-:B------:R-:W-:Y:S02]  /*c8e0*/  IADD3.X R33, PT, PT, R43, UR19, R0.reuse, P2, P3 ;  /* 0x000000132b217c10 */ /* 0x100fe400097e6400 */
[----:B------:R-:W-:Y:S01]  /*c8f0*/  IADD3 R18, P4, P5, R18, UR18, R53 ;  /* 0x0000001212127c10 */ /* 0x000fe2000fd9e035 */
[----:B------:R1:W-:Y:S03]  /*c900*/  STL.64 [R1+0x3b8], R30 ;  /* 0x0003b81e01007387 */ /* 0x0003e60000100a00 */
[----:B------:R-:W-:-:S02]  /*c910*/  IADD3.X R19, PT, PT, R5, UR19, R0, P4, P5 ;  /* 0x0000001305137c10 */ /* 0x000fc4000a7ea400 */
[----:B------:R-:W-:Y:S01]  /*c920*/  IADD3 R4, P4, P5, R4, UR18, R53 ;  /* 0x0000001204047c10 */ /* 0x000fe2000fd9e035 */
[----:B-1----:R-:W2:Y:S04]  /*c930*/  LDL.LU.64 R30, [R1+0x650] ;  /* 0x00065000011e7983 */ /* 0x002ea80000300a00 */
[----:B------:R1:W-:Y:S01]  /*c940*/  STL.64 [R1+0x3c0], R32 ;  /* 0x0003c02001007387 */ /* 0x0003e20000100a00 */
[----:B------:R-:W-:-:S03]  /*c950*/  IADD3.X R5, PT, PT, R21, UR19, R0, P4, P5 ;  /* 0x0000001315057c10 */ /* 0x000fc6000a7ea400 */
[----:B------:R0:W-:Y:S01]  /*c960*/  STL.64 [R1+0x3c8], R18 ;  /* 0x0003c81201007387 */ /* 0x0001e20000100a00 */
[----:B-1----:R-:W-:-:S04]  /*c970*/  IADD3 R32, P2, P3, R10, UR18, R53 ;  /* 0x000000120a207c10 */ /* 0x002fc8000fb5e035 */
[--C-:B------:R-:W-:Y:S01]  /*c980*/  IADD3.X R33, PT, PT, R37, UR19, R0.reuse, P2, P3 ;  /* 0x0000001325217c10 */ /* 0x100fe200097e6400 */
[----:B0-----:R-:W2:Y:S01]  /*c990*/  LDL.LU.64 R18, [R1+0x648] ;  /* 0x0006480001127983 */ /* 0x001ea20000300a00 */
[----:B------:R-:W-:Y:S02]  /*c9a0*/  IADD3 R36, P3, P2, R36, UR18, R53 ;  /* 0x0000001224247c10 */ /* 0x000fe4000fa7e035 */
[----:B------:R-:W-:Y:S01]  /*c9b0*/  SHF.R.U32.HI R45, RZ, 0x6, R45 ;  /* 0x00000006ff2d7819 */ /* 0x000fe2000001162d */
[----:B------:R0:W-:Y:S01]  /*c9c0*/  STL.64 [R1+0x3d0], R32 ;  /* 0x0003d02001007387 */ /* 0x0001e20000100a00 */
[----:B------:R-:W-:Y:S02]  /*c9d0*/  IADD3.X R37, PT, PT, R26, UR19, R0, P3, P2 ;  /* 0x000000131a257c10 */ /* 0x000fe40009fe4400 */
[----:B------:R-:W-:Y:S02]  /*c9e0*/  SGXT.U32 R45, R45, 0x1 ;  /* 0x000000012d2d781a */ /* 0x000fe40000000000 */
[----:B------:R-:W-:-:S02]  /*c9f0*/  IADD3 R20, P4, P5, R20, UR18, R53 ;  /* 0x0000001214147c10 */ /* 0x000fc4000fd9e035 */
[----:B------:R-:W-:Y:S01]  /*ca00*/  LOP3.LUT R45, R45, 0x2a, RZ, 0xfc, !PT ;  /* 0x0000002a2d2d7812 */ /* 0x000fe200078efcff */
[----:B0-----:R-:W2:Y:S04]  /*ca10*/  LDL.LU.64 R32, [R1+0x640] ;  /* 0x0006400001207983 */ /* 0x001ea80000300a00 */
[----:B------:R0:W-:Y:S01]  /*ca20*/  STL.64 [R1+0x3d8], R4 ;  /* 0x0003d80401007387 */ /* 0x0001e20000100a00 */
[--C-:B------:R-:W-:Y:S02]  /*ca30*/  IADD3.X R21, PT, PT, R39, UR19, R0.reuse, P4, P5 ;  /* 0x0000001327157c10 */ /* 0x100fe4000a7ea400 */
[----:B------:R-:W-:Y:S01]  /*ca40*/  IADD3 R38, P4, P5, R38, UR18, R53 ;  /* 0x0000001226267c10 */ /* 0x000fe2000fd9e035 */
[C---:B------:R-:W-:Y:S01]  /*ca50*/  IMAD.SHL.U32 R10, R2.reuse, 0x2, RZ ;  /* 0x00000002020a7824 */ /* 0x040fe200078e00ff */
[----:B0-----:R0:W5:Y:S04]  /*ca60*/  LDL.LU.64 R4, [R1+0x638] ;  /* 0x0006380001047983 */ /* 0x0011680000300a00 */
[----:B------:R1:W-:Y:S01]  /*ca70*/  STL.64 [R1+0x3e0], R36 ;  /* 0x0003e02401007387 */ /* 0x0003e20000100a00 */
[----:B------:R-:W-:Y:S01]  /*ca80*/  IMAD.HI R43, R2, 0x2, RZ ;  /* 0x00000002022b7827 */ /* 0x000fe200078e02ff */
[----:B------:R-:W-:-:S02]  /*ca90*/  IADD3.X R39, PT, PT, R42, UR19, R0, P4, P5 ;  /* 0x000000132a277c10 */ /* 0x000fc4000a7ea400 */
[----:B------:R0:W-:Y:S01]  /*caa0*/  STL.64 [R1+0x3e8], R20 ;  /* 0x0003e81401007387 */ /* 0x0001e20000100a00 */
[----:B------:R-:W-:Y:S01]  /*cab0*/  IMAD R2, R45, R48, RZ ;  /* 0x000000302d027224 */ /* 0x000fe200078e02ff */
[--C-:B-1----:R-:W-:Y:S01]  /*cac0*/  IADD3 R36, P3, P2, R14, UR18, R53.reuse ;  /* 0x000000120e247c10 */ /* 0x102fe2000fa7e035 */
[----:B------:R-:W1:Y:S03]  /*cad0*/  S2R R45, SR_TID.X ;  /* 0x00000000002d7919 */ /* 0x000e660000002100 */
[----:B------:R-:W-:Y:S01]  /*cae0*/  IADD3.X R37, PT, PT, R7, UR19, R0, P3, P2 ;  /* 0x0000001307257c10 */ /* 0x000fe20009fe4400 */
[----:B0-----:R0:W5:Y:S04]  /*caf0*/  LDL.LU.64 R20, [R1+0x630] ;  /* 0x0006300001147983 */ /* 0x0011680000300a00 */
[----:B------:R0:W-:Y:S04]  /*cb00*/  STL.64 [R1+0x3f0], R36 ;  /* 0x0003f02401007387 */ /* 0x0001e80000100a00 */
[----:B0-----:R0:W5:Y:S04]  /*cb10*/  LDL.LU.64 R36, [R1+0x628] ;  /* 0x0006280001247983 */ /* 0x0011680000300a00 */
[----:B------:R0:W-:Y:S02]  /*cb20*/  STL.64 [R1+0x3f8], R38 ;  /* 0x0003f82601007387 */ /* 0x0001e40000100a00 */
[----:B0-----:R-:W-:-:S04]  /*cb30*/  IADD3 R38, P4, P5, R13, UR18, R53 ;  /* 0x000000120d267c10 */ /* 0x001fc8000fd9e035 */
[----:B------:R-:W-:Y:S02]  /*cb40*/  IADD3.X R39, PT, PT, R35, UR19, R0, P4, P5 ;  /* 0x0000001323277c10 */ /* 0x000fe4000a7ea400 */
[----:B------:R-:W0:Y:S01]  /*cb50*/  S2R R35, SR_TID.X ;  /* 0x0000000000237919 */ /* 0x000e220000002100 */
[----:B-1----:R-:W-:Y:S02]  /*cb60*/  SHF.R.U32.HI R45, RZ, 0x6, R45 ;  /* 0x00000006ff2d7819 */ /* 0x002fe4000001162d */
[----:B------:R-:W-:Y:S02]  /*cb70*/  SHF.R.U32.HI R49, RZ, 0x6, R49 ;  /* 0x00000006ff317819 */ /* 0x000fe40000011631 */
[----:B------:R-:W-:Y:S02]  /*cb80*/  SGXT.U32 R45, R45, 0x1 ;  /* 0x000000012d2d781a */ /* 0x000fe40000000000 */
[----:B------:R-:W-:Y:S02]  /*cb90*/  IADD3 R6, P3, P2, R6, UR18, R53 ;  /* 0x0000001206067c10 */ /* 0x000fe4000fa7e035 */
[----:B------:R-:W-:-:S02]  /*cba0*/  LOP3.LUT R45, R45, 0x2c, RZ, 0xfc, !PT ;  /* 0x0000002c2d2d7812 */ /* 0x000fc400078efcff */
[----:B------:R-:W-:Y:S01]  /*cbb0*/  SGXT.U32 R49, R49, 0x1 ;  /* 0x000000013131781a */ /* 0x000fe20000000000 */
[C---:B------:R-:W-:Y:S01]  /*cbc0*/  IMAD.SHL.U32 R26, R2.reuse, 0x2, RZ ;  /* 0x00000002021a7824 */ /* 0x040fe200078e00ff */
[----:B------:R-:W-:Y:S01]  /*cbd0*/  IADD3.X R7, PT, PT, R23, UR19, R0, P3, P2 ;  /* 0x0000001317077c10 */ /* 0x000fe20009fe4400 */
[----:B------:R-:W-:Y:S01]  /*cbe0*/  IMAD.HI R14, R2, 0x2, RZ ;  /* 0x00000002020e7827 */ /* 0x000fe200078e02ff */
[----:B------:R-:W-:-:S03]  /*cbf0*/  LOP3.LUT R49, R49, 0x30, RZ, 0xfc, !PT ;  /* 0x0000003031317812 */ /* 0x000fc600078efcff */
[-C--:B------:R-:W-:Y:S01]  /*cc00*/  IMAD R2, R45, R48.reuse, RZ ;  /* 0x000000302d027224 */ /* 0x080fe200078e02ff */
[----:B------:R1:W-:Y:S03]  /*cc10*/  STL.64 [R1+0x400], R6 ;  /* 0x0004000601007387 */ /* 0x0003e60000100a00 */
[C---:B------:R-:W-:Y:S02]  /*cc20*/  IMAD.SHL.U32 R42, R2.reuse, 0x2, RZ ;  /* 0x00000002022a7824 */ /* 0x040fe400078e00ff */
[----:B------:R-:W-:Y:S01]  /*cc30*/  IMAD.HI R13, R2, 0x2, RZ ;  /* 0x00000002020d7827 */ /* 0x000fe200078e02ff */
[----:B0-----:R-:W-:Y:S01]  /*cc40*/  SHF.R.U32.HI R35, RZ, 0x6, R35 ;  /* 0x00000006ff237819 */ /* 0x001fe20000011623 */
[----:B-1----:R0:W5:Y:S03]  /*cc50*/  LDL.LU.64 R6, [R1+0x620] ;  /* 0x0006200001067983 */ /* 0x0021660000300a00 */
[----:B------:R-:W-:Y:S01]  /*cc60*/  SGXT.U32 R35, R35, 0x1 ;  /* 0x000000012323781a */ /* 0x000fe20000000000 */
[----:B------:R-:W-:Y:S01]  /*cc70*/  IMAD R2, R49, R48, RZ ;  /* 0x0000003031027224 */ /* 0x000fe200078e02ff */
[----:B------:R1:W-:Y:S02]  /*cc80*/  STL.64 [R1+0x28], R38 ;  /* 0x0000282601007387 */ /* 0x0003e40000100a00 */
[----:B------:R-:W-:Y:S01]  /*cc90*/  LOP3.LUT R35, R35, 0x32, RZ, 0xfc, !PT ;  /* 0x0000003223237812 */ /* 0x000fe200078efcff */
[----:B------:R-:W-:Y:S01]  /*cca0*/  IMAD.HI R49, R2, 0x2, RZ ;  /* 0x0000000202317827 */ /* 0x000fe200078e02ff */
[----:B-1----:R-:W-:-:S03]  /*ccb0*/  IADD3 R38, P4, P5, R28, UR18, R53 ;  /* 0x000000121c267c10 */ /* 0x002fc6000fd9e035 */
[----:B------:R-:W-:Y:S02]  /*ccc0*/  IMAD.SHL.U32 R28, R2, 0x2, RZ ;  /* 0x00000002021c7824 */ /* 0x000fe400078e00ff */
[----:B------:R-:W-:Y:S02]  /*ccd0*/  IMAD R2, R35, R48, RZ ;  /* 0x0000003023027224 */ /* 0x000fe400078e02ff */
[----:B------:R-:W1:Y:S01]  /*cce0*/  S2R R35, SR_TID.X ;  /* 0x0000000000237919 */ /* 0x000e620000002100 */
[--C-:B------:R-:W-:Y:S02]  /*ccf0*/  IADD3 R22, P3, P2, R22, UR18, R53.reuse ;  /* 0x0000001216167c10 */ /* 0x100fe4000fa7e035 */
[--C-:B------:R-:W-:Y:S02]  /*cd00*/  IADD3.X R39, PT, PT, R41, UR19, R0.reuse, P4, P5 ;  /* 0x0000001329277c10 */ /* 0x100fe4000a7ea400 */
[----:B------:R-:W-:Y:S02]  /*cd10*/  IADD3.X R23, PT, PT, R9, UR19, R0, P3, P2 ;  /* 0x0000001309177c10 */ /* 0x000fe40009fe4400 */
[----:B------:R-:W-:-:S02]  /*cd20*/  IADD3 R8, P3, P2, R8, UR18, R53 ;  /* 0x0000001208087c10 */ /* 0x000fc4000fa7e035 */
[--C-:B------:R-:W-:Y:S01]  /*cd30*/  IADD3 R40, P4, P5, R40, UR18, R53.reuse ;  /* 0x0000001228287c10 */ /* 0x100fe2000fd9e035 */
[----:B------:R0:W-:Y:S01]  /*cd40*/  STL.64 [R1+0x30], R22 ;  /* 0x0000301601007387 */ /* 0x0001e20000100a00 */
[--C-:B------:R-:W-:Y:S02]  /*cd50*/  IADD3.X R9, PT, PT, R25, UR19, R0.reuse, P3, P2 ;  /* 0x0000001319097c10 */ /* 0x100fe40009fe4400 */
[--C-:B------:R-:W-:Y:S02]  /*cd60*/  IADD3.X R41, PT, PT, R12, UR19, R0.reuse, P4, P5 ;  /* 0x000000130c297c10 */ /* 0x100fe4000a7ea400 */
[----:B------:R-:W-:Y:S01]  /*cd70*/  IADD3 R24, P3, P2, R24, UR18, R53 ;  /* 0x0000001218187c10 */ /* 0x000fe2000fa7e035 */
[----:B0-----:R0:W5:Y:S04]  /*cd80*/  LDL.LU.64 R22, [R1+0x618] ;  /* 0x0006180001167983 */ /* 0x0011680000300a00 */
[----:B------:R0:W-:Y:S01]  /*cd90*/  STL.64 [R1+0x38], R38 ;  /* 0x0000382601007387 */ /* 0x0001e20000100a00 */
[----:B------:R-:W-:-:S02]  /*cda0*/  IADD3.X R25, PT, PT, R44, UR19, R0, P3, P2 ;  /* 0x000000132c197c10 */ /* 0x000fc40009fe4400 */
[----:B-1----:R-:W-:Y:S01]  /*cdb0*/  SHF.R.U32.HI R35, RZ, 0x6, R35 ;  /* 0x00000006ff237819 */ /* 0x002fe20000011623 */
[----:B0-----:R0:W5:Y:S04]  /*cdc0*/  LDL.LU.64 R38, [R1+0x610] ;  /* 0x0006100001267983 */ /* 0x0011680000300a00 */
[----:B------:R1:W-:Y:S01]  /*cdd0*/  STL.64 [R1+0x40], R8 ;  /* 0x0000400801007387 */ /* 0x0003e20000100a00 */
[----:B------:R-:W-:-:S04]  /*cde0*/  SGXT.U32 R35, R35, 0x1 ;  /* 0x000000012323781a */ /* 0x000fc80000000000 */
[----:B------:R-:W-:Y:S01]  /*cdf0*/  LOP3.LUT R35, R35, 0x34, RZ, 0xfc, !PT ;  /* 0x0000003423237812 */ /* 0x000fe200078efcff */
[----:B-1----:R0:W5:Y:S04]  /*ce00*/  LDL.LU.64 R8, [R1+0x608] ;  /* 0x0006080001087983 */ /* 0x0021680000300a00 */
[----:B------:R1:W-:Y:S01]  /*ce10*/  STL.64 [R1+0x48], R40 ;  /* 0x0000482801007387 */ /* 0x0003e20000100a00 */
[----:B------:R-:W-:-:S03]  /*ce20*/  IMAD.SHL.U32 R12, R2, 0x2, RZ ;  /* 0x00000002020c7824 */ /* 0x000fc600078e00ff */
[----:B------:R0:W-:Y:S01]  /*ce30*/  STL.64 [R1+0x50], R24 ;  /* 0x0000501801007387 */ /* 0x0001e20000100a00 */
[--C-:B-1----:R-:W-:Y:S02]  /*ce40*/  IADD3 R40, P4, P5, R50, UR18, R53.reuse ;  /* 0x0000001232287c10 */ /* 0x102fe4000fd9e035 */
[--C-:B------:R-:W-:Y:S02]  /*ce50*/  IADD3 R50, P3, P2, R51, UR18, R53.reuse ;  /* 0x0000001233327c10 */ /* 0x100fe4000fa7e035 */
[--C-:B------:R-:W-:Y:S01]  /*ce60*/  IADD3.X R41, PT, PT, R11, UR19, R0.reuse, P4, P5 ;  /* 0x000000130b297c10 */ /* 0x100fe2000a7ea400 */
[----:B0-----:R0:W5:Y:S01]  /*ce70*/  LDL.LU.64 R24, [R1+0x600] ;  /* 0x0006000001187983 */ /* 0x0011620000300a00 */
[--C-:B------:R-:W-:Y:S01]  /*ce80*/  IADD3 R10, P4, P5, R10, UR18, R53.reuse ;  /* 0x000000120a0a7c10 */ /* 0x100fe2000fd9e035 */
[----:B------:R-:W-:Y:S01]  /*ce90*/  IMAD.HI R45, R2, 0x2, RZ ;  /* 0x00000002022d7827 */ /* 0x000fe200078e02ff */
[--C-:B------:R-:W-:Y:S01]  /*cea0*/  IADD3.X R51, PT, PT, R27, UR19, R0.reuse, P3, P2 ;  /* 0x000000131b337c10 */ /* 0x100fe20009fe4400 */
[----:B------:R1:W-:Y:S01]  /*ceb0*/  STL.64 [R1+0x58], R40 ;  /* 0x0000582801007387 */ /* 0x0003e20000100a00 */
[----:B------:R-:W-:Y:S01]  /*cec0*/  IADD3 R26, P3, P2, R26, UR18, R53 ;  /* 0x000000121a1a7c10 */ /* 0x000fe2000fa7e035 */
[----:B------:R-:W-:Y:S01]  /*ced0*/  IMAD R2, R35, R48, RZ ;  /* 0x0000003023027224 */ /* 0x000fe200078e02ff */
[----:B------:R-:W-:-:S02]  /*cee0*/  IADD3.X R11, PT, PT, R43, UR19, R0, P4, P5 ;  /* 0x000000132b0b7c10 */ /* 0x000fc4000a7ea400 */
[----:B------:R-:W-:Y:S02]  /*cef0*/  SGXT.U32 R29, R29, 0x1 ;  /* 0x000000011d1d781a */ /* 0x000fe40000000000 */
[----:B------:R-:W-:Y:S02]  /*cf00*/  IADD3 R42, P4, P5, R42, UR18, R53 ;  /* 0x000000122a2a7c10 */ /* 0x000fe4000fd9e035 */
[----:B------:R-:W-:Y:S01]  /*cf10*/  IADD3.X R27, PT, PT, R14, UR19, R0, P3, P2 ;  /* 0x000000130e1b7c10 */ /* 0x000fe20009fe4400 */
[----:B-1----:R0:W5:Y:S04]  /*cf20*/  LDL.LU.64 R40, [R1+0x5f8] ;  /* 0x0005f80001287983 */ /* 0x0021680000300a00 */
[----:B------:R-:W3:Y:S01]  /*cf30*/  LDL R35, [R1+0x568] ;  /* 0x0005680001237983 */ /* 0x000ee20000100800 */
[----:B------:R-:W-:-:S02]  /*cf40*/  LOP3.LUT R29, R29, 0x36, RZ, 0xfc, !PT ;  /* 0x000000361d1d7812 */ /* 0x000fc400078efcff */
[----:B------:R-:W-:Y:S01]  /*cf50*/  IADD3.X R43, PT, PT, R13, UR19, R0, P4, P5 ;  /* 0x000000130d2b7c10 */ /* 0x000fe2000a7ea400 */
[----:B------:R1:W-:Y:S01]  /*cf60*/  STL.64 [R1+0x60], R50 ;  /* 0x0000603201007387 */ /* 0x0003e20000100a00 */
[----:B------:R-:W-:-:S03]  /*cf70*/  IADD3 R28, P3, P2, R28, UR18, R53 ;  /* 0x000000121c1c7c10 */ /* 0x000fc6000fa7e035 */
[----:B------:R0:W-:Y:S01]  /*cf80*/  STL.64 [R1+0x68], R10 ;  /* 0x0000680a01007387 */ /* 0x0001e20000100a00 */
[----:B------:R-:W-:-:S04]  /*cf90*/  IMAD.HI R44, R2, 0x2, RZ ;  /* 0x00000002022c7827 */ /* 0x000fc800078e02ff */
[----:B-1----:R-:W-:Y:S01]  /*cfa0*/  IMAD.SHL.U32 R50, R2, 0x2, RZ ;  /* 0x0000000202327824 */ /* 0x002fe200078e00ff */
[----:B0-----:R0:W5:Y:S01]  /*cfb0*/  LDL.LU.64 R10, [R1+0x5f0] ;  /* 0x0005f000010a7983 */ /* 0x0011620000300a00 */
[----:B------:R-:W-:-:S03]  /*cfc0*/  IMAD R2, R29, R48, RZ ;  /* 0x000000301d027224 */ /* 0x000fc600078e02ff */
[----:B------:R0:W5:Y:S01]  /*cfd0*/  LDL.LU R14, [R1+0x5e8] ;  /* 0x0005e800010e7983 */ /* 0x0001620000300800 */
[----:B------:R-:W-:-:S03]  /*cfe0*/  IADD3.X R29, PT, PT, R49, UR19, R0, P3, P2 ;  /* 0x00000013311d7c10 */ /* 0x000fc60009fe4400 */
[----:B------:R1:W-:Y:S04]  /*cff0*/  STL.64 [R1+0x70], R26 ;  /* 0x0000701a01007387 */ /* 0x0003e80000100a00 */
[----:B-1----:R0:W5:Y:S04]  /*d000*/  LDL.LU.64 R26, [R1+0x5e0] ;  /* 0x0005e000011a7983 */ /* 0x0021680000300a00 */
[----:B------:R1:W-:Y:S04]  /*d010*/  STL.64 [R1+0x78], R42 ;  /* 0x0000782a01007387 */ /* 0x0003e80000100a00 */
[----:B-1----:R0:W5:Y:S04]  /*d020*/  LDL.LU.64 R42, [R1+0x5d8] ;  /* 0x0005d800012a7983 */ /* 0x0021680000300a00 */
[----:B------:R-:W3:Y:S04]  /*d030*/  LDL.LU R49, [R1+0x5d0] ;  /* 0x0005d00001317983 */ /* 0x000ee80000300800 */
[----:B------:R1:W-:Y:S02]  /*d040*/  STL.64 [R1+0x80], R28 ;  /* 0x0000801c01007387 */ /* 0x0003e40000100a00 */
[----:B-1----:R-:W-:-:S02]  /*d050*/  IADD3 R28, P3, P2, R50, UR18, R53 ;  /* 0x00000012321c7c10 */ /* 0x002fc4000fa7e035 */
[----:B------:R-:W1:Y:S01]  /*d060*/  S2R R50, SR_TID.X ;  /* 0x0000000000327919 */ /* 0x000e620000002100 */
[----:B------:R-:W-:Y:S02]  /*d070*/  IMAD.MOV.U32 R13, RZ, RZ, R45 ;  /* 0x000000ffff0d7224 */ /* 0x000fe400078e002d */
[C---:B------:R-:W-:Y:S02]  /*d080*/  IMAD.SHL.U32 R51, R2.reuse, 0x2, RZ ;  /* 0x0000000202337824 */ /* 0x040fe400078e00ff */
[----:B------:R-:W-:Y:S01]  /*d090*/  IMAD.HI R45, R2, 0x2, RZ ;  /* 0x00000002022d7827 */ /* 0x000fe200078e02ff */
[----:B------:R-:W-:-:S04]  /*d0a0*/  IADD3 R12, P4, P5, R12, UR18, R53 ;  /* 0x000000120c0c7c10 */ /* 0x000fc8000fd9e035 */
[--C-:B------:R-:W-:Y:S02]  /*d0b0*/  IADD3.X R13, PT, PT, R13, UR19, R0.reuse, P4, P5 ;  /* 0x000000130d0d7c10 */ /* 0x100fe4000a7ea400 */
[----:B------:R-:W-:-:S03]  /*d0c0*/  IADD3.X R29, PT, PT, R44, UR19, R0, P3, P2 ;  /* 0x000000132c1d7c10 */ /* 0x000fc60009fe4400 */
[----:B------:R0:W-:Y:S01]  /*d0d0*/  STL.64 [R1+0x88], R12 ;  /* 0x0000880c01007387 */ /* 0x0001e20000100a00 */
[--C-:B-1----:R-:W-:Y:S02]  /*d0e0*/  SHF.R.U32.HI R2, RZ, 0x6, R50.reuse ;  /* 0x00000006ff027819 */ /* 0x102fe40000011632 */
[----:B------:R-:W-:Y:S02]  /*d0f0*/  SHF.R.U32.HI R50, RZ, 0x6, R50 ;  /* 0x00000006ff327819 */ /* 0x000fe40000011632 */
[----:B------:R-:W-:Y:S02]  /*d100*/  SGXT.U32 R2, R2, 0x1 ;  /* 0x000000010202781a */ /* 0x000fe40000000000 */
[----:B------:R-:W-:Y:S02]  /*d110*/  SGXT.U32 R50, R50, 0x1 ;  /* 0x000000013232781a */ /* 0x000fe40000000000 */
[----:B------:R-:W-:Y:S02]  /*d120*/  LOP3.LUT R2, R2, 0x7c, RZ, 0xfc, !PT ;  /* 0x0000007c02027812 */ /* 0x000fe400078efcff */
[----:B------:R-:W-:-:S03]  /*d130*/  LOP3.LUT R50, R50, 0x38, RZ, 0xfc, !PT ;  /* 0x0000003832327812 */ /* 0x000fc600078efcff */
[----:B------:R-:W-:Y:S02]  /*d140*/  IMAD R2, R2, UR4, RZ ;  /* 0x0000000402027c24 */ /* 0x000fe4000f8e02ff */
[----:B------:R-:W-:Y:S01]  /*d150*/  IMAD R50, R50, R48, RZ ;  /* 0x0000003032327224 */ /* 0x000fe200078e02ff */
[--C-:B0-----:R-:W-:Y:S01]  /*d160*/  IADD3 R12, P4, P5, R51, UR18, R53.reuse ;  /* 0x00000012330c7c10 */ /* 0x101fe2000fd9e035 */
[----:B------:R-:W-:Y:S02]  /*d170*/  IMAD.SHL.U32 R44, R2, 0x2, RZ ;  /* 0x00000002022c7824 */ /* 0x000fe400078e00ff */
[C---:B------:R-:W-:Y:S01]  /*d180*/  IMAD.SHL.U32 R51, R50.reuse, 0x2, RZ ;  /* 0x0000000232337824 */ /* 0x040fe200078e00ff */
[----:B------:R0:W-:Y:S01]  /*d190*/  STL.64 [R1+0x90], R28 ;  /* 0x0000901c01007387 */ /* 0x0001e20000100a00 */
[----:B------:R-:W-:Y:S01]  /*d1a0*/  IADD3.X R13, PT, PT, R45, UR19, R0, P4, P5 ;  /* 0x000000132d0d7c10 */ /* 0x000fe2000a7ea400 */
[----:B------:R-:W-:Y:S01]  /*d1b0*/  IMAD.HI R50, R50, 0x2, RZ ;  /* 0x0000000232327827 */ /* 0x000fe200078e02ff */
[----:B------:R-:W-:-:S03]  /*d1c0*/  IADD3 R44, P4, P5, R44, UR18, R53 ;  /* 0x000000122c2c7c10 */ /* 0x000fc6000fd9e035 */
[----:B------:R-:W-:Y:S01]  /*d1d0*/  IMAD.HI R2, R2, 0x2, RZ ;  /* 0x0000000202027827 */ /* 0x000fe200078e02ff */
[----:B0-----:R-:W-:-:S04]  /*d1e0*/  IADD3 R28, P3, P2, R51, UR18, R53 ;  /* 0x00000012331c7c10 */ /* 0x001fc8000fa7e035 */
[--C-:B------:R-:W-:Y:S02]  /*d1f0*/  IADD3.X R45, PT, PT, R2, UR19, R0.reuse, P4, P5 ;  /* 0x00000013022d7c10 */ /* 0x100fe4000a7ea400 */
[----:B------:R-:W-:Y:S01]  /*d200*/  IADD3.X R29, PT, PT, R50, UR19, R0, P3, P2 ;  /* 0x00000013321d7c10 */ /* 0x000fe20009fe4400 */
[----:B------:R0:W-:Y:S01]  /*d210*/  STL.64 [R1+0xa8], R12 ;  /* 0x0000a80c01007387 */ /* 0x0001e20000100a00 */
[----:B--2---:R-:W-:Y:S02]  /*d220*/  IADD3 R30, P3, PT, R30, UR18, RZ ;  /* 0x000000121e1e7c10 */ /* 0x004fe4000ff7e0ff */
[----:B------:R-:W-:Y:S02]  /*d230*/  IADD3 R50, P5, PT, R31, UR18, RZ ;  /* 0x000000121f327c10 */ /* 0x000fe4000ffbe0ff */
[----:B----4-:R-:W-:Y:S02]  /*d240*/  IADD3 R46, P2, PT, R46, UR18, RZ ;  /* 0x000000122e2e7c10 */ /* 0x010fe4000ff5e0ff */
[----:B------:R-:W-:Y:S01]  /*d250*/  IADD3.X R31, PT, PT, R15, UR19, RZ, P3, !PT ;  /* 0x000000130f1f7c10 */ /* 0x000fe20009ffe4ff */
[----:B0-----:R0:W5:Y:S04]  /*d260*/  LDL.LU.64 R12, [R1+0x5c8] ;  /* 0x0005c800010c7983 */ /* 0x0011680000300a00 */
[----:B------:R1:W-:Y:S01]  /*d270*/  STL.64 [R1+0xb0], R28 ;  /* 0x0000b01c01007387 */ /* 0x0003e20000100a00 */
[----:B------:R-:W-:-:S02]  /*d280*/  IADD3.X R51, PT, PT, R19, UR19, RZ, P5, !PT ;  /* 0x0000001313337c10 */ /* 0x000fc4000affe4ff */
[----:B------:R-:W-:Y:S01]  /*d290*/  IADD3 R18, P5, PT, R18, UR18, RZ ;  /* 0x0000001212127c10 */ /* 0x000fe2000ffbe0ff */
[----:B-1----:R0:W5:Y:S04]  /*d2a0*/  LDL.LU.64 R28, [R1+0x5c0] ;  /* 0x0005c000011c7983 */ /* 0x0021680000300a00 */
[----:B------:R1:W-:Y:S01]  /*d2b0*/  STL.64 [R1+0x408], R44 ;  /* 0x0004082c01007387 */ /* 0x0003e20000100a00 */
[----:B---3--:R-:W-:-:S03]  /*d2c0*/  IADD3.X R19, PT, PT, R34, UR19, RZ, P5, !PT ;  /* 0x0000001322137c10 */ /* 0x008fc6000affe4ff */
[----:B-1----:R0:W5:Y:S01]  /*d2d0*/  LDL.LU.64 R44, [R1+0x5b8] ;  /* 0x0005b800012c7983 */ /* 0x0021620000300a00 */
[----:B------:R-:W-:-:S04]  /*d2e0*/  SHF.R.S32.HI R0, RZ, 0x1f, R35 ;  /* 0x0000001fff007819 */ /* 0x000fc80000011423 */
[----:B------:R-:W-:-:S04]  /*d2f0*/  LEA.HI R0, R0, R35, RZ, 0x7 ;  /* 0x0000002300007211 */ /* 0x000fc800078f38ff */
[----:B------:R-:W-:Y:S01]  /*d300*/  SHF.R.S32.HI R0, RZ, 0x7, R0 ;  /* 0x00000007ff007819 */ /* 0x000fe20000011400 */
[----:B------:R-:W-:-:S03]  /*d310*/  IMAD.SHL.U32 R2, R49, 0x80, RZ ;  /* 0x0000008031027824 */ /* 0x000fc600078e00ff */
[----:B------:R-:W-:Y:S01]  /*d320*/  VIMNMX R49, PT, PT, R0, 0x1, !PT ;  /* 0x0000000100317848 */ /* 0x000fe20007fe0100 */
[----:B------:R-:W-:Y:S01]  /*d330*/  IMAD.SHL.U32 R0, R48, 0x80, RZ ;  /* 0x0000008030007824 */ /* 0x000fe200078e00ff */
[----:B------:R-:W-:-:S03]  /*d340*/  IADD3 R48, P4, PT, R47, UR18, RZ ;  /* 0x000000122f307c10 */ /* 0x000fc6000ff9e0ff */
[----:B------:R-:W-:Y:S01]  /*d350*/  VIADD R53, R49, 0xffffffff ;  /* 0xffffffff31357836 */ /* 0x000fe20000000000 */
[----:B------:R-:W-:Y:S02]  /*d360*/  IADD3.X R49, PT, PT, R33, UR19, RZ, P4, !PT ;  /* 0x0000001321317c10 */ /* 0x000fe4000a7fe4ff */
[----:B------:R-:W-:Y:S02]  /*d370*/  IADD3 R32, P4, PT, R32, UR18, RZ ;  /* 0x0000001220207c10 */ /* 0x000fe4000ff9e0ff */
[----:B------:R-:W-:Y:S01]  /*d380*/  STL [R1+0xd8], R53 ;  /* 0x0000d83501007387 */ /* 0x000fe20000100800 */
[----:B------:R-:W-:-:S03]  /*d390*/  IADD3.X R47, PT, PT, R16, UR19, RZ, P2, !PT ;  /* 0x00000013102f7c10 */ /* 0x000fc600097fe4ff */
[----:B------:R0:W5:Y:S01]  /*d3a0*/  LDL.LU R15, [R1+0x5b0] ;  /* 0x0005b000010f7983 */ /* 0x0001620000300800 */
[----:B------:R-:W-:-:S03]  /*d3b0*/  IADD3.X R33, PT, PT, R17, UR19, RZ, P4, !PT ;  /* 0x0000001311217c10 */ /* 0x000fc6000a7fe4ff */
[----:B------:R1:W-:Y:S01]  /*d3c0*/  STL.64 [R1], R30 ;  /* 0x0000001e01007387 */ /* 0x0003e20000100a00 */
[----:B------:R-:W-:-:S03]  /*d3d0*/  ISETP.LT.OR P2, PT, R35, 0x80, P0 ;  /* 0x000000802300780c */ /* 0x000fc60000741670 */
[----:B-1----:R0:W5:Y:S04]  /*d3e0*/  LDL.LU.64 R30, [R1+0x5a8] ;  /* 0x0005a800011e7983 */ /* 0x0021680000300a00 */
[----:B------:R0:W5:Y:S04]  /*d3f0*/  LDL.LU R16, [R1+0x5a0] ;  /* 0x0005a00001107983 */ /* 0x0001680000300800 */
[----:B------:R1:W-:Y:S01]  /*d400*/  STL.64 [R1+0x8], R46 ;  /* 0x0000082e01007387 */ /* 0x0003e20000100a00 */
[----:B------:R-:W-:-:S03]  /*d410*/  ISETP.NE.U32.AND P3, PT, R53, RZ, PT ;  /* 0x000000ff3500720c */ /* 0x000fc60003f65070 */
[----:B-1----:R0:W5:Y:S04]  /*d420*/  LDL.LU.64 R46, [R1+0x598] ;  /* 0x00059800012e7983 */ /* 0x0021680000300a00 */
[----:B------:R0:W5:Y:S04]  /*d430*/  LDL.LU R17, [R1+0x590] ;  /* 0x0005900001117983 */ /* 0x0001680000300800 */
[----:B------:R1:W-:Y:S04]  /*d440*/  STL.64 [R1+0x10], R32 ;  /* 0x0000102001007387 */ /* 0x0003e80000100a00 */
[----:B-1----:R0:W5:Y:S04]  /*d450*/  LDL.LU.64 R32, [R1+0x588] ;  /* 0x0005880001207983 */ /* 0x0021680000300a00 */
[----:B------:R0:W5:Y:S04]  /*d460*/  LDL.LU R34, [R1+0x580] ;  /* 0x0005800001227983 */ /* 0x0001680000300800 */
[----:B------:R1:W-:Y:S04]  /*d470*/  STL.64 [R1+0x18], R18 ;  /* 0x0000181201007387 */ /* 0x0003e80000100a00 */
[----:B-1----:R0:W5:Y:S04]  /*d480*/  LDL.LU.64 R18, [R1+0x578] ;  /* 0x0005780001127983 */ /* 0x0021680000300a00 */
[----:B------:R0:W5:Y:S04]  /*d490*/  LDL.LU R35, [R1+0x574] ;  /* 0x0005740001237983 */ /* 0x0001680000300800 */
[----:B------:R0:W5:Y:S01]  /*d4a0*/  LDL.LU R53, [R1+0x570] ;  /* 0x0005700001357983 */ /* 0x0001620000300800 */
[----:B------:R-:W-:-:S02]  /*d4b0*/  USHF.R.U32.HI UR7, URZ, 0x4, UR7 ;  /* 0x00000004ff077899 */ /* 0x000fc40008011607 */
[----:B------:R-:W-:Y:S02]  /*d4c0*/  USHF.R.U32.HI UR8, URZ, 0x4, UR8 ;  /* 0x00000004ff087899 */ /* 0x000fe40008011608 */
[----:B------:R-:W-:Y:S02]  /*d4d0*/  USGXT.U32 UR16, UR7, 0xe ;  /* 0x0000000e0710789a */ /* 0x000fe40008000000 */
[----:B------:R-:W-:Y:S02]  /*d4e0*/  USGXT.U32 UR14, UR8, 0xe ;  /* 0x0000000e080e789a */ /* 0x000fe40008000000 */
[----:B------:R-:W-:Y:S02]  /*d4f0*/  UIADD3 UR24, UP1, UPT, UR16, 0x80, URZ ;  /* 0x0000008010187890 */ /* 0x000fe4000ff3e0ff */
[----:B------:R-:W-:Y:S01]  /*d500*/  UIADD3 UR26, UP2, UPT, UR14, 0x2, URZ ;  /* 0x000000020e1a7890 */ /* 0x000fe2000ff5e0ff */
[----:B------:R-:W-:Y:S02]  /*d510*/  UMOV UR4, URZ ;  /* 0x000000ff00047c82 */ /* 0x000fe40008000000 */
[----:B------:R-:W-:-:S02]  /*d520*/  UIADD3.X UR25, UPT, UPT, UR4, 0x40004040, URZ, UP1, !UPT ;  /* 0x4000404004197890 */ /* 0x000fc40008ffe4ff */
[----:B------:R-:W-:Y:S01]  /*d530*/  UIADD3.X UR27, UPT, UPT, UR5, 0x40004040, URZ, UP2, !UPT ;  /* 0x40004040051b7890 */ /* 0x000fe200097fe4ff */
[----:B0-----:R-:W-:Y:S11]  /*d540*/  @P2 BRA `(.L_x_6) ;  /* 0x0000000000d42947 */ /* 0x001ff60003800000 */
[----:B------:R-:W-:Y:S02]  /*d550*/  USHF.R.U32.HI UR18, URZ, 0x4, UR11 ;  /* 0x00000004ff127899 */ /* 0x000fe4000801160b */
[----:B------:R-:W-:Y:S02]  /*d560*/  UIADD3 UR7, UPT, UPT, UR11, 0x4000, URZ ;  /* 0x000040000b077890 */ /* 0x000fe4000fffe0ff */
[----:B------:R-:W-:Y:S02]  /*d570*/  USGXT.U32 UR18, UR18, 0xe ;  /* 0x0000000e1212789a */ /* 0x000fe40008000000 */
[----:B------:R-:W-:Y:S02]  /*d580*/  USHF.R.U32.HI UR7, URZ, 0x4, UR7 ;  /* 0x00000004ff077899 */ /* 0x000fe40008011607 */
[----:B------:R-:W-:Y:S02]  /*d590*/  UIADD3 UR38, UP1, UPT, UR18, 0x80, URZ ;  /* 0x0000008012267890 */ /* 0x000fe4000ff3e0ff */
[----:B------:R-:W-:Y:S01]  /*d5a0*/  USGXT.U32 UR20, UR7, 0xe ;  /* 0x0000000e0714789a */ /* 0x000fe20008000000 */
[----:B------:R-:W-:Y:S01]  /*d5b0*/  UMOV UR5, URZ ;  /* 0x000000ff00057c82 */ /* 0x000fe20008000000 */
[----:B------:R-:W-:Y:S01]  /*d5c0*/  UMOV UR8, URZ ;  /* 0x000000ff00087c82 */ /* 0x000fe20008000000 */
[----:B------:R-:W-:-:S02]  /*d5d0*/  UIADD3.X UR39, UPT, UPT, UR5, 0x40004040, URZ, UP1, !UPT ;  /* 0x4000404005277890 */ /* 0x000fc40008ffe4ff */
[----:B------:R-:W-:Y:S02]  /*d5e0*/  UIADD3 UR46, UP1, UPT, UR20, 0x2, URZ ;  /* 0x00000002142e7890 */ /* 0x000fe4000ff3e0ff */
[----:B------:R-:W-:Y:S02]  /*d5f0*/  UIADD3.64 UR48, UPT, UPT, UR38, 0x80, URZ ;  /* 0x0000008026307897 */ /* 0x000fe4000fffe0ff */
[----:B------:R-:W-:Y:S02]  /*d600*/  UIADD3.X UR47, UPT, UPT, UR8, 0x40004040, URZ, UP1, !UPT ;  /* 0x40004040082f7890 */ /* 0x000fe40008ffe4ff */
[----:B------:R-:W-:Y:S02]  /*d610*/  UIADD3.64 UR52, UPT, UPT, UR38, 0x100, URZ ;  /* 0x0000010026347897 */ /* 0x000fe4000fffe0ff */
[----:B------:R-:W-:Y:S02]  /*d620*/  UIADD3.64 UR50, UPT, UPT, UR46, 0x2, URZ ;  /* 0x000000022e327897 */ /* 0x000fe4000fffe0ff */
[----:B------:R-:W-:-:S02]  /*d630*/  UIADD3.64 UR54, UPT, UPT, UR46, 0x4, URZ ;  /* 0x000000042e367897 */ /* 0x000fc4000fffe0ff */
[----:B------:R-:W-:Y:S02]  /*d640*/  UIADD3.64 UR56, UPT, UPT, UR38, 0x180, URZ ;  /* 0x0000018026387897 */ /* 0x000fe4000fffe0ff */
[----:B------:R-:W-:Y:S02]  /*d650*/  UIADD3.64 UR58, UPT, UPT, UR46, 0x1fe, URZ ;  /* 0x000001fe2e3a7897 */ /* 0x000fe4000fffe0ff */
[----:B------:R-:W-:Y:S02]  /*d660*/  UIADD3.64 UR60, UPT, UPT, UR38, 0x200, URZ ;  /* 0x00000200263c7897 */ /* 0x000fe4000fffe0ff */
[----:B------:R-:W-:Y:S02]  /*d670*/  UIADD3.64 UR62, UPT, UPT, UR46, 0x200, URZ ;  /* 0x000002002e3e7897 */ /* 0x000fe4000fffe0ff */
[----:B------:R-:W-:Y:S02]  /*d680*/  UIADD3.64 UR64, UPT, UPT, UR38, 0x280, URZ ;  /* 0x0000028026407897 */ /* 0x000fe4000fffe0ff */
[----:B------:R-:W-:Y:S01]  /*d690*/  UIADD3.64 UR66, UPT, UPT, UR46, 0x202, URZ ;  /* 0x000002022e427897 */ /* 0x000fe2000fffe0ff */
[----:B------:R-:W-:Y:S01]  /*d6a0*/  UMOV UR32, 0x0 ;  /* 0x0000000000207882 */ /* 0x000fe20000000000 */
[----:B------:R-:W-:Y:S01]  /*d6b0*/  UMOV UR33, 0x4108010 ;  /* 0x0410801000217882 */ /* 0x000fe20000000000 */
[----:B------:R-:W-:Y:S01]  /*d6c0*/  UIADD3.64 UR68, UPT, UPT, UR38, 0x300, URZ ;  /* 0x0000030026447897 */ /* 0x000fe2000fffe0ff */
[----:B------:R-:W-:Y:S01]  /*d6d0*/  UMOV UR19, 0x40004040 ;  /* 0x4000404000137882 */ /* 0x000fe20000000000 */
[----:B------:R-:W-:Y:S01]  /*d6e0*/  UIADD3.64 UR70, UPT, UPT, UR46, 0x204, URZ ;  /* 0x000002042e467897 */ /* 0x000fe2000fffe0ff */
[----:B------:R-:W-:Y:S01]  /*d6f0*/  UMOV UR21, 0x40004040 ;  /* 0x4000404000157882 */ /* 0x000fe20000000000 */
[----:B------:R-:W-:Y:S01]  /*d700*/  UMOV UR30, 0x0 ;  /* 0x00000000001e7882 */ /* 0x000fe20000000000 */
[----:B------:R-:W-:Y:S01]  /*d710*/  UMOV UR31, 0x4108010 ;  /* 0x04108010001f7882 */ /* 0x000fe20000000000 */
[----:B------:R-:W-:Y:S01]  /*d720*/  UMOV UR28, 0x0 ;  /* 0x00000000001c7882 */ /* 0x000fe20000000000 */
[----:B------:R-:W-:Y:S01]  /*d730*/  UMOV UR29, 0x4108010 ;  /* 0x04108010001d7882 */ /* 0x000fe20000000000 */
[----:B------:R0:W-:Y:S01]  /*d740*/  UTCHMMA gdesc[UR18], gdesc[UR20], tmem[UR9], tmem[UR32], idesc[UR33], !UPT ;  /* 0x00ff2014120075ea */ /* 0x0001e2000f800009 */
[----:B------:R-:W-:Y:S01]  /*d750*/  UMOV UR36, 0x0 ;  /* 0x0000000000247882 */ /* 0x000fe20000000000 */
[----:B------:R-:W-:Y:S01]  /*d760*/  UMOV UR37, 0x4108010 ;  /* 0x0410801000257882 */ /* 0x000fe20000000000 */
[----:B------:R0:W-:Y:S01]  /*d770*/  UTCHMMA gdesc[UR38], gdesc[UR46], tmem[UR9], tmem[UR30], idesc[UR31], UPT ;  /* 0x00ff1e2e260075ea */ /* 0x0001e2000b800009 */
        /* <DEDUP_REMOVED lines=8> */
[----:B------:R-:W-:Y:S01]  /*d800*/  UMOV UR7, URZ ;  /* 0x000000ff00077c82 */ /* 0x000fe20008000000 */
[----:B------:R0:W-:Y:S01]  /*d810*/  UTCHMMA gdesc[UR56], gdesc[UR58], tmem[UR9], tmem[UR34], idesc[UR35], UPT ;  /* 0x00ff223a380075ea */ /* 0x0001e2000b800009 */
[----:B------:R-:W-:Y:S01]  /*d820*/  UMOV UR44, 0x0 ;  /* 0x00000000002c7882 */ /* 0x000fe20000000000 */
[----:B------:R-:W-:Y:S01]  /*d830*/  UMOV UR45, 0x4108010 ;  /* 0x04108010002d7882 */ /* 0x000fe20000000000 */
[----:B------:R0:W-:Y:S01]  /*d840*/  UTCHMMA gdesc[UR60], gdesc[UR62], tmem[UR9], tmem[UR42], idesc[UR43], UPT ;  /* 0x00ff2a3e3c0075ea */ /* 0x0001e2000b800009 */
[----:B------:R-:W-:Y:S01]  /*d850*/  UMOV UR6, UR6 ;  /* 0x0000000600067c82 */ /* 0x000fe20008000000 */
[----:B------:R0:W-:Y:S01]  /*d860*/  UTCHMMA gdesc[UR64], gdesc[UR66], tmem[UR9], tmem[UR40], idesc[UR41], UPT ;  /* 0x00ff2842400075ea */ /* 0x0001e2000b800009 */
[----:B------:R0:W-:Y:S01]  /*d870*/  UTCHMMA gdesc[UR68], gdesc[UR70], tmem[UR9], tmem[UR44], idesc[UR45], UPT ;  /* 0x00ff2c46440075ea */ /* 0x0001e2000b800009 */
[----:B------:R0:W-:Y:S01]  /*d880*/  UTCBAR [UR6], URZ ;  /* 0x000000ff060073e9 */ /* 0x0001e200080000ff */
[----:B------:R-:W-:Y:S01]  /*d890*/  NOP ;  /* 0x0000000000007918 */ /* 0x000fe20000000000 */
.L_x_6:
[----:B------:R-:W-:Y:S05]  /*d8a0*/  @!P3 BRA `(.L_x_7) ;  /* 0x000000700014b947 */ /* 0x000fea0003800000 */
[----:B------:R1:W-:Y:S01]  /*d8b0*/  STL [R1+0x570], R0 ;  /* 0x0005700001007387 */ /* 0x0003e20000100800 */
[----:B------:R-:W2:Y:S01]  /*d8c0*/  LDCU UR8, c[0x0][0x3a0] ;  /* 0x00007400ff0877ac */ /* 0x000ea20008000800 */
[----:B0-----:R-:W-:Y:S02]  /*d8d0*/  UIADD3.64 UR20, UPT, UPT, UR24, 0x80, URZ ;  /* 0x0000008018147897 */ /* 0x001fe4000fffe0ff */
[----:B------:R-:W-:Y:S02]  /*d8e0*/  UIADD3.64 UR28, UPT, UPT, UR26, 0x2, URZ ;  /* 0x000000021a1c7897 */ /* 0x000fe4000fffe0ff */
[----:B------:R-:W-:Y:S01]  /*d8f0*/  UIADD3.64 UR30, UPT, UPT, UR24, 0x100, URZ ;  /* 0x00000100181e7897 */ /* 0x000fe2000fffe0ff */
[----:B-1----:R-:W3:Y:S01]  /*d900*/  LDL.LU R0, [R1+0xd8] ;  /* 0x0000d80001007983 */ /* 0x002ee20000300800 */
[----:B------:R-:W-:Y:S02]  /*d910*/  UIADD3.64 UR32, UPT, UPT, UR26, 0x4, URZ ;  /* 0x000000041a207897 */ /* 0x000fe4000fffe0ff */
[----:B------:R-:W-:-:S02]  /*d920*/  UIADD3.64 UR34, UPT, UPT, UR24, 0x180, URZ ;  /* 0x0000018018227897 */ /* 0x000fc4000fffe0ff */
[----:B------:R-:W-:Y:S02]  /*d930*/  UIADD3.64 UR36, UPT, UPT, UR26, 0x1fe, URZ ;  /* 0x000001fe1a247897 */ /* 0x000fe4000fffe0ff */
[----:B------:R-:W-:Y:S02]  /*d940*/  UIADD3.64 UR38, UPT, UPT, UR24, 0x200, URZ ;  /* 0x0000020018267897 */ /* 0x000fe4000fffe0ff */
[----:B------:R-:W-:Y:S02]  /*d950*/  UIADD3.64 UR40, UPT, UPT, UR26, 0x200, URZ ;  /* 0x000002001a287897 */ /* 0x000fe4000fffe0ff */
[----:B------:R-:W-:Y:S02]  /*d960*/  UIADD3.64 UR42, UPT, UPT, UR24, 0x280, URZ ;  /* 0x00000280182a7897 */ /* 0x000fe4000fffe0ff */
[----:B------:R-:W-:Y:S02]  /*d970*/  UIADD3.64 UR44, UPT, UPT, UR26, 0x202, URZ ;  /* 0x000002021a2c7897 */ /* 0x000fe4000fffe0ff */
[----:B------:R-:W-:-:S02]  /*d980*/  UIADD3.64 UR46, UPT, UPT, UR24, 0x300, URZ ;  /* 0x00000300182e7897 */ /* 0x000fc4000fffe0ff */
[----:B------:R-:W-:Y:S01]  /*d990*/  UIADD3.64 UR48, UPT, UPT, UR26, 0x204, URZ ;  /* 0x000002041a307897 */ /* 0x000fe2000fffe0ff */
[----:B---3--:R0:W-:Y:S04]  /*d9a0*/  STL [R1+0x440], R0 ;  /* 0x0004400001007387 */ /* 0x0081e80000100800 */
[----:B0-----:R0:W5:Y:S04]  /*d9b0*/  LDL.LU R0, [R1+0x570] ;  /* 0x0005700001007983 */ /* 0x0011680000300800 */
[----:B------:R1:W-:Y:S04]  /*d9c0*/  STL.64 [R1+0x338], R48 ;  /* 0x0003383001007387 */ /* 0x0003e80000100a00 */
[----:B------:R3:W-:Y:S04]  /*d9d0*/  STL.64 [R1+0x328], R50 ;  /* 0x0003283201007387 */ /* 0x0007e80000100a00 */
[----:B-1----:R-:W4:Y:S04]  /*d9e0*/  LDL.LU.64 R48, [R1] ;  /* 0x0000000001307983 */ /* 0x002f280000300a00 */
[----:B---3--:R-:W3:Y:S04]  /*d9f0*/  LDL.LU.64 R50, [R1+0x8] ;  /* 0x0000080001327983 */ /* 0x008ee80000300a00 */
[----:B----4-:R1:W-:Y:S04]  /*da00*/  STL.64 [R1+0x318], R48 ;  /* 0x0003183001007387 */ /* 0x0103e80000100a00 */
[----:B-1----:R-:W4:Y:S04]  /*da10*/  LDL.LU.64 R48, [R1+0x10] ;  /* 0x0000100001307983 */ /* 0x002f280000300a00 */
[----:B---3--:R1:W-:Y:S04]  /*da20*/  STL.64 [R1+0x308], R50 ;  /* 0x0003083201007387 */ /* 0x0083e80000100a00 */
[----:B-1----:R-:W3:Y:S04]  /*da30*/  LDL.LU.64 R50, [R1+0x18] ;  /* 0x0000180001327983 */ /* 0x002ee80000300a00 */
        /* <DEDUP_REMOVED lines=89> */
[----:B-1----:R0:W5:Y:S04]  /*dfd0*/  LDL.LU.64 R48, [R1+0x400] ;  /* 0x0004000001307983 */ /* 0x0021680000300a00 */
[----:B---3--:R1:W-:Y:S04]  /*dfe0*/  STL.64 [R1], R50 ;  /* 0x0000003201007387 */ /* 0x0083e80000100a00 */
[----:B-1----:R0:W5:Y:S01]  /*dff0*/  LDL.LU.64 R50, [R1+0x408] ;  /* 0x0004080001327983 */ /* 0x0021620000300a00 */
[----:B--2---:R-:W-:Y:S01]  /*e000*/  UIADD3 UR8, UPT, UPT, UR8, -0x80, URZ ;  /* 0xffffff8008087890 */ /* 0x004fe2000fffe0ff */
[----:B------:R-:W-:Y:S01]  /*e010*/  UMOV UR13, 0x1 ;  /* 0x00000001000d7882 */ /* 0x000fe20000000000 */
[----:B------:R-:W-:-:S10]  /*e020*/  UMOV UR5, URZ ;  /* 0x000000ff00057c82 */ /* 0x000fd40008000000 */
.L_x_10:
[----:B-1---5:R1:W-:Y:S01]  /*e030*/  STL [R1+0x574], R3 ;  /* 0x0005740301007387 */ /* 0x0223e20000100800 */
[----:B------:R-:W-:-:S03]  /*e040*/  USHF.L.U32 UR4, UR4, 0x1f, URZ ;  /* 0x0000001f04047899 */ /* 0x000fc600080006ff */
[----:B------:R2:W-:Y:S03]  /*e050*/  STL [R1+0x570], R2 ;  /* 0x0005700201007387 */ /* 0x0005e60000100800 */
[----:B-1----:R-:W-:Y:S01]  /*e060*/  IMAD.U32 R3, RZ, RZ, UR4 ;  /* 0x00000004ff037e24 */ /* 0x002fe2000f8e00ff */
[----:B--2---:R-:W1:Y:S03]  /*e070*/  S2R R2, SR_TID.X ;  /* 0x0000000000027919 */ /* 0x004e660000002100 */
[----:B------:R2:W3:Y:S01]  /*e080*/  SYNCS.PHASECHK.TRANS64.TRYWAIT P2, [UR12], R3 ;  /* 0x00000003ff0075a7 */ /* 0x0004e2000804110c */
[----:B------:R2:W-:Y:S04]  /*e090*/  STL [R1+0x340], R3 ;  /* 0x0003400301007387 */ /* 0x0005e80000100800 */
[----:B--2---:R2:W5:Y:S01]  /*e0a0*/  LDL.LU R3, [R1+0x574] ;  /* 0x0005740001037983 */ /* 0x0045620000300800 */
[----:B-1----:R-:W-:-:S04]  /*e0b0*/  SHF.R.U32.HI R2, RZ, 0x6, R2 ;  /* 0x00000006ff027819 */ /* 0x002fc80000011602 */
[----:B------:R-:W-:-:S04]  /*e0c0*/  SGXT.U32 R2, R2, 0x1 ;  /* 0x000000010202781a */ /* 0x000fc80000000000 */
[----:B------:R-:W-:Y:S02]  /*e0d0*/  ISETP.GE.AND P3, PT, R2, UR8, PT ;  /* 0x0000000802007c0c */ /* 0x000fe4000bf66270 */
[----:B------:R2:W5:Y:S01]  /*e0e0*/  LDL.LU R2, [R1+0x570] ;  /* 0x0005700001027983 */ /* 0x0005620000300800 */
[----:B------:R-:W-:Y:S01]  /*e0f0*/  IMAD.WIDE R50, R0, 0x2, R50 ;  /* 0x0000000200327825 */ /* 0x000fe200078e0232 */
[----:B---3--:R-:W-:Y:S09]  /*e100*/  @!P2 BRA `(.L_x_8) ;  /* 0x0000007800f8a947 */ /* 0x008ff20003800000 */
.L_x_16:
[----:B------:R1:W-:Y:S04]  /*e110*/  STL.64 [R1+0x9c8], R50 ;  /* 0x0009c83201007387 */ /* 0x0003e80000100a00 */
[----:B-1----:R-:W3:Y:S04]  /*e120*/  LDL.LU.64 R50, [R1+0x18] ;  /* 0x0000180001327983 */ /* 0x002ee80000300a00 */
[----:B------:R-:W-:Y:S04]  /*e130*/  STL [R1+0x95c], R52 ;  /* 0x00095c3401007387 */ /* 0x000fe80000100800 */
[----:B------:R-:W-:Y:S04]  /*e140*/  STL [R1+0x998], R52 ;  /* 0x0009983401007387 */ /* 0x000fe80000100800 */
[----:B------:R-:W-:Y:S04]  /*e150*/  STL [R1+0x938], R6 ;  /* 0x0009380601007387 */ /* 0x000fe80000100800 */
[----:B------:R-:W-:Y:S04]  /*e160*/  STL [R1+0x934], R7 ;  /* 0x0009340701007387 */ /* 0x000fe80000100800 */
[----:B------:R1:W-:Y:S04]  /*e170*/  STL.64 [R1+0xa40], R6 ;  /* 0x000a400601007387 */ /* 0x0003e80000100a00 */
[----:B-1----:R-:W4:Y:S04]  /*e180*/  LDL.LU.64 R6, [R1+0x60] ;  /* 0x0000600001067983 */ /* 0x002f280000300a00 */
[----:B-----5:R-:W-:Y:S04]  /*e190*/  STL [R1+0x930], R2 ;  /* 0x0009300201007387 */ /* 0x020fe80000100800 */
[----:B------:R-:W-:Y:S04]  /*e1a0*/  STL [R1+0x92c], R8 ;  /* 0x00092c0801007387 */ /* 0x000fe80000100800 */
[----:B------:R-:W-:Y:S04]  /*e1b0*/  STL [R1+0x928], R9 ;  /* 0x0009280901007387 */ /* 0x000fe80000100800 */
[----:B------:R1:W-:Y:S04]  /*e1c0*/  STL.64 [R1+0xa00], R8 ;  /* 0x000a000801007387 */ /* 0x0003e80000100a00 */
[----:B-12---:R-:W2:Y:S04]  /*e1d0*/  LDL.LU.64 R8, [R1+0x40] ;  /* 0x0000400001087983 */ /* 0x006ea80000300a00 */
[----:B------:R-:W-:Y:S04]  /*e1e0*/  STL [R1+0x924], R10 ;  /* 0x0009240a01007387 */ /* 0x000fe80000100800 */
[----:B------:R-:W-:Y:S04]  /*e1f0*/  STL [R1+0x920], R11 ;  /* 0x0009200b01007387 */ /* 0x000fe80000100800 */
[----:B------:R1:W-:Y:S04]  /*e200*/  STL.64 [R1+0x9e8], R10 ;  /* 0x0009e80a01007387 */ /* 0x0003e80000100a00 */
[----:B-1----:R-:W2:Y:S04]  /*e210*/  LDL.LU.64 R10, [R1+0x68] ;  /* 0x00006800010a7983 */ /* 0x002ea80000300a00 */
[----:B------:R-:W-:Y:S04]  /*e220*/  STL [R1+0x91c], R12 ;  /* 0x00091c0c01007387 */ /* 0x000fe80000100800 */
[----:B------:R-:W-:Y:S04]  /*e230*/  STL [R1+0xb38], R12 ;  /* 0x000b380c01007387 */ /* 0x000fe80000100800 */
[----:B------:R-:W-:Y:S04]  /*e240*/  STL [R1+0x918], R13 ;  /* 0x0009180d01007387 */ /* 0x000fe80000100800 */
[----:B------:R-:W-:Y:S04]  /*e250*/  STL [R1+0xb28], R13 ;  /* 0x000b280d01007387 */ /* 0x000fe80000100800 */
[----:B------:R-:W-:Y:S04]  /*e260*/  STL [R1+0x914], R14 ;  /* 0x0009140e01007387 */ /* 0x000fe80000100800 */
[----:B------:R-:W-:Y:S04]  /*e270*/  STL [R1+0xaf0], R14 ;  /* 0x000af00e01007387 */ /* 0x000fe80000100800 */
[----:B------:R-:W-:Y:S04]  /*e280*/  STL [R1+0xaf4], R14 ;  /* 0x000af40e01007387 */ /* 0x000fe80000100800 */
[----:B------:R-:W-:Y:S04]  /*e290*/  STL [R1+0x910], R15 ;  /* 0x0009100f01007387 */ /* 0x000fe80000100800 */
[----:B------:R1:W-:Y:S04]  /*e2a0*/  STL [R1+0xadc], R15 ;  /* 0x000adc0f01007387 */ /* 0x0003e80000100800 */
[----:B-1----:R-:W4:Y:S04]  /*e2b0*/  LDL.LU.64 R14, [R1+0x28] ;  /* 0x00002800010e7983 */ /* 0x002f280000300a00 */
[----:B------:R-:W-:Y:S04]  /*e2c0*/  STL [R1+0x90c], R16 ;  /* 0x00090c1001007387 */ /* 0x000fe80000100800 */
[----:B------:R-:W-:Y:S04]  /*e2d0*/  STL [R1+0x908], R17 ;  /* 0x0009081101007387 */ /* 0x000fe80000100800 */
[----:B------:R1:W-:Y:S04]  /*e2e0*/  STL.64 [R1+0xab0], R16 ;  /* 0x000ab01001007387 */ /* 0x0003e80000100a00 */
[----:B-1----:R-:W4:Y:S04]  /*e2f0*/  LDL.LU.64 R16, [R1+0x10] ;  /* 0x0000100001107983 */ /* 0x002f280000300a00 */
[----:B------:R-:W-:Y:S04]  /*e300*/  STL [R1+0x904], R18 ;  /* 0x0009041201007387 */ /* 0x000fe80000100800 */
[----:B------:R-:W-:Y:S04]  /*e310*/  STL [R1+0x900], R19 ;  /* 0x0009001301007387 */ /* 0x000fe80000100800 */
[----:B------:R1:W-:Y:S04]  /*e320*/  STL.64 [R1+0xa78], R18 ;  /* 0x000a781201007387 */ /* 0x0003e80000100a00 */
[----:B-1----:R-:W4:Y:S04]  /*e330*/  LDL.LU.64 R18, [R1] ;  /* 0x0000000001127983 */ /* 0x002f280000300a00 */
[----:B------:R-:W-:Y:S04]  /*e340*/  STL [R1+0x8fc], R20 ;  /* 0x0008fc1401007387 */ /* 0x000fe80000100800 */
[----:B------:R-:W-:Y:S04]  /*e350*/  STL [R1+0x8f8], R21 ;  /* 0x0008f81501007387 */ /* 0x000fe80000100800 */
[----:B------:R-:W-:Y:S04]  /*e360*/  STL.64 [R1+0xa48], R20 ;  /* 0x000a481401007387 */ /* 0x000fe80000100a00 */
[----:B------:R-:W-:Y:S04]  /*e370*/  STL [R1+0x8f4], R22 ;  /* 0x0008f41601007387 */ /* 0x000fe80000100800 */
[----:B------:R-:W-:Y:S04]  /*e380*/  STL [R1+0x8f0], R23 ;  /* 0x0008f01701007387 */ /* 0x000fe80000100800 */
[----:B------:R-:W-:Y:S04]  /*e390*/  STL.64 [R1+0xa20], R22 ;  /* 0x000a201601007387 */ /* 0x000fe80000100a00 */
[----:B------:R-:W-:Y:S04]  /*e3a0*/  STL [R1+0x8ec], R24 ;  /* 0x0008ec1801007387 */ /* 0x000fe80000100800 */
[----:B------:R-:W-:Y:S04]  /*e3b0*/  STL [R1+0x8e8], R25 ;  /* 0x0008e81901007387 */ /* 0x000fe80000100800 */
[----:B------:R1:W-:Y:S04]  /*e3c0*/  STL.64 [R1+0x9e0], R24 ;  /* 0x0009e01801007387 */ /* 0x0003e80000100a00 */
[----:B-1----:R-:W4:Y:S04]  /*e3d0*/  LDL.LU.64 R24, [R1+0x58] ;  /* 0x0000580001187983 */ /* 0x002f280000300a00 */
[----:B------:R-:W-:Y:S04]  /*e3e0*/  STL [R1+0x8e4], R26 ;  /* 0x0008e41a01007387 */ /* 0x000fe80000100800 */
        /* <DEDUP_REMOVED lines=24> */
[----:B-1----:R-:W4:Y:S01]  /*e570*/  LDL.LU.64 R40, [R1+0x38] ;  /* 0x0000380001287983 */ /* 0x002f220000300a00 */
[----:B------:R-:W-:-:S03]  /*e580*/  IMAD.WIDE R48, R0, 0x2, R48 ;  /* 0x0000000200307825 */ /* 0x000fc600078e0230 */
        /* <DEDUP_REMOVED lines=9> */
[----:B------:R-:W-:Y:S04]  /*e620*/  STL.64 [R1+0x880], R4 ;  /* 0x0008800401007387 */ /* 0x000fe80000100a00 */
[----:B------:R-:W-:Y:S04]  /*e630*/  STL.64 [R1+0xa10], R4 ;  /* 0x000a100401007387 */ /* 0x000fe80000100a00 */
[----:B------:R-:W-:Y:S04]  /*e640*/  STL [R1+0x6a8], R3 ;  /* 0x0006a80301007387 */ /* 0x000fe80000100800 */
[----:B------:R-:W-:Y:S04]  /*e650*/  STL [R1+0x878], R3 ;  /* 0x0008780301007387 */ /* 0x000fe80000100800 */
[----:B------:R-:W-:Y:S04]  /*e660*/  STL [R1+0x93c], R3 ;  /* 0x00093c0301007387 */ /* 0x000fe80000100800 */
[----:B------:R-:W-:Y:S04]  /*e670*/  STL.64 [R1+0xa58], R2 ;  /* 0x000a580201007387 */ /* 0x000fe80000100a00 */
[----:B------:R-:W-:Y:S04]  /*e680*/  STL [R1+0x570], R53 ;  /* 0x0005703501007387 */ /* 0x000fe80000100800 */
[----:B------:R-:W-:Y:S04]  /*e690*/  STL [R1+0x940], R53 ;  /* 0x0009403501007387 */ /* 0x000fe80000100800 */
[----:B------:R-:W-:Y:S01]  /*e6a0*/  STL [R1+0xad8], R53 ;  /* 0x000ad83501007387 */ /* 0x000fe20000100800 */
[----:B--2---:R-:W-:-:S03]  /*e6b0*/  IMAD.WIDE R8, R0, 0x2, R8 ;  /* 0x0000000200087825 */ /* 0x004fc600078e0208 */
[----:B------:R1:W-:Y:S01]  /*e6c0*/  STL.64 [R1+0x9d8], R48 ;  /* 0x0009d83001007387 */ /* 0x0003e20000100a00 */
[----:B---3--:R-:W-:-:S03]  /*e6d0*/  IMAD.WIDE R50, R0, 0x2, R50 ;  /* 0x0000000200327825 */ /* 0x008fc600078e0232 */
[----:B-1----:R-:W2:Y:S01]  /*e6e0*/  LDL.LU.64 R48, [R1+0x50] ;  /* 0x0000500001307983 */ /* 0x002ea20000300a00 */
[----:B----4-:R-:W-:-:S04]  /*e6f0*/  IMAD.WIDE R14, R0, 0x2, R14 ;  /* 0x00000002000e7825 */ /* 0x010fc800078e020e */
[----:B------:R-:W-:-:S04]  /*e700*/  IMAD.WIDE R16, R0, 0x2, R16 ;  /* 0x0000000200107825 */ /* 0x000fc800078e0210 */
[----:B------:R-:W-:-:S05]  /*e710*/  IMAD.WIDE R18, R0, 0x2, R18 ;  /* 0x0000000200127825 */ /* 0x000fca00078e0212 */
[----:B------:R-:W-:Y:S04]  /*e720*/  STL.64 [R1], R18 ;  /* 0x0000001201007387 */ /* 0x000fe80000100a00 */
[----:B------:R-:W-:Y:S04]  /*e730*/  STL.64 [R1+0x10], R16 ;  /* 0x0000101001007387 */ /* 0x000fe80000100a00 */
[----:B------:R-:W3:Y:S04]  /*e740*/  LDL.LU.64 R2, [R1+0xb0] ;  /* 0x0000b00001027983 */ /* 0x000ee80000300a00 */
[----:B------:R-:W-:Y:S04]  /*e750*/  STL.64 [R1+0x28], R14 ;  /* 0x0000280e01007387 */ /* 0x000fe80000100a00 */
[----:B------:R-:W4:Y:S04]  /*e760*/  LDL.LU.64 R4, [R1+0xa8] ;  /* 0x0000a80001047983 */ /* 0x000f280000300a00 */
[----:B------:R-:W4:Y:S04]  /*e770*/  LDL.LU.64 R38, [R1+0x90] ;  /* 0x0000900001267983 */ /* 0x000f280000300a00 */
[----:B------:R1:W-:Y:S04]  /*e780*/  STL.64 [R1+0x40], R8 ;  /* 0x0000400801007387 */ /* 0x0003e80000100a00 */
[----:B-1----:R-:W4:Y:S04]  /*e790*/  LDL.LU.64 R8, [R1+0x88] ;  /* 0x0000880001087983 */ /* 0x002f280000300a00 */
[----:B------:R-:W-:Y:S04]  /*e7a0*/  STL.64 [R1+0x18], R50 ;  /* 0x0000183201007387 */ /* 0x000fe80000100a00 */
[----:B------:R1:W-:Y:S04]  /*e7b0*/  STL.64 [R1+0x9f0], R50 ;  /* 0x0009f03201007387 */ /* 0x0003e80000100a00 */
[----:B-1----:R-:W4:Y:S01]  /*e7c0*/  LDL.LU.64 R50, [R1+0x70] ;  /* 0x0000700001327983 */ /* 0x002f220000300a00 */
[----:B------:R-:W-:-:S05]  /*e7d0*/  IMAD.WIDE R40, R0, 0x2, R40 ;  /* 0x0000000200287825 */ /* 0x000fca00078e0228 */
[----:B------:R-:W-:Y:S04]  /*e7e0*/  STL.64 [R1+0x38], R40 ;  /* 0x0000382801007387 */ /* 0x000fe80000100a00 */
[----:B------:R1:W-:Y:S04]  /*e7f0*/  STL.64 [R1+0x9f8], R40 ;  /* 0x0009f82801007387 */ /* 0x0003e80000100a00 */
[----:B-1----:R-:W4:Y:S01]  /*e800*/  LDL.LU.64 R40, [R1+0x78] ;  /* 0x0000780001287983 */ /* 0x002f220000300a00 */
[----:B------:R-:W-:-:S03]  /*e810*/  IMAD.WIDE R6, R0, 0x2, R6 ;  /* 0x0000000200067825 */ /* 0x000fc600078e0206 */
[----:B------:R-:W4:Y:S01]  /*e820*/  LDL.LU.64 R20, [R1+0xf0] ;  /* 0x0000f00001147983 */ /* 0x000f220000300a00 */
[----:B------:R-:W-:-:S03]  /*e830*/  IMAD.WIDE R24, R0, 0x2, R24 ;  /* 0x0000000200187825 */ /* 0x000fc600078e0218 */
[----:B------:R1:W-:Y:S01]  /*e840*/  STL.64 [R1+0x60], R6 ;  /* 0x0000600601007387 */ /* 0x0003e20000100a00 */
[----:B------:R-:W-:-:S03]  /*e850*/  IMAD.WIDE R10, R0, 0x2, R10 ;  /* 0x00000002000a7825 */ /* 0x000fc600078e020a */
[----:B-1----:R-:W4:Y:S04]  /*e860*/  LDL.LU.64 R6, [R1+0xe8] ;  /* 0x0000e80001067983 */ /* 0x002f280000300a00 */
[----:B------:R-:W4:Y:S04]  /*e870*/  LDL.LU.64 R36, [R1+0xd0] ;  /* 0x0000d00001247983 */ /* 0x000f280000300a00 */
[----:B------:R-:W4:Y:S01]  /*e880*/  LDL.LU.64 R22, [R1+0xc0] ;  /* 0x0000c00001167983 */ /* 0x000f220000300a00 */
[----:B--2---:R-:W-:-:S05]  /*e890*/  IMAD.WIDE R48, R0, 0x2, R48 ;  /* 0x0000000200307825 */ /* 0x004fca00078e0230 */
[----:B------:R-:W-:Y:S04]  /*e8a0*/  STL.64 [R1+0x50], R48 ;  /* 0x0000503001007387 */ /* 0x000fe80000100a00 */
[----:B------:R1:W-:Y:S04]  /*e8b0*/  STL.64 [R1+0xa18], R48 ;  /* 0x000a183001007387 */ /* 0x0003e80000100a00 */
[----:B-1----:R-:W2:Y:S04]  /*e8c0*/  LDL.LU.64 R48, [R1+0xb8] ;  /* 0x0000b80001307983 */ /* 0x002ea80000300a00 */
[----:B------:R-:W-:Y:S04]  /*e8d0*/  STL.64 [R1+0x58], R24 ;  /* 0x0000581801007387 */ /* 0x000fe80000100a00 */
[----:B------:R1:W-:Y:S04]  /*e8e0*/  STL.64 [R1+0xa30], R24 ;  /* 0x000a301801007387 */ /* 0x0003e80000100a00 */
[----:B-1----:R-:W2:Y:S04]  /*e8f0*/  LDL.LU.64 R24, [R1+0xd8] ;  /* 0x0000d80001187983 */ /* 0x002ea80000300a00 */
[----:B------:R-:W-:Y:S04]  /*e900*/  STL.64 [R1+0x68], R10 ;  /* 0x0000680a01007387 */ /* 0x000fe80000100a00 */
[----:B------:R1:W-:Y:S04]  /*e910*/  STL.64 [R1+0xa38], R10 ;  /* 0x000a380a01007387 */ /* 0x0003e80000100a00 */
[----:B-1----:R-:W2:Y:S01]  /*e920*/  LDL.LU.64 R10, [R1+0xe0] ;  /* 0x0000e000010a7983 */ /* 0x002ea20000300a00 */
[----:B---3--:R-:W-:-:S04]  /*e930*/  IMAD.WIDE R2, R0, 0x2, R2 ;  /* 0x0000000200027825 */ /* 0x008fc800078e0202 */
[----:B----4-:R-:W-:-:S04]  /*e940*/  IMAD.WIDE R8, R0, 0x2, R8 ;  /* 0x0000000200087825 */ /* 0x010fc800078e0208 */
[----:B------:R-:W-:-:S05]  /*e950*/  IMAD.WIDE R50, R0, 0x2, R50 ;  /* 0x0000000200327825 */ /* 0x000fca00078e0232 */
[----:B------:R-:W-:Y:S04]  /*e960*/  STL.64 [R1+0x70], R50 ;  /* 0x0000703201007387 */ /* 0x000fe80000100a00 */
[----:B------:R1:W-:Y:S04]  /*e970*/  STL.64 [R1+0xa50], R50 ;  /* 0x000a503201007387 */ /* 0x0003e80000100a00 */
[----:B-1----:R-:W3:Y:S01]  /*e980*/  LDL.LU.64 R50, [R1+0xf8] ;  /* 0x0000f80001327983 */ /* 0x002ee20000300a00 */
[----:B------:R-:W-:-:S05]  /*e990*/  IMAD.WIDE R40, R0, 0x2, R40 ;  /* 0x0000000200287825 */ /* 0x000fca00078e0228 */
[----:B------:R-:W-:Y:S04]  /*e9a0*/  STL.64 [R1+0x78], R40 ;  /* 0x0000782801007387 */ /* 0x000fe80000100a00 */
[----:B------:R-:W-:Y:S04]  /*e9b0*/  STL.64 [R1+0xa68], R40 ;  /* 0x000a682801007387 */ /* 0x000fe80000100a00 */
[----:B------:R-:W-:Y:S04]  /*e9c0*/  STL.64 [R1+0x88], R8 ;  /* 0x0000880801007387 */ /* 0x000fe80000100a00 */
[----:B------:R1:W-:Y:S04]  /*e9d0*/  STL.64 [R1+0xa70], R8 ;  /* 0x000a700801007387 */ /* 0x0003e80000100a00 */
[----:B------:R-:W4:Y:S04]  /*e9e0*/  LDL.LU.64 R14, [R1+0x148] ;  /* 0x00014800010e7983 */ /* 0x000f280000300a00 */
[----:B------:R-:W4:Y:S04]  /*e9f0*/  LDL.LU.64 R16, [R1+0x2b8] ;  /* 0x0002b80001107983 */ /* 0x000f280000300a00 */
[----:B------:R-:W4:Y:S04]  /*ea00*/  LDL.LU.64 R32, [R1+0x168] ;  /* 0x0001680001207983 */ /* 0x000f280000300a00 */
[----:B------:R0:W-:Y:S04]  /*ea10*/  STL.64 [R1+0xb0], R2 ;  /* 0x0000b00201007387 */ /* 0x0001e80000100a00 */
[----:B------:R-:W4:Y:S04]  /*ea20*/  LDL.LU.64 R18, [R1+0x158] ;  /* 0x0001580001127983 */ /* 0x000f280000300a00 */
[----:B-1----:R-:W4:Y:S04]  /*ea30*/  LDL.LU.64 R8, [R1+0x138] ;  /* 0x0001380001087983 */ /* 0x002f280000300a00 */
[----:B------:R-:W4:Y:S04]  /*ea40*/  LDL.LU.64 R40, [R1+0x128] ;  /* 0x0001280001287983 */ /* 0x000f280000300a00 */
[----:B------:R-:W4:Y:S04]  /*ea50*/  LDL.LU.64 R34, [R1+0x110] ;  /* 0x0001100001227983 */ /* 0x000f280000300a00 */
[----:B0-----:R-:W4:Y:S01]  /*ea60*/  LDL.LU.64 R2, [R1+0x108] ;  /* 0x0001080001027983 */ /* 0x001f220000300a00 */
[----:B------:R-:W-:-:S04]  /*ea70*/  IMAD.WIDE R38, R0, 0x2, R38 ;  /* 0x0000000200267825 */ /* 0x000fc800078e0226 */
[C---:B------:R-:W-:Y:S01]  /*ea80*/  IMAD.WIDE R4, R0.reuse, 0x2, R4 ;  /* 0x0000000200047825 */ /* 0x040fe200078e0204 */
[----:B------:R-:W-:Y:S04]  /*ea90*/  STL.64 [R1+0x90], R38 ;  /* 0x0000902601007387 */ /* 0x000fe80000100a00 */
[----:B------:R0:W-:Y:S01]  /*eaa0*/  STL.64 [R1+0xa88], R38 ;  /* 0x000a882601007387 */ /* 0x0001e20000100a00 */
[----:B------:R-:W-:-:S04]  /*eab0*/  IMAD.WIDE R22, R0, 0x2, R22 ;  /* 0x0000000200167825 */ /* 0x000fc800078e0216 */
[C---:B------:R-:W-:Y:S01]  /*eac0*/  IMAD.WIDE R36, R0.reuse, 0x2, R36 ;  /* 0x0000000200247825 */ /* 0x040fe200078e0224 */
[----:B0-----:R-:W4:Y:S04]  /*ead0*/  LDL.LU.64 R38, [R1+0x178] ;  /* 0x0001780001267983 */ /* 0x001f280000300a00 */
[----:B------:R-:W-:Y:S04]  /*eae0*/  STL.64 [R1+0xa8], R4 ;  /* 0x0000a80401007387 */ /* 0x000fe80000100a00 */
[----:B------:R0:W-:Y:S01]  /*eaf0*/  STL.64 [R1+0xa90], R4 ;  /* 0x000a900401007387 */ /* 0x0001e20000100a00 */
[----:B--2---:R-:W-:-:S03]  /*eb00*/  IMAD.WIDE R48, R0, 0x2, R48 ;  /* 0x0000000200307825 */ /* 0x004fc600078e0230 */
[----:B0-----:R-:W2:Y:S04]  /*eb10*/  LDL.LU.64 R4, [R1+0x188] ;  /* 0x0001880001047983 */ /* 0x001ea80000300a00 */
[----:B------:R-:W-:Y:S04]  /*eb20*/  STL.64 [R1+0xb8], R48 ;  /* 0x0000b83001007387 */ /* 0x000fe80000100a00 */
[----:B------:R0:W-:Y:S01]  /*eb30*/  STL.64 [R1+0xa98], R48 ;  /* 0x000a983001007387 */ /* 0x0001e20000100a00 */
[----:B------:R-:W-:-:S04]  /*eb40*/  IMAD.WIDE R6, R0, 0x2, R6 ;  /* 0x0000000200067825 */ /* 0x000fc800078e0206 */
[C---:B------:R-:W-:Y:S01]  /*eb50*/  IMAD.WIDE R24, R0.reuse, 0x2, R24 ;  /* 0x0000000200187825 */ /* 0x040fe200078e0218 */
[----:B0-----:R-:W2:Y:S04]  /*eb60*/  LDL.LU.64 R48, [R1+0x198] ;  /* 0x0001980001307983 */ /* 0x001ea80000300a00 */
[----:B------:R-:W-:Y:S04]  /*eb70*/  STL.64 [R1+0xc0], R22 ;  /* 0x0000c01601007387 */ /* 0x000fe80000100a00 */
[----:B------:R0:W-:Y:S01]  /*eb80*/  STL.64 [R1+0xaa0], R22 ;  /* 0x000aa01601007387 */ /* 0x0001e20000100a00 */
[----:B------:R-:W-:-:S04]  /*eb90*/  IMAD.WIDE R20, R0, 0x2, R20 ;  /* 0x0000000200147825 */ /* 0x000fc800078e0214 */
[C---:B------:R-:W-:Y:S01]  /*eba0*/  IMAD.WIDE R10, R0.reuse, 0x2, R10 ;  /* 0x00000002000a7825 */ /* 0x040fe200078e020a */
[----:B0-----:R-:W2:Y:S04]  /*ebb0*/  LDL.LU.64 R22, [R1+0x160] ;  /* 0x0001600001167983 */ /* 0x001ea80000300a00 */
[----:B------:R-:W-:Y:S04]  /*ebc0*/  STL.64 [R1+0xd0], R36 ;  /* 0x0000d02401007387 */ /* 0x000fe80000100a00 */
[----:B------:R0:W-:Y:S04]  /*ebd0*/  STL.64 [R1+0xaa8], R36 ;  /* 0x000aa82401007387 */ /* 0x0001e80000100a00 */
[----:B0-----:R-:W2:Y:S04]  /*ebe0*/  LDL.LU.64 R36, [R1+0x1a8] ;  /* 0x0001a80001247983 */ /* 0x001ea80000300a00 */
[----:B------:R-:W-:Y:S04]  /*ebf0*/  STL.64 [R1+0xd8], R24 ;  /* 0x0000d81801007387 */ /* 0x000fe80000100a00 */
[----:B------:R-:W-:Y:S04]  /*ec00*/  STL.64 [R1+0xac8], R24 ;  /* 0x000ac81801007387 */ /* 0x000fe80000100a00 */
[----:B------:R-:W-:Y:S04]  /*ec10*/  STL.64 [R1+0xe0], R10 ;  /* 0x0000e00a01007387 */ /* 0x000fe80000100a00 */
[----:B------:R-:W-:Y:S04]  /*ec20*/  STL.64 [R1+0xad0], R10 ;  /* 0x000ad00a01007387 */ /* 0x000fe80000100a00 */
[----:B------:R-:W-:Y:S04]  /*ec30*/  STL.64 [R1+0xe8], R6 ;  /* 0x0000e80601007387 */ /* 0x000fe80000100a00 */
[----:B------:R-:W-:Y:S04]  /*ec40*/  STL.64 [R1+0xae0], R6 ;  /* 0x000ae00601007387 */ /* 0x000fe80000100a00 */
[----:B------:R-:W-:Y:S04]  /*ec50*/  STL.64 [R1+0xf0], R20 ;  /* 0x0000f01401007387 */ /* 0x000fe80000100a00 */
[----:B------:R-:W-:Y:S01]  /*ec60*/  STL.64 [R1+0xae8], R20 ;  /* 0x000ae81401007387 */ /* 0x000fe20000100a00 */
[----:B---3--:R-:W-:-:S05]  /*ec70*/  IMAD.WIDE R50, R0, 0x2, R50 ;  /* 0x0000000200327825 */ /* 0x008fca00078e0232 */
[----:B------:R-:W-:Y:S04]  /*ec80*/  STL.64 [R1+0xf8], R50 ;  /* 0x0000f83201007387 */ /* 0x000fe80000100a00 */
[----:B------:R-:W-:Y:S01]  /*ec90*/  STL.64 [R1+0xb10], R50 ;  /* 0x000b103201007387 */ /* 0x000fe20000100a00 */
[----:B----4-:R-:W-:-:S04]  /*eca0*/  IMAD.WIDE R14, R0, 0x2, R14 ;  /* 0x00000002000e7825 */ /* 0x010fc800078e020e */
[----:B------:R-:W-:-:S04]  /*ecb0*/  IMAD.WIDE R40, R0, 0x2, R40 ;  /* 0x0000000200287825 */ /* 0x000fc800078e0228 */
[----:B------:R-:W-:-:S04]  /*ecc0*/  IMAD.WIDE R34, R0, 0x2, R34 ;  /* 0x0000000200227825 */ /* 0x000fc800078e0222 */
[----:B------:R-:W-:-:S05]  /*ecd0*/  IMAD.WIDE R2, R0, 0x2, R2 ;  /* 0x0000000200027825 */ /* 0x000fca00078e0202 */
[----:B------:R-:W-:Y:S04]  /*ece0*/  STL.64 [R1+0x108], R2 ;  /* 0x0001080201007387 */ /* 0x000fe80000100a00 */
[----:B------:R0:W-:Y:S04]  /*ecf0*/  STL.64 [R1+0xb18], R2 ;  /* 0x000b180201007387 */ /* 0x0001e80000100a00 */
[----:B------:R-:W-:Y:S04]  /*ed00*/  STL.64 [R1+0x110], R34 ;  /* 0x0001102201007387 */ /* 0x000fe80000100a00 */
[----:B------:R-:W-:Y:S04]  /*ed10*/  STL.64 [R1+0x128], R40 ;  /* 0x0001282801007387 */ /* 0x000fe80000100a00 */
[----:B------:R-:W3:Y:S04]  /*ed20*/  LDL.LU.64 R26, [R1+0x330] ;  /* 0x00033000011a7983 */ /* 0x000ee80000300a00 */
[----:B------:R-:W4:Y:S04]  /*ed30*/  LDL.LU.64 R42, [R1+0x1a0] ;  /* 0x0001a000012a7983 */ /* 0x000f280000300a00 */
[----:B0-----:R-:W4:Y:S04]  /*ed40*/  LDL.LU.64 R2, [R1+0x190] ;  /* 0x0001900001027983 */ /* 0x001f280000300a00 */
[----:B------:R0:W-:Y:S04]  /*ed50*/  STL.64 [R1+0x148], R14 ;  /* 0x0001480e01007387 */ /* 0x0001e80000100a00 */
[----:B------:R-:W4:Y:S04]  /*ed60*/  LDL.LU.64 R50, [R1+0x180] ;  /* 0x0001800001327983 */ /* 0x000f280000300a00 */
        /* <DEDUP_REMOVED lines=8> */
[----:B------:R-:W4:Y:S01]  /*edf0*/  LDL.LU.64 R46, [R1+0x2c8] ;  /* 0x0002c800012e7983 */ /* 0x000f220000300a00 */
[----:B------:R-:W1:Y:S02]  /*ee00*/  S2R R12, SR_TID.X ;  /* 0x00000000000c7919 */ /* 0x000e640000002100 */
[----:B-1----:R-:W-:-:S04]  /*ee10*/  SHF.R.U32.HI R12, RZ, 0x6, R12 ;  /* 0x00000006ff0c7819 */ /* 0x002fc8000001160c */
[----:B------:R-:W-:-:S04]  /*ee20*/  SGXT.U32 R12, R12, 0x1 ;  /* 0x000000010c0c781a */ /* 0x000fc80000000000 */
[----:B------:R-:W-:-:S04]  /*ee30*/  LOP3.LUT R12, R12, 0x2, RZ, 0xfc, !PT ;  /* 0x000000020c0c7812 */ /* 0x000fc800078efcff */
[----:B------:R-:W-:Y:S02]  /*ee40*/  ISETP.GE.AND P4, PT, R12, UR8, PT ;  /* 0x000000080c007c0c */ /* 0x000fe4000bf86270 */
[----:B------:R-:W1:Y:S02]  /*ee50*/  S2R R12, SR_TID.X ;  /* 0x00000000000c7919 */ /* 0x000e640000002100 */
[----:B-1----:R-:W-:-:S04]  /*ee60*/  SHF.R.U32.HI R12, RZ, 0x6, R12 ;  /* 0x00000006ff0c7819 */ /* 0x002fc8000001160c */
[----:B------:R-:W-:-:S04]  /*ee70*/  SGXT.U32 R12, R12, 0x1 ;  /* 0x000000010c0c781a */ /* 0x000fc80000000000 */
[----:B------:R-:W-:-:S04]  /*ee80*/  LOP3.LUT R12, R12, 0x4, RZ, 0xfc, !PT ;  /* 0x000000040c0c7812 */ /* 0x000fc800078efcff */
[----:B------:R-:W-:Y:S02]  /*ee90*/  ISETP.GE.AND P5, PT, R12, UR8, PT ;  /* 0x000000080c007c0c */ /* 0x000fe4000bfa6270 */
[----:B------:R-:W0:Y:S01]  /*eea0*/  S2R R12, SR_TID.X ;  /* 0x00000000000c7919 */ /* 0x000e220000002100 */
[----:B------:R-:W-:-:S04]  /*eeb0*/  IMAD.WIDE R8, R0, 0x2, R8 ;  /* 0x0000000200087825 */ /* 0x000fc800078e0208 */
[C---:B------:R-:W-:Y:S01]  /*eec0*/  IMAD.WIDE R18, R0.reuse, 0x2, R18 ;  /* 0x0000000200127825 */ /* 0x040fe200078e0212 */
[----:B------:R-:W-:Y:S03]  /*eed0*/  STL.64 [R1+0x138], R8 ;  /* 0x0001380801007387 */ /* 0x000fe60000100a00 */
[C---:B------:R-:W-:Y:S01]  /*eee0*/  IMAD.WIDE R32, R0.reuse, 0x2, R32 ;  /* 0x0000000200207825 */ /* 0x040fe200078e0220 */
[----:B------:R-:W-:Y:S03]  /*eef0*/  STL.64 [R1+0x158], R18 ;  /* 0x0001581201007387 */ /* 0x000fe60000100a00 */
[C---:B------:R-:W-:Y:S01]  /*ef00*/  IMAD.WIDE R38, R0.reuse, 0x2, R38 ;  /* 0x0000000200267825 */ /* 0x040fe200078e0226 */
[----:B------:R-:W-:Y:S03]  /*ef10*/  STL.64 [R1+0x168], R32 ;  /* 0x0001682001007387 */ /* 0x000fe60000100a00 */
[C---:B--2---:R-:W-:Y:S01]  /*ef20*/  IMAD.WIDE R4, R0.reuse, 0x2, R4 ;  /* 0x0000000200047825 */ /* 0x044fe200078e0204 */
[----:B------:R-:W-:Y:S03]  /*ef30*/  STL.64 [R1+0x178], R38 ;  /* 0x0001782601007387 */ /* 0x000fe60000100a00 */
[C---:B------:R-:W-:Y:S01]  /*ef40*/  IMAD.WIDE R48, R0.reuse, 0x2, R48 ;  /* 0x0000000200307825 */ /* 0x040fe200078e0230 */
[----:B------:R-:W-:Y:S03]  /*ef50*/  STL.64 [R1+0x188], R4 ;  /* 0x0001880401007387 */ /* 0x000fe60000100a00 */
[C---:B------:R-:W-:Y:S01]  /*ef60*/  IMAD.WIDE R22, R0.reuse, 0x2, R22 ;  /* 0x0000000200167825 */ /* 0x040fe200078e0216 */
[----:B------:R-:W-:Y:S03]  /*ef70*/  STL.64 [R1+0x198], R48 ;  /* 0x0001983001007387 */ /* 0x000fe60000100a00 */
[C---:B------:R-:W-:Y:S01]  /*ef80*/  IMAD.WIDE R36, R0.reuse, 0x2, R36 ;  /* 0x0000000200247825 */ /* 0x040fe200078e0224 */
[----:B------:R-:W-:Y:S03]  /*ef90*/  STL.64 [R1+0x160], R22 ;  /* 0x0001601601007387 */ /* 0x000fe60000100a00 */
[----:B------:R-:W-:Y:S01]  /*efa0*/  IMAD.WIDE R16, R0, 0x2, R16 ;  /* 0x0000000200107825 */ /* 0x000fe200078e0210 */
[--C-:B0-----:R-:W-:Y:S01]  /*efb0*/  SHF.R.U32.HI R15, RZ, 0x6, R12.reuse ;  /* 0x00000006ff0f7819 */ /* 0x101fe2000001160c */
[----:B------:R-:W-:Y:S01]  /*efc0*/  STL.64 [R1+0x1a8], R36 ;  /* 0x0001a82401007387 */ /* 0x000fe20000100a00 */
[----:B------:R-:W-:-:S03]  /*efd0*/  SHF.R.U32.HI R12, RZ, 0x6, R12 ;  /* 0x00000006ff0c7819 */ /* 0x000fc6000001160c */
[----:B------:R-:W-:Y:S01]  /*efe0*/  STL.64 [R1+0x2b8], R16 ;  /* 0x0002b81001007387 */ /* 0x000fe20000100a00 */
[----:B------:R-:W-:-:S04]  /*eff0*/  SGXT.U32 R12, R12, 0x1 ;  /* 0x000000010c0c781a */ /* 0x000fc80000000000 */
[----:B------:R-:W-:Y:S02]  /*f000*/  LOP3.LUT R12, R12, 0x6, RZ, 0xfc, !PT ;  /* 0x000000060c0c7812 */ /* 0x000fe400078efcff */
[----:B------:R-:W-:Y:S02]  /*f010*/  PRMT R13, RZ, 0x7610, R13 ;  /* 0x00007610ff0d7816 */ /* 0x000fe4000000000d */
[----:B------:R-:W-:Y:S01]  /*f020*/  ISETP.GE.AND P6, PT, R12, UR8, PT ;  /* 0x000000080c007c0c */ /* 0x000fe2000bfc6270 */
[----:B---3--:R-:W-:-:S05]  /*f030*/  IMAD.WIDE R26, R0, 0x2, R26 ;  /* 0x00000002001a7825 */ /* 0x008fca00078e021a */
[----:B------:R-:W2:Y:S01]  /*f040*/  @!P3 LDG.E.U16 R13, desc[UR22][R26.64] ;  /* 0x000000161a0db981 */ /* 0x000ea2000c1e1500 */
[----:B----4-:R-:W-:-:S04]  /*f050*/  IMAD.WIDE R2, R0, 0x2, R2 ;  /* 0x0000000200027825 */ /* 0x010fc800078e0202 */
[----:B------:R-:W-:-:S04]  /*f060*/  IMAD.WIDE R50, R0, 0x2, R50 ;  /* 0x0000000200327825 */ /* 0x000fc800078e0232 */
        /* <DEDUP_REMOVED lines=8> */
[----:B------:R-:W-:-:S05]  /*f0f0*/  IMAD.WIDE R46, R0, 0x2, R46 ;  /* 0x00000002002e7825 */ /* 0x000fca00078e022e */
[----:B------:R-:W-:Y:S04]  /*f100*/  STL.64 [R1+0x2c8], R46 ;  /* 0x0002c82e01007387 */ /* 0x000fe80000100a00 */
        /* <DEDUP_REMOVED lines=10> */
[----:B------:R0:W-:Y:S04]  /*f1b0*/  STL.64 [R1+0x330], R26 ;  /* 0x0003301a01007387 */ /* 0x0001e80000100a00 */
[----:B------:R-:W3:Y:S01]  /*f1c0*/  LDL.LU R12, [R1+0xb38] ;  /* 0x000b3800010c7983 */ /* 0x000ee20000300800 */
[----:B------:R-:W-:-:S05]  /*f1d0*/  IMAD.WIDE R42, R0, 0x2, R42 ;  /* 0x00000002002a7825 */ /* 0x000fca00078e022a */
[----:B------:R-:W-:Y:S04]  /*f1e0*/  STL.64 [R1+0x1a0], R42 ;  /* 0x0001a02a01007387 */ /* 0x000fe80000100a00 */
[----:B0-----:R-:W4:Y:S04]  /*f1f0*/  LDL.LU.64 R26, [R1+0xb30] ;  /* 0x000b3000011a7983 */ /* 0x001f280000300a00 */
[----:B--2---:R0:W-:Y:S04]  /*f200*/  STL [R1+0x420], R13 ;  /* 0x0004200d01007387 */ /* 0x0041e80000100800 */
[----:B0-----:R-:W2:Y:S01]  /*f210*/  LDL.LU R13, [R1+0xb28] ;  /* 0x000b2800010d7983 */ /* 0x001ea20000300800 */
[----:B---3--:R-:W-:-:S06]  /*f220*/  PRMT R12, RZ, 0x7610, R12 ;  /* 0x00007610ff0c7816 */ /* 0x008fcc000000000c */
[----:B------:R0:W3:Y:S04]  /*f230*/  @!P4 LDG.E.U16 R12, desc[UR22][R42.64] ;  /* 0x000000162a0cc981 */ /* 0x0000e8000c1e1500 */
[----:B------:R-:W0:Y:S01]  /*f240*/  LDL.LU.64 R42, [R1+0xb20] ;  /* 0x000b2000012a7983 */ /* 0x000e220000300a00 */
[----:B----4-:R-:W-:-:S06]  /*f250*/  PRMT R27, RZ, 0x7610, R27 ;  /* 0x00007610ff1b7816 */ /* 0x010fcc000000001b */
[----:B------:R-:W4:Y:S01]  /*f260*/  @!P5 LDG.E.U16 R27, desc[UR22][R2.64] ;  /* 0x00000016021bd981 */ /* 0x000f22000c1e1500 */
[----:B------:R-:W1:Y:S01]  /*f270*/  S2R R14, SR_TID.X ;  /* 0x00000000000e7919 */ /* 0x000e620000002100 */
[----:B------:R-:W-:-:S04]  /*f280*/  SGXT.U32 R15, R15, 0x1 ;  /* 0x000000010f0f781a */ /* 0x000fc80000000000 */
[----:B------:R-:W-:-:S04]  /*f290*/  LOP3.LUT R15, R15, 0x8, RZ, 0xfc, !PT ;  /* 0x000000080f0f7812 */ /* 0x000fc800078efcff */
[----:B------:R-:W-:Y:S02]  /*f2a0*/  ISETP.GE.AND P2, PT, R15, UR8, PT ;  /* 0x000000080f007c0c */ /* 0x000fe4000bf46270 */
[----:B0-----:R-:W-:-:S06]  /*f2b0*/  PRMT R43, RZ, 0x7610, R43 ;  /* 0x00007610ff2b7816 */ /* 0x001fcc000000002b */
[----:B------:R-:W4:Y:S01]  /*f2c0*/  @!P6 LDG.E.U16 R43, desc[UR22][R50.64] ;  /* 0x00000016322be981 */ /* 0x000f22000c1e1500 */
[----:B-1----:R-:W-:-:S04]  /*f2d0*/  SHF.R.U32.HI R15, RZ, 0x6, R14 ;  /* 0x00000006ff0f7819 */ /* 0x002fc8000001160e */
[----:B------:R-:W-:-:S04]  /*f2e0*/  SGXT.U32 R15, R15, 0x1 ;  /* 0x000000010f0f781a */ /* 0x000fc80000000000 */
[----:B------:R-:W-:-:S04]  /*f2f0*/  LOP3.LUT R15, R15, 0xa, RZ, 0xfc, !PT ;  /* 0x0000000a0f0f7812 */ /* 0x000fc800078efcff */
[----:B------:R-:W-:Y:S02]  /*f300*/  ISETP.GE.AND P3, PT, R15, UR8, PT ;  /* 0x000000080f007c0c */ /* 0x000fe4000bf66270 */
[----:B------:R-:W-:Y:S02]  /*f310*/  PRMT R26, RZ, 0x7610, R26 ;  /* 0x00007610ff1a7816 */ /* 0x000fe4000000001a */
[----:B--2---:R-:W-:-:S04]  /*f320*/  PRMT R13, RZ, 0x7610, R13 ;  /* 0x00007610ff0d7816 */ /* 0x004fc8000000000d */
[----:B------:R-:W2:Y:S05]  /*f330*/  @!P2 LDG.E.U16 R26, desc[UR22][R28.64] ;  /* 0x000000161c1aa981 */ /* 0x000eaa000c1e1500 */
[----:B------:R-:W2:Y:S04]  /*f340*/  @!P3 LDG.E.U16 R13, desc[UR22][R44.64] ;  /* 0x000000162c0db981 */ /* 0x000ea8000c1e1500 */
[----:B---3--:R-:W-:Y:S04]  /*f350*/  STL [R1+0x944], R12 ;  /* 0x0009440c01007387 */ /* 0x008fe80000100800 */
[----:B------:R-:W3:Y:S04]  /*f360*/  LDL.LU.64 R2, [R1+0xb18] ;  /* 0x000b180001027983 */ /* 0x000ee80000300a00 */
[----:B----4-:R-:W-:Y:S04]  /*f370*/  STL [R1+0x948], R27 ;  /* 0x0009481b01007387 */ /* 0x010fe80000100800 */
[----:B------:R-:W4:Y:S01]  /*f380*/  LDL.LU.64 R50, [R1+0xb10] ;  /* 0x000b100001327983 */ /* 0x000f220000300a00 */
[----:B------:R-:W-:-:S04]  /*f390*/  SHF.R.U32.HI R15, RZ, 0x6, R14 ;  /* 0x00000006ff0f7819 */ /* 0x000fc8000001160e */
[----:B------:R-:W-:-:S04]  /*f3a0*/  SGXT.U32 R15, R15, 0x1 ;  /* 0x000000010f0f781a */ /* 0x000fc80000000000 */
[----:B------:R-:W-:-:S04]  /*f3b0*/  LOP3.LUT R15, R15, 0xc, RZ, 0xfc, !PT ;  /* 0x0000000c0f0f7812 */ /* 0x000fc800078efcff */
[----:B------:R-:W-:Y:S02]  /*f3c0*/  ISETP.GE.AND P4, PT, R15, UR8, PT ;  /* 0x000000080f007c0c */ /* 0x000fe4000bf86270 */
[----:B------:R-:W0:Y:S01]  /*f3d0*/  S2R R15, SR_TID.X ;  /* 0x00000000000f7919 */ /* 0x000e220000002100 */
[----:B------:R-:W-:-:S04]  /*f3e0*/  LEA.HI R14, R14, 0xe, RZ, 0x1a ;  /* 0x0000000e0e0e7811 */ /* 0x000fc800078fd0ff */
[----:B------:R-:W-:Y:S01]  /*f3f0*/  ISETP.GE.AND P5, PT, R14, UR8, PT ;  /* 0x000000080e007c0c */ /* 0x000fe2000bfa6270 */
[----:B------:R-:W-:Y:S04]  /*f400*/  STL [R1+0x94c], R43 ;  /* 0x00094c2b01007387 */ /* 0x000fe80000100800 */
[----:B------:R-:W3:Y:S01]  /*f410*/  LDL.LU.64 R28, [R1+0xb08] ;  /* 0x000b0800011c7983 */ /* 0x000ee20000300a00 */
[----:B0-----:R-:W-:-:S04]  /*f420*/  SHF.R.U32.HI R14, RZ, 0x6, R15 ;  /* 0x00000006ff0e7819 */ /* 0x001fc8000001160f */
[----:B------:R-:W-:-:S04]  /*f430*/  SGXT.U32 R14, R14, 0x1 ;  /* 0x000000010e0e781a */ /* 0x000fc80000000000 */
[----:B------:R-:W-:-:S04]  /*f440*/  LOP3.LUT R14, R14, 0x10, RZ, 0xfc, !PT ;  /* 0x000000100e0e7812 */ /* 0x000fc800078efcff */
[----:B------:R-:W-:Y:S02]  /*f450*/  ISETP.GE.AND P6, PT, R14, UR8, PT ;  /* 0x000000080e007c0c */ /* 0x000fe4000bfc6270 */
[----:B------:R-:W0:Y:S01]  /*f460*/  S2R R14, SR_TID.X ;  /* 0x00000000000e7919 */ /* 0x000e220000002100 */
[----:B--2---:R1:W-:Y:S04]  /*f470*/  STL [R1+0x410], R26 ;  /* 0x0004101a01007387 */ /* 0x0043e80000100800 */
[----:B-1----:R-:W2:Y:S04]  /*f480*/  LDL.LU R26, [R1+0xb00] ;  /* 0x000b0000011a7983 */ /* 0x002ea80000300800 */
[----:B------:R-:W2:Y:S01]  /*f490*/  LDL.LU.64 R44, [R1+0xaf8] ;  /* 0x000af800012c7983 */ /* 0x000ea20000300a00 */
[----:B0-----:R-:W-:-:S04]  /*f4a0*/  SHF.R.U32.HI R14, RZ, 0x6, R14 ;  /* 0x00000006ff0e7819 */ /* 0x001fc8000001160e */
[----:B------:R-:W-:-:S04]  /*f4b0*/  SGXT.U32 R14, R14, 0x1 ;  /* 0x000000010e0e781a */ /* 0x000fc80000000000 */
[----:B------:R-:W-:Y:S01]  /*f4c0*/  LOP3.LUT R14, R14, 0x14, RZ, 0xfc, !PT ;  /* 0x000000140e0e7812 */ /* 0x000fe200078efcff */
[----:B------:R-:W-:Y:S03]  /*f4d0*/  STL [R1+0x950], R13 ;  /* 0x0009500d01007387 */ /* 0x000fe60000100800 */
[----:B------:R-:W-:Y:S02]  /*f4e0*/  ISETP.GE.AND P3, PT, R14, UR8, PT ;  /* 0x000000080e007c0c */ /* 0x000fe4000bf66270 */
[----:B------:R-:W2:Y:S01]  /*f4f0*/  LDL.LU R14, [R1+0xaf4] ;  /* 0x000af400010e7983 */ /* 0x000ea20000300800 */
[----:B---3--:R-:W-:-:S06]  /*f500*/  PRMT R28, RZ, 0x7610, R28 ;  /* 0x00007610ff1c7816 */ /* 0x008fcc000000001c */
[----:B------:R-:W3:Y:S01]  /*f510*/  @!P4 LDG.E.U16 R28, desc[UR22][R20.64] ;  /* 0x00000016141cc981 */ /* 0x000ee2000c1e1500 */
[----:B--2---:R-:W-:-:S05]  /*f520*/  PRMT R14, RZ, 0x7610, R14 ;  /* 0x00007610ff0e7816 */ /* 0x004fca000000000e */
[----:B------:R0:W-:Y:S04]  /*f530*/  STL.S16 [R1+0x400], R14 ;  /* 0x0004000e01007387 */ /* 0x0001e80000100600 */
[----:B0-----:R-:W2:Y:S04]  /*f540*/  LDL.LU R14, [R1+0xaf0] ;  /* 0x000af000010e7983 */ /* 0x001ea80000300800 */
[----:B------:R-:W4:Y:S04]  /*f550*/  LDL.LU.64 R20, [R1+0xae8] ;  /* 0x000ae80001147983 */ /* 0x000f280000300a00 */
[----:B---3--:R0:W-:Y:S04]  /*f560*/  STL [R1+0x954], R28 ;  /* 0x0009541c01007387 */ /* 0x0081e80000100800 */
[----:B0-----:R-:W3:Y:S01]  /*f570*/  LDL.LU R28, [R1+0x400] ;  /* 0x00040000011c7983 */ /* 0x001ee20000300800 */
[----:B------:R-:W-:-:S02]  /*f580*/  PRMT R44, RZ, 0x7610, R44 ;  /* 0x00007610ff2c7816 */ /* 0x000fc4000000002c */
[----:B------:R-:W-:-:S04]  /*f590*/  SHF.R.U32.HI R15, RZ, 0x6, R15 ;  /* 0x00000006ff0f7819 */ /* 0x000fc8000001160f */
[----:B------:R-:W4:Y:S01]  /*f5a0*/  @!P5 LDG.E.U16 R44, desc[UR22][R6.64] ;  /* 0x00000016062cd981 */ /* 0x000f22000c1e1500 */
[----:B------:R-:W-:-:S04]  /*f5b0*/  SGXT.U32 R15, R15, 0x1 ;  /* 0x000000010f0f781a */ /* 0x000fc80000000000 */
[----:B------:R-:W-:-:S04]  /*f5c0*/  LOP3.LUT R15, R15, 0x12, RZ, 0xfc, !PT ;  /* 0x000000120f0f7812 */ /* 0x000fc800078efcff */
[----:B------:R-:W-:Y:S01]  /*f5d0*/  ISETP.GE.AND P2, PT, R15, UR8, PT ;  /* 0x000000080f007c0c */ /* 0x000fe2000bf46270 */
[----:B------:R-:W4:Y:S01]  /*f5e0*/  LDL.LU.64 R6, [R1+0xae0] ;  /* 0x000ae00001067983 */ /* 0x000f220000300a00 */
[----:B------:R-:W0:Y:S01]  /*f5f0*/  S2R R15, SR_TID.X ;  /* 0x00000000000f7919 */ /* 0x000e220000002100 */
[----:B------:R-:W-:-:S06]  /*f600*/  PRMT R29, RZ, 0x7610, R29 ;  /* 0x00007610ff1d7816 */ /* 0x000fcc000000001d */
[----:B------:R-:W4:Y:S01]  /*f610*/  @!P3 LDG.E.U16 R29, desc[UR22][R24.64] ;  /* 0x00000016181db981 */ /* 0x000f22000c1e1500 */
[----:B------:R-:W-:Y:S02]  /*f620*/  PRMT R45, RZ, 0x7610, R45 ;  /* 0x00007610ff2d7816 */ /* 0x000fe4000000002d */
[----:B0-----:R-:W-:-:S04]  /*f630*/  SHF.R.U32.HI R15, RZ, 0x6, R15 ;  /* 0x00000006ff0f7819 */ /* 0x001fc8000001160f */
[----:B------:R-:W-:Y:S02]  /*f640*/  SGXT.U32 R15, R15, 0x1 ;  /* 0x000000010f0f781a */ /* 0x000fe40000000000 */
[----:B--2---:R-:W-:Y:S02]  /*f650*/  PRMT R14, RZ, 0x7610, R14 ;  /* 0x00007610ff0e7816 */ /* 0x004fe4000000000e */
[----:B------:R-:W-:-:S04]  /*f660*/  LOP3.LUT R15, R15, 0x16, RZ, 0xfc, !PT ;  /* 0x000000160f0f7812 */ /* 0x000fc800078efcff */
[----:B------:R-:W2:Y:S01]  /*f670*/  @!P2 LDG.E.U16 R14, desc[UR22][R10.64] ;  /* 0x000000160a0ea981 */ /* 0x000ea2000c1e1500 */
[----:B------:R-:W-:-:S13]  /*f680*/  ISETP.GE.AND P4, PT, R15, UR8, PT ;  /* 0x000000080f007c0c */ /* 0x000fda000bf86270 */
[----:B------:R-:W2:Y:S04]  /*f690*/  @!P4 LDG.E.U16 R45, desc[UR22][R30.64] ;  /* 0x000000161e2dc981 */ /* 0x000ea8000c1e1500 */
[----:B---3--:R0:W3:Y:S04]  /*f6a0*/  @!P6 LDG.E.U16 R28, desc[UR22][R52.64] ;  /* 0x00000016341ce981 */ /* 0x0080e8000c1e1500 */
[----:B----4-:R1:W-:Y:S02]  /*f6b0*/  STL [R1+0x958], R44 ;  /* 0x0009582c01007387 */ /* 0x0103e40000100800 */
[----:B-1----:R-:W1:Y:S01]  /*f6c0*/  S2R R44, SR_TID.X ;  /* 0x00000000002c7919 */ /* 0x002e620000002100 */
[----:B------:R-:W-:-:S02]  /*f6d0*/  PRMT R13, RZ, 0x7610, R13 ;  /* 0x00007610ff0d7816 */ /* 0x000fc4000000000d */
[----:B-1----:R-:W-:-:S04]  /*f6e0*/  SHF.R.U32.HI R15, RZ, 0x6, R44 ;  /* 0x00000006ff0f7819 */ /* 0x002fc8000001162c */
[----:B------:R-:W-:-:S04]  /*f6f0*/  SGXT.U32 R15, R15, 0x1 ;  /* 0x000000010f0f781a */ /* 0x000fc80000000000 */
[----:B------:R-:W-:-:S04]  /*f700*/  LOP3.LUT R15, R15, 0x18, RZ, 0xfc, !PT ;  /* 0x000000180f0f7812 */ /* 0x000fc800078efcff */
[----:B------:R-:W-:Y:S02]  /*f710*/  ISETP.GE.AND P5, PT, R15, UR8, PT ;  /* 0x000000080f007c0c */ /* 0x000fe4000bfa6270 */
[----:B------:R-:W4:Y:S04]  /*f720*/  LDL.LU R15, [R1+0xadc] ;  /* 0x000adc00010f7983 */ /* 0x000f280000300800 */
[----:B------:R-:W4:Y:S04]  /*f730*/  LDL.LU R53, [R1+0xad8] ;  /* 0x000ad80001357983 */ /* 0x000f280000300800 */
[----:B------:R-:W4:Y:S04]  /*f740*/  LDL.LU.64 R10, [R1+0xad0] ;  /* 0x000ad000010a7983 */ /* 0x000f280000300a00 */
[----:B--2---:R-:W-:Y:S04]  /*f750*/  STL [R1+0x968], R14 ;  /* 0x0009680e01007387 */ /* 0x004fe80000100800 */
[----:B------:R-:W-:Y:S04]  /*f760*/  STL [R1+0x99c], R14 ;  /* 0x00099c0e01007387 */ /* 0x000fe80000100800 */
[----:B------:R-:W2:Y:S04]  /*f770*/  LDL.LU.64 R24, [R1+0xac8] ;  /* 0x000ac80001187983 */ /* 0x000ea80000300a00 */
[----:B------:R-:W2:Y:S01]  /*f780*/  @!P5 LDG.E.U16 R13, desc[UR22][R46.64] ;  /* 0x000000162e0dd981 */ /* 0x000ea2000c1e1500 */
[----:B0-----:R-:W0:Y:S01]  /*f790*/  S2R R52, SR_TID.X ;  /* 0x0000000000347919 */ /* 0x001e220000002100 */
[----:B------:R-:W-:-:S04]  /*f7a0*/  SHF.R.U32.HI R44, RZ, 0x6, R44 ;  /* 0x00000006ff2c7819 */ /* 0x000fc8000001162c */
[----:B------:R-:W-:-:S04]  /*f7b0*/  SGXT.U32 R44, R44, 0x1 ;  /* 0x000000012c2c781a */ /* 0x000fc80000000000 */
[----:B------:R-:W-:-:S04]  /*f7c0*/  LOP3.LUT R44, R44, 0x1a, RZ, 0xfc, !PT ;  /* 0x0000001a2c2c7812 */ /* 0x000fc800078efcff */
[----:B------:R-:W-:Y:S01]  /*f7d0*/  ISETP.GE.AND P6, PT, R44, UR8, PT ;  /* 0x000000082c007c0c */ /* 0x000fe2000bfc6270 */
[----:B---3--:R1:W-:Y:S04]  /*f7e0*/  STL.64 [R1+0x960], R28 ;  /* 0x0009601c01007387 */ /* 0x0083e80000100a00 */
[----:B------:R-:W3:Y:S04]  /*f7f0*/  LDL.LU.64 R30, [R1+0xac0] ;  /* 0x000ac000011e7983 */ /* 0x000ee80000300a00 */
[----:B------:R-:W-:Y:S04]  /*f800*/  STL [R1+0x978], R45 ;  /* 0x0009782d01007387 */ /* 0x000fe80000100800 */
[----:B------:R-:W-:Y:S04]  /*f810*/  STL [R1+0x9a8], R45 ;  /* 0x0009a82d01007387 */ /* 0x000fe80000100800 */
[----:B------:R-:W3:Y:S01]  /*f820*/  LDL.LU.64 R46, [R1+0xab8] ;  /* 0x000ab800012e7983 */ /* 0x000ee20000300a00 */
[----:B0-----:R-:W-:-:S04]  /*f830*/  SHF.R.U32.HI R44, RZ, 0x6, R52 ;  /* 0x00000006ff2c7819 */ /* 0x001fc80000011634 */
[----:B------:R-:W-:-:S04]  /*f840*/  SGXT.U32 R44, R44, 0x1 ;  /* 0x000000012c2c781a */ /* 0x000fc80000000000 */
[----:B------:R-:W-:-:S04]  /*f850*/  LOP3.LUT R44, R44, 0x1c, RZ, 0xfc, !PT ;  /* 0x0000001c2c2c7812 */ /* 0x000fc800078efcff */
[----:B------:R-:W-:Y:S02]  /*f860*/  ISETP.GE.AND P2, PT, R44, UR8, PT ;  /* 0x000000082c007c0c */ /* 0x000fe4000bf46270 */
[----:B------:R-:W0:Y:S01]  /*f870*/  S2R R44, SR_TID.X ;  /* 0x00000000002c7919 */ /* 0x000e220000002100 */
[----:B------:R-:W-:-:S04]  /*f880*/  LEA.HI R52, R52, 0x1e, RZ, 0x1a ;  /* 0x0000001e34347811 */ /* 0x000fc800078fd0ff */
[----:B------:R-:W-:Y:S02]  /*f890*/  ISETP.GE.AND P3, PT, R52, UR8, PT ;  /* 0x0000000834007c0c */ /* 0x000fe4000bf66270 */
[----:B0-----:R-:W-:-:S04]  /*f8a0*/  SHF.R.U32.HI R52, RZ, 0x6, R44 ;  /* 0x00000006ff347819 */ /* 0x001fc8000001162c */
[----:B------:R-:W-:-:S04]  /*f8b0*/  SGXT.U32 R52, R52, 0x1 ;  /* 0x000000013434781a */ /* 0x000fc80000000000 */
[----:B------:R-:W-:-:S04]  /*f8c0*/  LOP3.LUT R52, R52, 0x20, RZ, 0xfc, !PT ;  /* 0x0000002034347812 */ /* 0x000fc800078efcff */
[----:B------:R-:W-:Y:S02]  /*f8d0*/  ISETP.GE.AND P4, PT, R52, UR8, PT ;  /* 0x0000000834007c0c */ /* 0x000fe4000bf86270 */
[----:B------:R-:W0:Y:S01]  /*f8e0*/  S2R R52, SR_TID.X ;  /* 0x0000000000347919 */ /* 0x000e220000002100 */
[----:B------:R-:W-:-:S04]  /*f8f0*/  SHF.R.U32.HI R44, RZ, 0x6, R44 ;  /* 0x00000006ff2c7819 */ /* 0x000fc8000001162c */
[----:B------:R-:W-:-:S04]  /*f900*/  SGXT.U32 R44, R44, 0x1 ;  /* 0x000000012c2c781a */ /* 0x000fc80000000000 */
[----:B------:R-:W-:-:S04]  /*f910*/  LOP3.LUT R44, R44, 0x22, RZ, 0xfc, !PT ;  /* 0x000000222c2c7812 */ /* 0x000fc800078efcff */
[----:B------:R-:W-:Y:S02]  /*f920*/  ISETP.GE.AND P5, PT, R44, UR8, PT ;  /* 0x000000082c007c0c */ /* 0x000fe4000bfa6270 */
[----:B----4-:R-:W-:-:S06]  /*f930*/  PRMT R15, RZ, 0x7610, R15 ;  /* 0x00007610ff0f7816 */ /* 0x010fcc000000000f */
[----:B------:R-:W4:Y:S01]  /*f940*/  @!P6 LDG.E.U16 R15, desc[UR22][R16.64] ;  /* 0x00000016100fe981 */ /* 0x000f22000c1e1500 */
[----:B0-----:R-:W-:-:S04]  /*f950*/  SHF.R.U32.HI R44, RZ, 0x6, R52 ;  /* 0x00000006ff2c7819 */ /* 0x001fc80000011634 */
[----:B------:R-:W-:-:S04]  /*f960*/  SGXT.U32 R44, R44, 0x1 ;  /* 0x000000012c2c781a */ /* 0x000fc80000000000 */
[----:B------:R-:W-:-:S04]  /*f970*/  LOP3.LUT R44, R44, 0x24, RZ, 0xfc, !PT ;  /* 0x000000242c2c7812 */ /* 0x000fc800078efcff */
[----:B------:R-:W-:Y:S02]  /*f980*/  ISETP.GE.AND P6, PT, R44, UR8, PT ;  /* 0x000000082c007c0c */ /* 0x000fe4000bfc6270 */
[----:B------:R-:W-:-:S04]  /*f990*/  SHF.R.U32.HI R44, RZ, 0x6, R52 ;  /* 0x00000006ff2c7819 */ /* 0x000fc80000011634 */
[----:B------:R-:W-:-:S04]  /*f9a0*/  SGXT.U32 R44, R44, 0x1 ;  /* 0x000000012c2c781a */ /* 0x000fc80000000000 */
[----:B------:R-:W-:Y:S01]  /*f9b0*/  LOP3.LUT R44, R44, 0x26, RZ, 0xfc, !PT ;  /* 0x000000262c2c7812 */ /* 0x000fe200078efcff */
[----:B--2---:R-:W-:Y:S01]  /*f9c0*/  STL [R1+0x988], R13 ;  /* 0x0009880d01007387 */ /* 0x004fe20000100800 */
[----:B------:R-:W-:-:S03]  /*f9d0*/  PRMT R43, RZ, 0x7610, R43 ;  /* 0x00007610ff2b7816 */ /* 0x000fc6000000002b */
[----:B------:R-:W2:Y:S04]  /*f9e0*/  LDL.LU.64 R16, [R1+0xab0] ;  /* 0x000ab00001107983 */ /* 0x000ea80000300a00 */
[----:B------:R-:W2:Y:S04]  /*f9f0*/  @!P4 LDG.E.U16 R43, desc[UR22][R48.64] ;  /* 0x00000016302bc981 */ /* 0x000ea8000c1e1500 */
[----:B-1----:R-:W2:Y:S01]  /*fa00*/  LDL.64 R28, [R1+0x148] ;  /* 0x00014800011c7983 */ /* 0x002ea20000100a00 */
[----:B---3--:R-:W-:-:S06]  /*fa10*/  PRMT R30, RZ, 0x7610, R30 ;  /* 0x00007610ff1e7816 */ /* 0x008fcc000000001e */
[----:B------:R-:W3:Y:S01]  /*fa20*/  @!P2 LDG.E.U16 R30, desc[UR22][R36.64] ;  /* 0x00000016241ea981 */ /* 0x000ee2000c1e1500 */
[----:B------:R-:W-:Y:S02]  /*fa30*/  ISETP.GE.AND P2, PT, R44, UR8, PT ;  /* 0x000000082c007c0c */ /* 0x000fe4000bf46270 */
[----:B------:R-:W-:Y:S02]  /*fa40*/  PRMT R31, RZ, 0x7610, R31 ;  /* 0x00007610ff1f7816 */ /* 0x000fe4000000001f */
[----:B------:R-:W-:Y:S02]  /*fa50*/  PRMT R46, RZ, 0x7610, R46 ;  /* 0x00007610ff2e7816 */ /* 0x000fe4000000002e */
[----:B------:R-:W-:Y:S02]  /*fa60*/  PRMT R47, RZ, 0x7610, R47 ;  /* 0x00007610ff2f7816 */ /* 0x000fe4000000002f */
[----:B------:R-:W3:Y:S04]  /*fa70*/  @!P6 LDG.E.U16 R31, desc[UR22][R38.64] ;  /* 0x00000016261fe981 */ /* 0x000ee8000c1e1500 */
[----:B------:R-:W3:Y:S04]  /*fa80*/  @!P3 LDG.E.U16 R46, desc[UR22][R22.64] ;  /* 0x00000016162eb981 */ /* 0x000ee8000c1e1500 */
[----:B------:R-:W3:Y:S01]  /*fa90*/  @!P2 LDG.E.U16 R47, desc[UR22][R32.64] ;  /* 0x00000016202fa981 */ /* 0x000ee2000c1e1500 */
[----:B------:R-:W-:-:S04]  /*faa0*/  SHF.R.U32.HI R44, RZ, 0x6, R52 ;  /* 0x00000006ff2c7819 */ /* 0x000fc80000011634 */
[----:B------:R-:W-:-:S04]  /*fab0*/  SGXT.U32 R44, R44, 0x1 ;  /* 0x000000012c2c781a */ /* 0x000fc80000000000 */
[----:B------:R-:W-:-:S04]  /*fac0*/  LOP3.LUT R44, R44, 0x28, RZ, 0xfc, !PT ;  /* 0x000000282c2c7812 */ /* 0x000fc800078efcff */
[----:B------:R-:W-:Y:S02]  /*fad0*/  ISETP.GE.AND P3, PT, R44, UR8, PT ;  /* 0x000000082c007c0c */ /* 0x000fe4000bf66270 */
[----:B------:R-:W-:-:S04]  /*fae0*/  SHF.R.U32.HI R44, RZ, 0x6, R52 ;  /* 0x00000006ff2c7819 */ /* 0x000fc80000011634 */
[----:B------:R-:W-:-:S04]  /*faf0*/  SGXT.U32 R44, R44, 0x1 ;  /* 0x000000012c2c781a */ /* 0x000fc80000000000 */
[----:B------:R-:W-:-:S04]  /*fb00*/  LOP3.LUT R44, R44, 0x2a, RZ, 0xfc, !PT ;  /* 0x0000002a2c2c7812 */ /* 0x000fc800078efcff */
[----:B------:R-:W-:Y:S02]  /*fb10*/  ISETP.GE.AND P4, PT, R44, UR8, PT ;  /* 0x000000082c007c0c */ /* 0x000fe4000bf86270 */
[----:B------:R-:W-:Y:S02]  /*fb20*/  PRMT R27, RZ, 0x7610, R27 ;  /* 0x00007610ff1b7816 */ /* 0x000fe4000000001b */
[----:B------:R-:W-:-:S04]  /*fb30*/  PRMT R12, RZ, 0x7610, R12 ;  /* 0x00007610ff0c7816 */ /* 0x000fc8000000000c */
[----:B------:R0:W3:Y:S04]  /*fb40*/  @!P3 LDG.E.U16 R27, desc[UR22][R18.64] ;  /* 0x00000016121bb981 */ /* 0x0000e8000c1e1500 */
[----:B----4-:R-:W-:Y:S04]  /*fb50*/  STL [R1+0x9ac], R15 ;  /* 0x0009ac0f01007387 */ /* 0x010fe80000100800 */
[----:B------:R1:W-:Y:S04]  /*fb60*/  STL.64 [R1+0x9c0], R14 ;  /* 0x0009c00e01007387 */ /* 0x0003e80000100a00 */
[----:B------:R-:W4:Y:S04]  /*fb70*/  LDL.LU.64 R36, [R1+0xaa8] ;  /* 0x000aa80001247983 */ /* 0x000f280000300a00 */
[----:B------:R-:W4:Y:S01]  /*fb80*/  LDL.LU.64 R22, [R1+0xaa0] ;  /* 0x000aa00001167983 */ /* 0x000f220000300a00 */
[----:B-1----:R-:W-:-:S03]  /*fb90*/  SHF.R.U32.HI R14, RZ, 0x6, R52 ;  /* 0x00000006ff0e7819 */ /* 0x002fc60000011634 */
[----:B------:R-:W4:Y:S01]  /*fba0*/  LDL.LU.64 R48, [R1+0xa98] ;  /* 0x000a980001307983 */ /* 0x000f220000300a00 */
[----:B------:R-:W-:-:S04]  /*fbb0*/  SGXT.U32 R14, R14, 0x1 ;  /* 0x000000010e0e781a */ /* 0x000fc80000000000 */
[----:B------:R-:W-:-:S04]  /*fbc0*/  LOP3.LUT R14, R14, 0x30, RZ, 0xfc, !PT ;  /* 0x000000300e0e7812 */ /* 0x000fc800078efcff */
[----:B------:R-:W-:Y:S02]  /*fbd0*/  ISETP.GE.AND P6, PT, R14, UR8, PT ;  /* 0x000000080e007c0c */ /* 0x000fe4000bfc6270 */
[----:B--2---:R-:W-:Y:S02]  /*fbe0*/  PRMT R16, RZ, 0x7610, R16 ;  /* 0x00007610ff107816 */ /* 0x004fe40000000010 */
[----:B------:R-:W-:-:S09]  /*fbf0*/  PRMT R17, RZ, 0x7610, R17 ;  /* 0x00007610ff117816 */ /* 0x000fd20000000011 */
[----:B------:R-:W2:Y:S04]  /*fc00*/  @!P6 LDG.E.U16 R12, desc[UR22][R40.64] ;  /* 0x00000016280ce981 */ /* 0x000ea8000c1e1500 */
[----:B------:R-:W-:Y:S04]  /*fc10*/  STL [R1+0x9b8], R43 ;  /* 0x0009b82b01007387 */ /* 0x000fe80000100800 */
[----:B------:R-:W2:Y:S04]  /*fc20*/  @!P5 LDG.E.U16 R16, desc[UR22][R4.64] ;  /* 0x000000160410d981 */ /* 0x000ea8000c1e1500 */
[----:B------:R-:W2:Y:S04]  /*fc30*/  @!P4 LDG.E.U16 R17, desc[UR22][R28.64] ;  /* 0x000000161c11c981 */ /* 0x000ea8000c1e1500 */
[----:B------:R-:W4:Y:S04]  /*fc40*/  LDL.LU.64 R4, [R1+0xa90] ;  /* 0x000a900001047983 */ /* 0x000f280000300a00 */
[----:B------:R-:W4:Y:S04]  /*fc50*/  LDL.LU.64 R38, [R1+0xa88] ;  /* 0x000a880001267983 */ /* 0x000f280000300a00 */
[----:B---3--:R-:W-:Y:S04]  /*fc60*/  STL.64 [R1+0x970], R30 ;  /* 0x0009701e01007387 */ /* 0x008fe80000100a00 */
[----:B------:R-:W3:Y:S04]  /*fc70*/  LDL.LU.64 R32, [R1+0xa80] ;  /* 0x000a800001207983 */ /* 0x000ee80000300a00 */
[----:B------:R-:W-:Y:S04]  /*fc80*/  STL.64 [R1+0x980], R46 ;  /* 0x0009802e01007387 */ /* 0x000fe80000100a00 */
[----:B------:R-:W0:Y:S01]  /*fc90*/  LDL.LU.64 R18, [R1+0xa78] ;  /* 0x000a780001127983 */ /* 0x000e220000300a00 */
[----:B------:R-:W-:-:S02]  /*fca0*/  SHF.R.U32.HI R44, RZ, 0x6, R52 ;  /* 0x00000006ff2c7819 */ /* 0x000fc40000011634 */
[--C-:B------:R-:W-:Y:S02]  /*fcb0*/  SHF.R.U32.HI R15, RZ, 0x6, R52.reuse ;  /* 0x00000006ff0f7819 */ /* 0x100fe40000011634 */
[----:B------:R-:W-:Y:S02]  /*fcc0*/  SGXT.U32 R44, R44, 0x1 ;  /* 0x000000012c2c781a */ /* 0x000fe40000000000 */
[----:B------:R-:W-:Y:S02]  /*fcd0*/  SHF.R.U32.HI R14, RZ, 0x6, R52 ;  /* 0x00000006ff0e7819 */ /* 0x000fe40000011634 */
[----:B------:R-:W-:Y:S02]  /*fce0*/  SGXT.U32 R15, R15, 0x1 ;  /* 0x000000010f0f781a */ /* 0x000fe40000000000 */
[----:B------:R-:W-:Y:S02]  /*fcf0*/  LOP3.LUT R44, R44, 0x2c, RZ, 0xfc, !PT ;  /* 0x0000002c2c2c7812 */ /* 0x000fe400078efcff */
[----:B------:R-:W-:-:S02]  /*fd00*/  SGXT.U32 R14, R14, 0x1 ;  /* 0x000000010e0e781a */ /* 0x000fc40000000000 */
[----:B------:R-:W-:Y:S02]  /*fd10*/  LOP3.LUT R15, R15, 0x32, RZ, 0xfc, !PT ;  /* 0x000000320f0f7812 */ /* 0x000fe400078efcff */
[----:B------:R-:W-:Y:S02]  /*fd20*/  ISETP.GE.AND P5, PT, R44, UR8, PT ;  /* 0x000000082c007c0c */ /* 0x000fe4000bfa6270 */
[----:B------:R-:W-:Y:S02]  /*fd30*/  LOP3.LUT R14, R14, 0x34, RZ, 0xfc, !PT ;  /* 0x000000340e0e7812 */ /* 0x000fe400078efcff */
[----:B------:R-:W-:Y:S02]  /*fd40*/  ISETP.GE.AND P2, PT, R15, UR8, PT ;  /* 0x000000080f007c0c */ /* 0x000fe4000bf46270 */
[----:B------:R-:W-:Y:S01]  /*fd50*/  ISETP.GE.AND P3, PT, R14, UR8, PT ;  /* 0x000000080e007c0c */ /* 0x000fe2000bf66270 */
[----:B--2---:R-:W-:Y:S01]  /*fd60*/  STL.64 [R1+0x990], R16 ;  /* 0x0009901001007387 */ /* 0x004fe20000100a00 */
[----:B---3--:R-:W-:-:S02]  /*fd70*/  PRMT R32, RZ, 0x7610, R32 ;  /* 0x00007610ff207816 */ /* 0x008fc40000000020 */
[----:B------:R-:W-:-:S04]  /*fd80*/  PRMT R33, RZ, 0x7610, R33 ;  /* 0x00007610ff217816 */ /* 0x000fc80000000021 */
[----:B------:R-:W2:Y:S01]  /*fd90*/  @!P5 LDG.E.U16 R32, desc[UR22][R8.64] ;  /* 0x000000160820d981 */ /* 0x000ea2000c1e1500 */
[----:B0-----:R-:W-:-:S04]  /*fda0*/  PRMT R18, RZ, 0x7610, R18 ;  /* 0x00007610ff127816 */ /* 0x001fc80000000012 */
[----:B------:R-:W2:Y:S04]  /*fdb0*/  @!P3 LDG.E.U16 R33, desc[UR22][R2.64] ;  /* 0x000000160221b981 */ /* 0x000ea8000c1e1500 */
[----:B------:R0:W3:Y:S04]  /*fdc0*/  @!P2 LDG.E.U16 R18, desc[UR22][R34.64] ;  /* 0x000000162212a981 */ /* 0x0000e8000c1e1500 */
[----:B------:R-:W3:Y:S04]  /*fdd0*/  LDL.LU.64 R8, [R1+0xa70] ;  /* 0x000a700001087983 */ /* 0x000ee80000300a00 */
[----:B------:R-:W3:Y:S04]  /*fde0*/  LDL.LU.64 R40, [R1+0xa68] ;  /* 0x000a680001287983 */ /* 0x000ee80000300a00 */
[----:B------:R1:W-:Y:S04]  /*fdf0*/  STL.64 [R1+0x9a0], R12 ;  /* 0x0009a00c01007387 */ /* 0x0003e80000100a00 */
[----:B------:R-:W0:Y:S01]  /*fe00*/  LDL.LU.64 R34, [R1+0xa60] ;  /* 0x000a600001227983 */ /* 0x000e220000300a00 */
[----:B------:R-:W-:-:S02]  /*fe10*/  SHF.R.U32.HI R14, RZ, 0x6, R52 ;  /* 0x00000006ff0e7819 */ /* 0x000fc40000011634 */
[----:B------:R-:W-:Y:S01]  /*fe20*/  SHF.R.U32.HI R15, RZ, 0x6, R52 ;  /* 0x00000006ff0f7819 */ /* 0x000fe20000011634 */
[----:B------:R-:W3:Y:S01]  /*fe30*/  LDL.LU.64 R2, [R1+0xa58] ;  /* 0x000a580001027983 */ /* 0x000ee20000300a00 */
[----:B------:R-:W-:-:S04]  /*fe40*/  SGXT.U32 R14, R14, 0x1 ;  /* 0x000000010e0e781a */ /* 0x000fc80000000000 */
[----:B------:R-:W-:-:S04]  /*fe50*/  LOP3.LUT R14, R14, 0x38, RZ, 0xfc, !PT ;  /* 0x000000380e0e7812 */ /* 0x000fc800078efcff */
[----:B------:R-:W-:Y:S02]  /*fe60*/  ISETP.GE.AND P4, PT, R14, UR8, PT ;  /* 0x000000080e007c0c */ /* 0x000fe4000bf86270 */
[----:B------:R-:W-:Y:S02]  /*fe70*/  SHF.R.U32.HI R14, RZ, 0x6, R52 ;  /* 0x00000006ff0e7819 */ /* 0x000fe40000011634 */
[----:B------:R-:W-:Y:S02]  /*fe80*/  SGXT.U32 R15, R15, 0x1 ;  /* 0x000000010f0f781a */ /* 0x000fe40000000000 */
[----:B------:R-:W-:Y:S02]  /*fe90*/  SGXT.U32 R14, R14, 0x1 ;  /* 0x000000010e0e781a */ /* 0x000fe40000000000 */
[----:B------:R-:W-:Y:S02]  /*fea0*/  LOP3.LUT R15, R15, 0x3c, RZ, 0xfc, !PT ;  /* 0x0000003c0f0f7812 */ /* 0x000fe400078efcff */
[----:B------:R-:W-:-:S02]  /*feb0*/  LOP3.LUT R14, R14, 0x3a, RZ, 0xfc, !PT ;  /* 0x0000003a0e0e7812 */ /* 0x000fc400078efcff */
[----:B------:R-:W-:Y:S02]  /*fec0*/  ISETP.GE.AND P6, PT, R15, UR8, PT ;  /* 0x000000080f007c0c */ /* 0x000fe4000bfc6270 */
[----:B------:R-:W-:Y:S02]  /*fed0*/  ISETP.GE.AND P5, PT, R14, UR8, PT ;  /* 0x000000080e007c0c */ /* 0x000fe4000bfa6270 */
[----:B------:R-:W-:Y:S02]  /*fee0*/  PRMT R53, RZ, 0x7610, R53 ;  /* 0x00007610ff357816 */ /* 0x000fe40000000035 */
[----:B------:R-:W-:-:S04]  /*fef0*/  PRMT R19, RZ, 0x7610, R19 ;  /* 0x00007610ff137816 */ /* 0x000fc80000000013 */
[----:B------:R-:W3:Y:S05]  /*ff00*/  @!P4 LDG.E.U16 R53, desc[UR22][R50.64] ;  /* 0x000000163235c981 */ /* 0x000eea000c1e1500 */
[----:B------:R0:W3:Y:S04]  /*ff10*/  @!P5 LDG.E.U16 R19, desc[UR22][R20.64] ;  /* 0x000000161413d981 */ /* 0x0000e8000c1e1500 */
[----:B--2---:R2:W-:Y:S04]  /*ff20*/  STL.64 [R1+0x9b0], R32 ;  /* 0x0009b02001007387 */ /* 0x0045e80000100a00 */
[----:B------:R-:W2:Y:S04]  /*ff30*/  LDL.64 R44, [R1+0xb0] ;  /* 0x0000b000012c7983 */ /* 0x000ea80000100a00 */
[----:B------:R-:W2:Y:S04]  /*ff40*/  LDL.LU.64 R50, [R1+0xa50] ;  /* 0x000a500001327983 */ /* 0x000ea80000300a00 */
[----:B------:R-:W2:Y:S01]  /*ff50*/  LDL.LU.64 R20, [R1+0xa48] ;  /* 0x000a480001147983 */ /* 0x000ea20000300a00 */
[----:B0-----:R-:W-:-:S06]  /*ff60*/  PRMT R34, RZ, 0x7610, R34 ;  /* 0x00007610ff227816 */ /* 0x001fcc0000000022 */
[----:B------:R0:W2:Y:S04]  /*ff70*/  @!P6 LDG.E.U16 R34, desc[UR22][R6.64] ;  /* 0x000000160622e981 */ /* 0x0000a8000c1e1500 */
[----:B------:R-:W0:Y:S01]  /*ff80*/  LDL.LU.64 R6, [R1+0xa40] ;  /* 0x000a400001067983 */ /* 0x000e220000300a00 */
[----:B------:R-:W-:-:S04]  /*ff90*/  SHF.R.U32.HI R14, RZ, 0x6, R52 ;  /* 0x00000006ff0e7819 */ /* 0x000fc80000011634 */
[----:B------:R-:W-:-:S04]  /*ffa0*/  SGXT.U32 R14, R14, 0x1 ;  /* 0x000000010e0e781a */ /* 0x000fc80000000000 */
[----:B------:R-:W-:-:S04]  /*ffb0*/  LOP3.LUT R14, R14, 0x40, RZ, 0xfc, !PT ;  /* 0x000000400e0e7812 */ /* 0x000fc800078efcff */
[----:B------:R-:W-:Y:S02]  /*ffc0*/  ISETP.GE.AND P2, PT, R14, UR8, PT ;  /* 0x000000080e007c0c */ /* 0x000fe4000bf46270 */
[----:B------:R-:W-:-:S04]  /*ffd0*/  SHF.R.U32.HI R14, RZ, 0x6, R52 ;  /* 0x00000006ff0e7819 */ /* 0x000fc80000011634 */
[----:B------:R-:W-:-:S04]  /*ffe0*/  SGXT.U32 R14, R14, 0x1 ;  /* 0x000000010e0e781a */ /* 0x000fc80000000000 */
[----:B------:R-:W-:Y:S02]  /*fff0*/  LOP3.LUT R14, R14, 0x42, RZ, 0xfc, !PT ;  /* 0x000000420e0e7812 */ /* 0x000fe400078efcff */
[--C-:B-1----:R-:W-:Y:S02]  /*10000*/  SHF.R.U32.HI R13, RZ, 0x6, R52.reuse ;  /* 0x00000006ff0d7819 */ /* 0x102fe40000011634 */
[----:B------:R-:W-:Y:S02]  /*10010*/  ISETP.GE.AND P3, PT, R14, UR8, PT ;  /* 0x000000080e007c0c */ /* 0x000fe4000bf66270 */
[----:B------:R-:W-:Y:S02]  /*10020*/  SHF.R.U32.HI R14, RZ, 0x6, R52 ;  /* 0x00000006ff0e7819 */ /* 0x000fe40000011634 */
[----:B------:R-:W-:Y:S02]  /*10030*/  SGXT.U32 R13, R13, 0x1 ;  /* 0x000000010d0d781a */ /* 0x000fe40000000000 */
[----:B------:R-:W-:-:S02]  /*10040*/  SGXT.U32 R14, R14, 0x1 ;  /* 0x000000010e0e781a */ /* 0x000fc40000000000 */
[----:B------:R-:W-:Y:S02]  /*10050*/  LOP3.LUT R13, R13, 0x48, RZ, 0xfc, !PT ;  /* 0x000000480d0d7812 */ /* 0x000fe400078efcff */
[----:B------:R-:W-:Y:S02]  /*10060*/  LOP3.LUT R14, R14, 0x44, RZ, 0xfc, !PT ;  /* 0x000000440e0e7812 */ /* 0x000fe400078efcff */
[----:B------:R-:W-:Y:S02]  /*10070*/  ISETP.GE.AND P5, PT, R13, UR8, PT ;  /* 0x000000080d007c0c */ /* 0x000fe4000bfa6270 */
[----:B------:R-:W-:Y:S02]  /*10080*/  ISETP.GE.AND P4, PT, R14, UR8, PT ;  /* 0x000000080e007c0c */ /* 0x000fe4000bf86270 */
[----:B---3--:R-:W-:Y:S02]  /*10090*/  PRMT R3, RZ, 0x7610, R3 ;  /* 0x00007610ff037816 */ /* 0x008fe40000000003 */
[----:B------:R-:W-:-:S04]  /*100a0*/  PRMT R35, RZ, 0x7610, R35 ;  /* 0x00007610ff237816 */ /* 0x000fc80000000023 */
[----:B------:R-:W3:Y:S05]  /*100b0*/  @!P2 LDG.E.U16 R3, desc[UR22][R10.64] ;  /* 0x000000160a03a981 */ /* 0x000eea000c1e1500 */
[----:B----4-:R1:W4:Y:S04]  /*100c0*/  @!P4 LDG.E.U16 R35, desc[UR22][R36.64] ;  /* 0x000000162423c981 */ /* 0x010328000c1e1500 */
[----:B------:R-:W3:Y:S01]  /*100d0*/  LDL.LU.64 R10, [R1+0xa38] ;  /* 0x000a3800010a7983 */ /* 0x000ee20000300a00 */
[----:B--2---:R-:W-:-:S06]  /*100e0*/  PRMT R20, RZ, 0x7610, R20 ;  /* 0x00007610ff147816 */ /* 0x004fcc0000000014 */
[----:B------:R-:W2:Y:S04]  /*100f0*/  @!P3 LDG.E.U16 R20, desc[UR22][R24.64] ;  /* 0x000000161814b981 */ /* 0x000ea8000c1e1500 */
[----:B------:R-:W2:Y:S04]  /*10100*/  LDL.LU.64 R24, [R1+0xa30] ;  /* 0x000a300001187983 */ /* 0x000ea80000300a00 */
[----:B------:R-:W1:Y:S01]  /*10110*/  LDL.LU.64 R36, [R1+0xa28] ;  /* 0x000a280001247983 */ /* 0x000e620000300a00 */
[----:B0-----:R-:W-:-:S06]  /*10120*/  PRMT R6, RZ, 0x7610, R6 ;  /* 0x00007610ff067816 */ /* 0x001fcc0000000006 */
[----:B------:R0:W2:Y:S04]  /*10130*/  @!P5 LDG.E.U16 R6, desc[UR22][R22.64] ;  /* 0x000000161606d981 */ /* 0x0000a8000c1e1500 */
[----:B------:R-:W0:Y:S01]  /*10140*/  LDL.LU.64 R22, [R1+0xa20] ;  /* 0x000a200001167983 */ /* 0x000e220000300a00 */
[--C-:B------:R-:W-:Y:S02]  /*10150*/  SHF.R.U32.HI R12, RZ, 0x6, R52.reuse ;  /* 0x00000006ff0c7819 */ /* 0x100fe40000011634 */
[----:B------:R-:W-:Y:S01]  /*10160*/  SHF.R.U32.HI R13, RZ, 0x6, R52 ;  /* 0x00000006ff0d7819 */ /* 0x000fe20000011634 */
[----:B------:R-:W2:Y:S01]  /*10170*/  LDL.64 R28, [R1+0x60] ;  /* 0x00006000011c7983 */ /* 0x000ea20000100a00 */
[----:B------:R-:W-:-:S04]  /*10180*/  SGXT.U32 R12, R12, 0x1 ;  /* 0x000000010c0c781a */ /* 0x000fc80000000000 */
[----:B------:R-:W-:-:S04]  /*10190*/  LOP3.LUT R12, R12, 0x4a, RZ, 0xfc, !PT ;  /* 0x0000004a0c0c7812 */ /* 0x000fc800078efcff */
[----:B------:R-:W-:Y:S02]  /*101a0*/  ISETP.GE.AND P6, PT, R12, UR8, PT ;  /* 0x000000080c007c0c */ /* 0x000fe4000bfc6270 */
[----:B------:R-:W-:-:S04]  /*101b0*/  SHF.R.U32.HI R12, RZ, 0x6, R52 ;  /* 0x00000006ff0c7819 */ /* 0x000fc80000011634 */
        /* <DEDUP_REMOVED lines=12> */
[----:B------:R-:W2:Y:S05]  /*10280*/  @!P6 LDG.E.U16 R21, desc[UR22][R48.64] ;  /* 0x000000163015e981 */ /* 0x000eaa000c1e1500 */
[----:B------:R0:W2:Y:S04]  /*10290*/  @!P3 LDG.E.U16 R7, desc[UR22][R4.64] ;  /* 0x000000160407b981 */ /* 0x0000a8000c1e1500 */
[----:B------:R-:W2:Y:S04]  /*102a0*/  LDL.LU.64 R48, [R1+0xa18] ;  /* 0x000a180001307983 */ /* 0x000ea80000300a00 */
[----:B------:R-:W2:Y:S04]  /*102b0*/  LDL.LU.64 R4, [R1+0xa10] ;  /* 0x000a100001047983 */ /* 0x000ea80000300a00 */
[----:B------:R-:W2:Y:S04]  /*102c0*/  LDL.64 R46, [R1+0x40] ;  /* 0x00004000012e7983 */ /* 0x000ea80000100a00 */
[----:B------:R-:W2:Y:S01]  /*102d0*/  LDL.64 R30, [R1+0x28] ;  /* 0x00002800011e7983 */ /* 0x000ea20000100a00 */
[----:B-1----:R-:W-:-:S06]  /*102e0*/  PRMT R36, RZ, 0x7610, R36 ;  /* 0x00007610ff247816 */ /* 0x002fcc0000000024 */
[----:B------:R-:W3:Y:S04]  /*102f0*/  @!P2 LDG.E.U16 R36, desc[UR22][R44.64] ;  /* 0x000000162c24a981 */ /* 0x000ee8000c1e1500 */
[----:B------:R-:W3:Y:S01]  /*10300*/  LDL.64 R44, [R1] ;  /* 0x00000000012c7983 */ /* 0x000ee20000100a00 */
[----:B0-----:R-:W-:-:S06]  /*10310*/  PRMT R22, RZ, 0x7610, R22 ;  /* 0x00007610ff167816 */ /* 0x001fcc0000000016 */
[----:B------:R0:W3:Y:S04]  /*10320*/  @!P4 LDG.E.U16 R22, desc[UR22][R38.64] ;  /* 0x000000162616c981 */ /* 0x0000e8000c1e1500 */
[----:B------:R-:W0:Y:S01]  /*10330*/  LDL.LU.64 R38, [R1+0xa08] ;  /* 0x000a080001267983 */ /* 0x000e220000300a00 */
        /* <DEDUP_REMOVED lines=21> */
[----:B------:R-:W-:Y:S02]  /*10490*/  PRMT R37, RZ, 0x7610, R37 ;  /* 0x00007610ff257816 */ /* 0x000fe40000000025 */
[----:B------:R-:W-:-:S04]  /*104a0*/  SGXT.U32 R12, R12, 0x1 ;  /* 0x000000010c0c781a */ /* 0x000fc80000000000 */
[----:B------:R-:W-:Y:S01]  /*104b0*/  LOP3.LUT R12, R12, 0x62, RZ, 0xfc, !PT ;  /* 0x000000620c0c7812 */ /* 0x000fe200078efcff */
[----:B------:R1:W4:Y:S03]  /*104c0*/  @!P5 LDG.E.U16 R37, desc[UR22][R8.64] ;  /* 0x000000160825d981 */ /* 0x000326000c1e1500 */
[----:B------:R-:W-:Y:S02]  /*104d0*/  ISETP.GE.AND P5, PT, R12, UR8, PT ;  /* 0x000000080c007c0c */ /* 0x000fe4000bfa6270 */
[----:B------:R-:W-:Y:S01]  /*104e0*/  SHF.R.U32.HI R12, RZ, 0x6, R52 ;  /* 0x00000006ff0c7819 */ /* 0x000fe20000011634 */
[----:B------:R-:W1:Y:S03]  /*104f0*/  LDL.LU.64 R8, [R1+0xa00] ;  /* 0x000a000001087983 */ /* 0x000e660000300a00 */
[----:B------:R-:W-:-:S02]  /*10500*/  SGXT.U32 R12, R12, 0x1 ;  /* 0x000000010c0c781a */ /* 0x000fc40000000000 */
[----:B------:R-:W-:Y:S02]  /*10510*/  PRMT R2, RZ, 0x7610, R2 ;  /* 0x00007610ff027816 */ /* 0x000fe40000000002 */
[----:B------:R-:W-:Y:S02]  /*10520*/  LOP3.LUT R12, R12, 0x68, RZ, 0xfc, !PT ;  /* 0x000000680c0c7812 */ /* 0x000fe400078efcff */
[--C-:B------:R-:W-:Y:S02]  /*10530*/  SHF.R.U32.HI R13, RZ, 0x6, R52.reuse ;  /* 0x00000006ff0d7819 */ /* 0x100fe40000011634 */
[----:B------:R-:W4:Y:S01]  /*10540*/  @!P6 LDG.E.U16 R2, desc[UR22][R40.64] ;  /* 0x000000162802e981 */ /* 0x000f22000c1e1500 */
[----:B------:R-:W-:Y:S02]  /*10550*/  ISETP.GE.AND P6, PT, R12, UR8, PT ;  /* 0x000000080c007c0c */ /* 0x000fe4000bfc6270 */
[----:B------:R-:W-:Y:S02]  /*10560*/  SHF.R.U32.HI R12, RZ, 0x6, R52 ;  /* 0x00000006ff0c7819 */ /* 0x000fe40000011634 */
[----:B--2---:R-:W-:-:S02]  /*10570*/  PRMT R5, RZ, 0x7610, R5 ;  /* 0x00007610ff057816 */ /* 0x004fc40000000005 */
[----:B------:R-:W-:Y:S02]  /*10580*/  SGXT.U32 R13, R13, 0x1 ;  /* 0x000000010d0d781a */ /* 0x000fe40000000000 */
[----:B------:R-:W-:Y:S01]  /*10590*/  SGXT.U32 R12, R12, 0x1 ;  /* 0x000000010c0c781a */ /* 0x000fe20000000000 */
[----:B------:R-:W2:Y:S01]  /*105a0*/  LDL.LU.64 R40, [R1+0x9f8] ;  /* 0x0009f80001287983 */ /* 0x000ea20000300a00 */
[----:B------:R-:W-:Y:S02]  /*105b0*/  LOP3.LUT R13, R13, 0x70, RZ, 0xfc, !PT ;  /* 0x000000700d0d7812 */ /* 0x000fe400078efcff */
[----:B------:R-:W-:Y:S01]  /*105c0*/  LOP3.LUT R12, R12, 0x78, RZ, 0xfc, !PT ;  /* 0x000000780c0c7812 */ /* 0x000fe200078efcff */
[----:B------:R-:W2:Y:S01]  /*105d0*/  @!P2 LDG.E.U16 R5, desc[UR22][R50.64] ;  /* 0x000000163205a981 */ /* 0x000ea2000c1e1500 */
[----:B------:R-:W-:Y:S02]  /*105e0*/  PRMT R23, RZ, 0x7610, R23 ;  /* 0x00007610ff177816 */ /* 0x000fe40000000017 */
[----:B------:R-:W-:-:S04]  /*105f0*/  ISETP.GE.AND P2, PT, R13, UR8, PT ;  /* 0x000000080d007c0c */ /* 0x000fc8000bf46270 */
[----:B------:R-:W2:Y:S04]  /*10600*/  @!P5 LDG.E.U16 R23, desc[UR22][R24.64] ;  /* 0x000000161817d981 */ /* 0x000ea8000c1e1500 */
[----:B------:R-:W2:Y:S01]  /*10610*/  LDL.LU.64 R50, [R1+0x9f0] ;  /* 0x0009f00001327983 */ /* 0x000ea20000300a00 */
[----:B0-----:R-:W-:-:S06]  /*10620*/  PRMT R38, RZ, 0x7610, R38 ;  /* 0x00007610ff267816 */ /* 0x001fcc0000000026 */
[----:B---3--:R0:W3:Y:S01]  /*10630*/  @!P3 LDG.E.U16 R38, desc[UR22][R10.64] ;  /* 0x000000160a26b981 */ /* 0x0080e2000c1e1500 */
[----:B------:R-:W-:-:S03]  /*10640*/  ISETP.GE.AND P3, PT, R12, UR8, PT ;  /* 0x000000080c007c0c */ /* 0x000fc6000bf66270 */
[----:B------:R-:W0:Y:S04]  /*10650*/  LDL.LU.64 R10, [R1+0x9e8] ;  /* 0x0009e800010a7983 */ /* 0x000e280000300a00 */
[----:B------:R-:W2:Y:S04]  /*10660*/  LDL.LU.64 R12, [R1+0x30] ;  /* 0x00003000010c7983 */ /* 0x000ea80000300a00 */
[----:B------:R-:W2:Y:S01]  /*10670*/  LDL.LU.64 R24, [R1+0x9e0] ;  /* 0x0009e00001187983 */ /* 0x000ea20000300a00 */
[----:B------:R-:W-:-:S04]  /*10680*/  SHF.R.U32.HI R14, RZ, 0x6, R52 ;  /* 0x00000006ff0e7819 */ /* 0x000fc80000011634 */
[----:B------:R-:W-:-:S04]  /*10690*/  SGXT.U32 R14, R14, 0x1 ;  /* 0x000000010e0e781a */ /* 0x000fc80000000000 */
[----:B------:R-:W-:Y:S02]  /*106a0*/  LOP3.LUT R14, R14, 0x64, RZ, 0xfc, !PT ;  /* 0x000000640e0e7812 */ /* 0x000fe400078efcff */
[----:B------:R-:W-:-:S04]  /*106b0*/  SHF.R.U32.HI R15, RZ, 0x6, R52 ;  /* 0x00000006ff0f7819 */ /* 0x000fc80000011634 */
[----:B------:R-:W-:Y:S02]  /*106c0*/  SGXT.U32 R15, R15, 0x1 ;  /* 0x000000010f0f781a */ /* 0x000fe40000000000 */
[----:B------:R-:W-:Y:S02]  /*106d0*/  PRMT R39, RZ, 0x7610, R39 ;  /* 0x00007610ff277816 */ /* 0x000fe40000000027 */
[----:B------:R-:W-:Y:S02]  /*106e0*/  LOP3.LUT R15, R15, 0x72, RZ, 0xfc, !PT ;  /* 0x000000720f0f7812 */ /* 0x000fe400078efcff */
[----:B-1----:R-:W-:-:S06]  /*106f0*/  PRMT R8, RZ, 0x7610, R8 ;  /* 0x00007610ff087816 */ /* 0x002fcc0000000008 */
[----:B------:R1:W3:Y:S01]  /*10700*/  @!P4 LDG.E.U16 R8, desc[UR22][R28.64] ;  /* 0x000000161c08c981 */ /* 0x0002e2000c1e1500 */
[----:B------:R-:W-:Y:S02]  /*10710*/  ISETP.GE.AND P4, PT, R14, UR8, PT ;  /* 0x000000080e007c0c */ /* 0x000fe4000bf86270 */
[----:B------:R-:W-:-:S04]  /*10720*/  SHF.R.U32.HI R14, RZ, 0x6, R52 ;  /* 0x00000006ff0e7819 */ /* 0x000fc80000011634 */
[----:B------:R-:W-:Y:S02]  /*10730*/  SGXT.U32 R14, R14, 0x1 ;  /* 0x000000010e0e781a */ /* 0x000fe40000000000 */
[----:B------:R-:W-:Y:S01]  /*10740*/  PRMT R9, RZ, 0x7610, R9 ;  /* 0x00007610ff097816 */ /* 0x000fe20000000009 */
[----:B------:R-:W1:Y:S01]  /*10750*/  LDL.LU.64 R28, [R1+0xc8] ;  /* 0x0000c800011c7983 */ /* 0x000e620000300a00 */
[----:B------:R-:W-:-:S03]  /*10760*/  LOP3.LUT R14, R14, 0x6a, RZ, 0xfc, !PT ;  /* 0x0000006a0e0e7812 */ /* 0x000fc600078efcff */
[----:B------:R-:W3:Y:S01]  /*10770*/  @!P4 LDG.E.U16 R39, desc[UR22][R48.64] ;  /* 0x000000163027c981 */ /* 0x000ee2000c1e1500 */
[----:B------:R-:W-:Y:S02]  /*10780*/  ISETP.GE.AND P5, PT, R14, UR8, PT ;  /* 0x000000080e007c0c */ /* 0x000fe4000bfa6270 */
[----:B------:R-:W-:Y:S01]  /*10790*/  SHF.R.U32.HI R14, RZ, 0x6, R52 ;  /* 0x00000006ff0e7819 */ /* 0x000fe20000011634 */
[----:B------:R-:W3:Y:S03]  /*107a0*/  @!P6 LDG.E.U16 R9, desc[UR22][R46.64] ;  /* 0x000000162e09e981 */ /* 0x000ee6000c1e1500 */
[----:B------:R-:W-:-:S04]  /*107b0*/  SGXT.U32 R14, R14, 0x1 ;  /* 0x000000010e0e781a */ /* 0x000fc80000000000 */
[----:B------:R-:W-:Y:S02]  /*107c0*/  LOP3.LUT R14, R14, 0x7a, RZ, 0xfc, !PT ;  /* 0x0000007a0e0e7812 */ /* 0x000fe400078efcff */
[----:B------:R-:W-:Y:S02]  /*107d0*/  ISETP.GE.AND P6, PT, R15, UR8, PT ;  /* 0x000000080f007c0c */ /* 0x000fe4000bfc6270 */
[----:B0-----:R-:W-:-:S06]  /*107e0*/  PRMT R10, RZ, 0x7610, R10 ;  /* 0x00007610ff0a7816 */ /* 0x001fcc000000000a */
[----:B------:R-:W3:Y:S01]  /*107f0*/  @!P2 LDG.E.U16 R10, desc[UR22][R30.64] ;  /* 0x000000161e0aa981 */ /* 0x000ee2000c1e1500 */
[----:B--2---:R-:W-:Y:S02]  /*10800*/  PRMT R24, RZ, 0x7610, R24 ;  /* 0x00007610ff187816 */ /* 0x004fe40000000018 */
[----:B------:R-:W-:Y:S02]  /*10810*/  ISETP.GE.AND P2, PT, R14, UR8, PT ;  /* 0x000000080e007c0c */ /* 0x000fe4000bf46270 */
[----:B------:R-:W2:Y:S04]  /*10820*/  LDL.64 R14, [R1+0x10] ;  /* 0x00001000010e7983 */ /* 0x000ea80000100a00 */
[----:B------:R-:W2:Y:S04]  /*10830*/  LDL.LU.64 R48, [R1+0x9d8] ;  /* 0x0009d80001307983 */ /* 0x000ea80000300a00 */
[----:B------:R0:W3:Y:S04]  /*10840*/  @!P5 LDG.E.U16 R24, desc[UR22][R40.64] ;  /* 0x000000162818d981 */ /* 0x0000e8000c1e1500 */
[----:B------:R-:W0:Y:S01]  /*10850*/  LDL.LU.64 R40, [R1+0x9d0] ;  /* 0x0009d00001287983 */ /* 0x000e220000300a00 */
[----:B------:R-:W-:-:S02]  /*10860*/  SHF.R.U32.HI R16, RZ, 0x6, R52 ;  /* 0x00000006ff107819 */ /* 0x000fc40000011634 */
[----:B------:R-:W-:Y:S02]  /*10870*/  PRMT R11, RZ, 0x7610, R11 ;  /* 0x00007610ff0b7816 */ /* 0x000fe4000000000b */
[----:B------:R-:W-:-:S04]  /*10880*/  SGXT.U32 R16, R16, 0x1 ;  /* 0x000000011010781a */ /* 0x000fc80000000000 */
[----:B------:R-:W-:Y:S01]  /*10890*/  LOP3.LUT R16, R16, 0x6c, RZ, 0xfc, !PT ;  /* 0x0000006c10107812 */ /* 0x000fe200078efcff */
[----:B------:R-:W3:Y:S03]  /*108a0*/  @!P3 LDG.E.U16 R11, desc[UR22][R44.64] ;  /* 0x000000162c0bb981 */ /* 0x000ee6000c1e1500 */
[----:B------:R-:W-:Y:S02]  /*108b0*/  ISETP.GE.AND P3, PT, R16, UR8, PT ;  /* 0x0000000810007c0c */ /* 0x000fe4000bf66270 */
[----:B------:R-:W-:-:S04]  /*108c0*/  SHF.R.U32.HI R16, RZ, 0x6, R52 ;  /* 0x00000006ff107819 */ /* 0x000fc80000011634 */
[----:B------:R-:W-:-:S04]  /*108d0*/  SGXT.U32 R16, R16, 0x1 ;  /* 0x000000011010781a */ /* 0x000fc80000000000 */
[----:B------:R-:W-:-:S04]  /*108e0*/  LOP3.LUT R16, R16, 0x74, RZ, 0xfc, !PT ;  /* 0x0000007410107812 */ /* 0x000fc800078efcff */
[----:B------:R-:W-:Y:S02]  /*108f0*/  ISETP.GE.AND P4, PT, R16, UR8, PT ;  /* 0x0000000810007c0c */ /* 0x000fe4000bf86270 */
[----:B------:R-:W-:Y:S01]  /*10900*/  SHF.R.U32.HI R16, RZ, 0x6, R52 ;  /* 0x00000006ff107819 */ /* 0x000fe20000011634 */
[----:B------:R-:W-:Y:S01]  /*10910*/  IMAD.WIDE R12, R0, 0x2, R12 ;  /* 0x00000002000c7825 */ /* 0x000fe200078e020c */
[----:B------:R-:W-:Y:S02]  /*10920*/  PRMT R25, RZ, 0x7610, R25 ;  /* 0x00007610ff197816 */ /* 0x000fe40000000019 */
[----:B------:R-:W-:-:S04]  /*10930*/  SGXT.U32 R16, R16, 0x1 ;  /* 0x000000011010781a */ /* 0x000fc80000000000 */
[----:B------:R-:W-:Y:S01]  /*10940*/  LOP3.LUT R16, R16, 0x7c, RZ, 0xfc, !PT ;  /* 0x0000007c10107812 */ /* 0x000fe200078efcff */
[----:B------:R0:W-:Y:S03]  /*10950*/  STL.64 [R1+0x30], R12 ;  /* 0x0000300c01007387 */ /* 0x0001e60000100a00 */
[----:B------:R-:W-:Y:S01]  /*10960*/  ISETP.GE.AND P5, PT, R16, UR8, PT ;  /* 0x0000000810007c0c */ /* 0x000fe2000bfa6270 */
[----:B------:R-:W3:Y:S04]  /*10970*/  @!P6 LDG.E.U16 R25, desc[UR22][R50.64] ;  /* 0x000000163219e981 */ /* 0x000ee8000c1e1500 */
[----:B------:R-:W3:Y:S04]  /*10980*/  LDL.LU.64 R50, [R1+0x9c8] ;  /* 0x0009c80001327983 */ /* 0x000ee80000300a00 */
[----:B------:R-:W4:Y:S04]  /*10990*/  LDL.LU.64 R16, [R1+0x150] ;  /* 0x0001500001107983 */ /* 0x000f280000300a00 */
[----:B------:R-:W4:Y:S04]  /*109a0*/  LDL.LU.64 R44, [R1+0x100] ;  /* 0x00010000012c7983 */ /* 0x000f280000300a00 */
[----:B------:R-:W4:Y:S01]  /*109b0*/  LDL.LU.64 R30, [R1+0x140] ;  /* 0x00014000011e7983 */ /* 0x000f220000300a00 */
[----:B-1----:R-:W-:-:S05]  /*109c0*/  IMAD.WIDE R28, R0, 0x2, R28 ;  /* 0x00000002001c7825 */ /* 0x002fca00078e021c */
[----:B------:R-:W-:Y:S04]  /*109d0*/  STL.64 [R1+0xc8], R28 ;  /* 0x0000c81c01007387 */ /* 0x000fe80000100a00 */
[----:B--2---:R-:W-:Y:S04]  /*109e0*/  STL [R1+0x578], R48 ;  /* 0x0005783001007387 */ /* 0x004fe80000100800 */
[----:B------:R-:W-:Y:S04]  /*109f0*/  STL [R1+0x574], R49 ;  /* 0x0005743101007387 */ /* 0x000fe80000100800 */
[----:B------:R1:W-:Y:S01]  /*10a00*/  STL.64 [R1+0x670], R48 ;  /* 0x0006703001007387 */ /* 0x0003e20000100a00 */
[----:B0-----:R-:W-:-:S06]  /*10a10*/  PRMT R41, RZ, 0x7610, R41 ;  /* 0x00007610ff297816 */ /* 0x001fcc0000000029 */
[----:B------:R-:W2:Y:S04]  /*10a20*/  @!P4 LDG.E.U16 R41, desc[UR22][R14.64] ;  /* 0x000000160e29c981 */ /* 0x000ea8000c1e1500 */
[----:B------:R-:W2:Y:S01]  /*10a30*/  LDL.LU.64 R14, [R1+0x130] ;  /* 0x00013000010e7983 */ /* 0x000ea20000300a00 */
[----:B------:R-:W-:-:S06]  /*10a40*/  PRMT R40, RZ, 0x7610, R40 ;  /* 0x00007610ff287816 */ /* 0x000fcc0000000028 */
[----:B------:R0:W2:Y:S01]  /*10a50*/  @!P3 LDG.E.U16 R40, desc[UR22][R12.64] ;  /* 0x000000160c28b981 */ /* 0x0000a2000c1e1500 */
[----:B------:R-:W-:Y:S02]  /*10a60*/  PRMT R26, RZ, 0x7610, R26 ;  /* 0x00007610ff1a7816 */ /* 0x000fe4000000001a */
[----:B------:R-:W-:Y:S02]  /*10a70*/  LEA.HI R32, R52, 0x2e, RZ, 0x1a ;  /* 0x0000002e34207811 */ /* 0x000fe400078fd0ff */
[----:B------:R-:W-:Y:S02]  /*10a80*/  PRMT R42, RZ, 0x7610, R42 ;  /* 0x00007610ff2a7816 */ /* 0x000fe4000000002a */
[----:B------:R1:W2:Y:S01]  /*10a90*/  @!P2 LDG.E.U16 R26, desc[UR22][R48.64] ;  /* 0x00000016301aa981 */ /* 0x0002a2000c1e1500 */
[----:B0-----:R-:W-:-:S04]  /*10aa0*/  SHF.R.U32.HI R12, RZ, 0x6, R52 ;  /* 0x00000006ff0c7819 */ /* 0x001fc80000011634 */
[----:B------:R-:W-:Y:S02]  /*10ab0*/  SGXT.U32 R12, R12, 0x1 ;  /* 0x000000010c0c781a */ /* 0x000fe40000000000 */
[----:B------:R-:W-:Y:S02]  /*10ac0*/  LEA.HI R13, R52, 0x3e, RZ, 0x1a ;  /* 0x0000003e340d7811 */ /* 0x000fe400078fd0ff */
[----:B------:R-:W-:Y:S02]  /*10ad0*/  LOP3.LUT R12, R12, 0x46, RZ, 0xfc, !PT ;  /* 0x000000460c0c7812 */ /* 0x000fe400078efcff */
[----:B------:R-:W-:Y:S02]  /*10ae0*/  ISETP.GE.AND P4, PT, R13, UR8, PT ;  /* 0x000000080d007c0c */ /* 0x000fe4000bf86270 */
[----:B------:R-:W-:Y:S02]  /*10af0*/  ISETP.GE.AND P6, PT, R12, UR8, PT ;  /* 0x000000080c007c0c */ /* 0x000fe4000bfc6270 */
[----:B------:R-:W-:Y:S01]  /*10b00*/  ISETP.GE.AND P2, PT, R32, UR8, PT ;  /* 0x0000000820007c0c */ /* 0x000fe2000bf46270 */
[----:B------:R-:W2:Y:S01]  /*10b10*/  LDL.LU.64 R12, [R1+0x120] ;  /* 0x00012000010c7983 */ /* 0x000ea20000300a00 */
[----:B------:R-:W-:-:S03]  /*10b20*/  SHF.R.U32.HI R32, RZ, 0x6, R52 ;  /* 0x00000006ff207819 */ /* 0x000fc60000011634 */
[----:B---3--:R0:W3:Y:S01]  /*10b30*/  @!P5 LDG.E.U16 R42, desc[UR22][R50.64] ;  /* 0x00000016322ad981 */ /* 0x0080e2000c1e1500 */
[----:B----4-:R-:W-:-:S04]  /*10b40*/  IMAD.WIDE R16, R0, 0x2, R16 ;  /* 0x0000000200107825 */ /* 0x010fc800078e0210 */
[----:B------:R-:W-:-:S04]  /*10b50*/  IMAD.WIDE R44, R0, 0x2, R44 ;  /* 0x00000002002c7825 */ /* 0x000fc800078e022c */
[----:B------:R-:W-:Y:S01]  /*10b60*/  IMAD.WIDE R30, R0, 0x2, R30 ;  /* 0x00000002001e7825 */ /* 0x000fe200078e021e */
[----:B------:R-:W-:-:S04]  /*10b70*/  SGXT.U32 R32, R32, 0x1 ;  /* 0x000000012020781a */ /* 0x000fc80000000000 */
[----:B------:R-:W-:Y:S04]  /*10b80*/  STL.64 [R1+0x140], R30 ;  /* 0x0001401e01007387 */ /* 0x000fe80000100a00 */
[----:B------:R-:W-:Y:S04]  /*10b90*/  STL.64 [R1+0x100], R44 ;  /* 0x0001002c01007387 */ /* 0x000fe80000100a00 */
[----:B------:R-:W-:Y:S04]  /*10ba0*/  STL.64 [R1+0x150], R16 ;  /* 0x0001501001007387 */ /* 0x000fe80000100a00 */
[----:B------:R-:W-:Y:S04]  /*10bb0*/  STL [R1+0x580], R50 ;  /* 0x0005803201007387 */ /* 0x000fe80000100800 */
[----:B------:R-:W-:Y:S01]  /*10bc0*/  STL [R1+0x57c], R51 ;  /* 0x00057c3301007387 */ /* 0x000fe20000100800 */
[----:B------:R-:W-:-:S03]  /*10bd0*/  LOP3.LUT R32, R32, 0x36, RZ, 0xfc, !PT ;  /* 0x0000003620207812 */ /* 0x000fc600078efcff */
[----:B------:R0:W-:Y:S01]  /*10be0*/  STL.64 [R1+0x658], R50 ;  /* 0x0006583201007387 */ /* 0x0001e20000100a00 */
[----:B-1----:R-:W-:Y:S02]  /*10bf0*/  PRMT R49, RZ, 0x7610, R49 ;  /* 0x00007610ff317816 */ /* 0x002fe40000000031 */
[----:B------:R-:W-:Y:S02]  /*10c00*/  ISETP.GE.AND P3, PT, R32, UR8, PT ;  /* 0x0000000820007c0c */ /* 0x000fe4000bf66270 */
[----:B------:R-:W-:Y:S01]  /*10c10*/  PRMT R4, RZ, 0x7610, R4 ;  /* 0x00007610ff047816 */ /* 0x000fe20000000004 */
[----:B------:R-:W4:Y:S04]  /*10c20*/  LDL.LU.64 R32, [R1+0x80] ;  /* 0x0000800001207983 */ /* 0x000f280000300a00 */
[----:B------:R-:W3:Y:S01]  /*10c30*/  @!P4 LDG.E.U16 R49, desc[UR22][R30.64] ;  /* 0x000000161e31c981 */ /* 0x000ee2000c1e1500 */
[----:B0-----:R-:W-:-:S02]  /*10c40*/  PRMT R50, RZ, 0x7610, R50 ;  /* 0x00007610ff327816 */ /* 0x001fc40000000032 */
[----:B------:R-:W-:Y:S01]  /*10c50*/  PRMT R51, RZ, 0x7610, R51 ;  /* 0x00007610ff337816 */ /* 0x000fe20000000033 */
[----:B------:R-:W3:Y:S04]  /*10c60*/  @!P6 LDG.E.U16 R4, desc[UR22][R28.64] ;  /* 0x000000161c04e981 */ /* 0x000ee8000c1e1500 */
[----:B------:R0:W3:Y:S01]  /*10c70*/  @!P2 LDG.E.U16 R50, desc[UR22][R16.64] ;  /* 0x000000161032a981 */ /* 0x0000e2000c1e1500 */
[----:B------:R-:W-:-:S03]  /*10c80*/  PRMT R43, RZ, 0x7610, R43 ;  /* 0x00007610ff2b7816 */ /* 0x000fc6000000002b */
[----:B------:R-:W3:Y:S04]  /*10c90*/  LDL.LU.64 R30, [R1+0x8] ;  /* 0x00000800011e7983 */ /* 0x000ee80000300a00 */
[----:B------:R-:W3:Y:S01]  /*10ca0*/  @!P3 LDG.E.U16 R51, desc[UR22][R44.64] ;  /* 0x000000162c33b981 */ /* 0x000ee2000c1e1500 */
[----:B0-----:R-:W-:Y:S02]  /*10cb0*/  LEA.HI R16, R52, 0x4e, RZ, 0x1a ;  /* 0x0000004e34107811 */ /* 0x001fe400078fd0ff */
[----:B------:R-:W-:Y:S01]  /*10cc0*/  SHF.R.U32.HI R17, RZ, 0x6, R52 ;  /* 0x00000006ff117819 */ /* 0x000fe20000011634 */
[----:B------:R-:W3:Y:S01]  /*10cd0*/  LDL.LU.64 R28, [R1+0xa0] ;  /* 0x0000a000011c7983 */ /* 0x000ee20000300a00 */
[----:B------:R-:W-:Y:S02]  /*10ce0*/  ISETP.GE.AND P4, PT, R16, UR8, PT ;  /* 0x0000000810007c0c */ /* 0x000fe4000bf86270 */
[----:B------:R-:W-:-:S02]  /*10cf0*/  SGXT.U32 R17, R17, 0x1 ;  /* 0x000000011111781a */ /* 0x000fc40000000000 */
[----:B------:R-:W-:Y:S01]  /*10d00*/  LEA.HI R16, R52, 0x5e, RZ, 0x1a ;  /* 0x0000005e34107811 */ /* 0x000fe200078fd0ff */
[----:B------:R-:W3:Y:S01]  /*10d10*/  LDL.LU R44, [R1+0x420] ;  /* 0x00042000012c7983 */ /* 0x000ee20000300800 */
[----:B------:R-:W-:-:S03]  /*10d20*/  LOP3.LUT R17, R17, 0x56, RZ, 0xfc, !PT ;  /* 0x0000005611117812 */ /* 0x000fc600078efcff */
[----:B------:R-:W3:Y:S01]  /*10d30*/  LDL.LU R48, [R1+0x410] ;  /* 0x0004100001307983 */ /* 0x000ee20000300800 */
[----:B------:R-:W-:Y:S02]  /*10d40*/  ISETP.GE.AND P5, PT, R17, UR8, PT ;  /* 0x0000000811007c0c */ /* 0x000fe4000bfa6270 */
[----:B------:R-:W-:Y:S01]  /*10d50*/  ISETP.GE.AND P3, PT, R16, UR8, PT ;  /* 0x0000000810007c0c */ /* 0x000fe2000bf66270 */
[----:B------:R-:W3:Y:S01]  /*10d60*/  LDL.LU.64 R46, [R1+0x118] ;  /* 0x00011800012e7983 */ /* 0x000ee20000300a00 */
[----:B--2---:R-:W-:-:S05]  /*10d70*/  IMAD.WIDE R14, R0, 0x2, R14 ;  /* 0x00000002000e7825 */ /* 0x004fca00078e020e */
[----:B------:R0:W-:Y:S04]  /*10d80*/  STL.64 [R1+0x130], R14 ;  /* 0x0001300e01007387 */ /* 0x0001e80000100a00 */
[----:B------:R-:W2:Y:S04]  /*10d90*/  LDL.LU.64 R16, [R1+0x48] ;  /* 0x0000480001107983 */ /* 0x000ea80000300a00 */
[----:B------:R1:W2:Y:S04]  /*10da0*/  @!P4 LDG.E.U16 R43, desc[UR22][R14.64] ;  /* 0x000000160e2bc981 */ /* 0x0002a8000c1e1500 */
[----:B0-----:R-:W1:Y:S01]  /*10db0*/  LDL.LU.64 R14, [R1+0x9c0] ;  /* 0x0009c000010e7983 */ /* 0x001e620000300a00 */
[----:B------:R-:W-:-:S04]  /*10dc0*/  IMAD.WIDE R12, R0, 0x2, R12 ;  /* 0x00000002000c7825 */ /* 0x000fc800078e020c */
[----:B----4-:R-:W-:Y:S01]  /*10dd0*/  IMAD.WIDE R32, R0, 0x2, R32 ;  /* 0x0000000200207825 */ /* 0x010fe200078e0220 */
[----:B-1----:R-:W-:Y:S02]  /*10de0*/  PRMT R15, RZ, 0x7610, R15 ;  /* 0x00007610ff0f7816 */ /* 0x002fe4000000000f */
[----:B------:R-:W-:-:S04]  /*10df0*/  PRMT R14, RZ, 0x7610, R14 ;  /* 0x00007610ff0e7816 */ /* 0x000fc8000000000e */
[----:B------:R-:W4:Y:S04]  /*10e00*/  @!P5 LDG.E.U16 R15, desc[UR22][R32.64] ;  /* 0x00000016200fd981 */ /* 0x000f28000c1e1500 */
[----:B------:R-:W3:Y:S01]  /*10e10*/  @!P3 LDG.E.U16 R14, desc[UR22][R12.64] ;  /* 0x000000160c0eb981 */ /* 0x000ee2000c1e1500 */
[----:B------:R-:W-:-:S04]  /*10e20*/  SHF.R.U32.HI R45, RZ, 0x6, R52 ;  /* 0x00000006ff2d7819 */ /* 0x000fc80000011634 */
[----:B------:R-:W-:-:S04]  /*10e30*/  SGXT.U32 R45, R45, 0x1 ;  /* 0x000000012d2d781a */ /* 0x000fc80000000000 */
[----:B------:R-:W-:-:S04]  /*10e40*/  LOP3.LUT R45, R45, 0x66, RZ, 0xfc, !PT ;  /* 0x000000662d2d7812 */ /* 0x000fc800078efcff */
[----:B------:R-:W-:Y:S02]  /*10e50*/  ISETP.GE.AND P2, PT, R45, UR8, PT ;  /* 0x000000082d007c0c */ /* 0x000fe4000bf46270 */
[----:B------:R-:W0:Y:S01]  /*10e60*/  S2R R45, SR_TID.X ;  /* 0x00000000002d7919 */ /* 0x000e220000002100 */
[----:B------:R-:W-:Y:S04]  /*10e70*/  STL.64 [R1+0x120], R12 ;  /* 0x0001200c01007387 */ /* 0x000fe80000100a00 */
[----:B------:R-:W-:Y:S04]  /*10e80*/  STL.64 [R1+0x80], R32 ;  /* 0x0000802001007387 */ /* 0x000fe80000100a00 */
[----:B--2---:R0:W-:Y:S02]  /*10e90*/  STL [R1+0x45c], R43 ;  /* 0x00045c2b01007387 */ /* 0x0041e40000100800 */
[----:B0-----:R-:W-:-:S02]  /*10ea0*/  LEA.HI R43, R45, 0x6e, RZ, 0x1a ;  /* 0x0000006e2d2b7811 */ /* 0x001fc400078fd0ff */
[----:B------:R-:W-:-:S04]  /*10eb0*/  SHF.R.U32.HI R45, RZ, 0x6, R52 ;  /* 0x00000006ff2d7819 */ /* 0x000fc80000011634 */
[----:B------:R-:W-:Y:S02]  /*10ec0*/  SGXT.U32 R45, R45, 0x1 ;  /* 0x000000012d2d781a */ /* 0x000fe40000000000 */
[----:B------:R-:W-:Y:S02]  /*10ed0*/  ISETP.GE.AND P4, PT, R43, UR8, PT ;  /* 0x000000082b007c0c */ /* 0x000fe4000bf86270 */
[----:B------:R-:W-:Y:S01]  /*10ee0*/  LOP3.LUT R45, R45, 0x76, RZ, 0xfc, !PT ;  /* 0x000000762d2d7812 */ /* 0x000fe200078efcff */
[----:B------:R-:W2:Y:S04]  /*10ef0*/  LDL.LU R43, [R1+0x9b8] ;  /* 0x0009b800012b7983 */ /* 0x000ea80000300800 */
[----:B------:R-:W2:Y:S01]  /*10f00*/  LDL.LU.64 R32, [R1+0x9b0] ;  /* 0x0009b00001207983 */ /* 0x000ea20000300a00 */
[----:B------:R-:W-:-:S02]  /*10f10*/  ISETP.GE.AND P5, PT, R45, UR8, PT ;  /* 0x000000082d007c0c */ /* 0x000fc4000bfa6270 */
[----:B------:R-:W-:-:S04]  /*10f20*/  LEA.HI R52, R52, 0x7e, RZ, 0x1a ;  /* 0x0000007e34347811 */ /* 0x000fc800078fd0ff */
[----:B------:R-:W-:Y:S01]  /*10f30*/  ISETP.GE.AND P3, PT, R52, UR8, PT ;  /* 0x0000000834007c0c */ /* 0x000fe2000bf66270 */
[----:B----4-:R0:W-:Y:S04]  /*10f40*/  STL [R1+0x458], R15 ;  /* 0x0004580f01007387 */ /* 0x0101e80000100800 */
[----:B0-----:R-:W4:Y:S04]  /*10f50*/  LDL.LU R15, [R1+0x9ac] ;  /* 0x0009ac00010f7983 */ /* 0x001f280000300800 */
[----:B------:R-:W2:Y:S04]  /*10f60*/  LDL.LU R45, [R1+0x9a8] ;  /* 0x0009a800012d7983 */ /* 0x000ea80000300800 */
[----:B------:R-:W4:Y:S04]  /*10f70*/  LDL.LU.64 R12, [R1+0x9a0] ;  /* 0x0009a000010c7983 */ /* 0x000f280000300a00 */
[----:B---3--:R0:W-:Y:S04]  /*10f80*/  STL [R1+0x454], R14 ;  /* 0x0004540e01007387 */ /* 0x0081e80000100800 */
[----:B0-----:R-:W3:Y:S04]  /*10f90*/  LDL.LU R14, [R1+0x99c] ;  /* 0x00099c00010e7983 */ /* 0x001ee80000300800 */
[----:B------:R-:W3:Y:S01]  /*10fa0*/  LDL.LU R52, [R1+0x998] ;  /* 0x0009980001347983 */ /* 0x000ee20000300800 */
[----:B------:R-:W-:-:S04]  /*10fb0*/  IMAD.WIDE R16, R0, 0x2, R16 ;  /* 0x0000000200107825 */ /* 0x000fc800078e0210 */
[----:B------:R-:W-:-:S04]  /*10fc0*/  IMAD.WIDE R46, R0, 0x2, R46 ;  /* 0x00000002002e7825 */ /* 0x000fc800078e022e */
[----:B------:R-:W-:-:S04]  /*10fd0*/  IMAD.WIDE R30, R0, 0x2, R30 ;  /* 0x00000002001e7825 */ /* 0x000fc800078e021e */
[----:B------:R-:W-:Y:S01]  /*10fe0*/  IMAD.WIDE R28, R0, 0x2, R28 ;  /* 0x00000002001c7825 */ /* 0x000fe200078e021c */
[----:B--2---:R-:W-:Y:S02]  /*10ff0*/  PRMT R45, RZ, 0x7610, R45 ;  /* 0x00007610ff2d7816 */ /* 0x004fe4000000002d */
[----:B----4-:R-:W-:-:S04]  /*11000*/  PRMT R13, RZ, 0x7610, R13 ;  /* 0x00007610ff0d7816 */ /* 0x010fc8000000000d */
[----:B------:R-:W2:Y:S04]  /*11010*/  @!P4 LDG.E.U16 R45, desc[UR22][R46.64] ;  /* 0x000000162e2dc981 */ /* 0x000ea8000c1e1500 */
[----:B------:R-:W4:Y:S01]  /*11020*/  @!P2 LDG.E.U16 R13, desc[UR22][R16.64] ;  /* 0x00000016100da981 */ /* 0x000f22000c1e1500 */
[----:B---3--:R-:W-:Y:S02]  /*11030*/  PRMT R14, RZ, 0x7610, R14 ;  /* 0x00007610ff0e7816 */ /* 0x008fe4000000000e */
[----:B------:R-:W-:-:S04]  /*11040*/  PRMT R52, RZ, 0x7610, R52 ;  /* 0x00007610ff347816 */ /* 0x000fc80000000034 */
[----:B------:R-:W3:Y:S04]  /*11050*/  @!P5 LDG.E.U16 R14, desc[UR22][R30.64] ;  /* 0x000000161e0ed981 */ /* 0x000ee8000c1e1500 */
[----:B------:R-:W2:Y:S04]  /*11060*/  @!P3 LDG.E.U16 R52, desc[UR22][R28.64] ;  /* 0x000000161c34b981 */ /* 0x000ea8000c1e1500 */
[----:B------:R-:W-:Y:S04]  /*11070*/  STL.64 [R1+0xa0], R28 ;  /* 0x0000a01c01007387 */ /* 0x000fe80000100a00 */
[----:B------:R-:W-:Y:S04]  /*11080*/  STL.64 [R1+0x8], R30 ;  /* 0x0000081e01007387 */ /* 0x000fe80000100a00 */
[----:B------:R-:W-:Y:S04]  /*11090*/  STL.64 [R1+0x118], R46 ;  /* 0x0001182e01007387 */ /* 0x000fe80000100a00 */
[----:B------:R0:W-:Y:S04]  /*110a0*/  STL.64 [R1+0x48], R16 ;  /* 0x0000481001007387 */ /* 0x0001e80000100a00 */
[----:B------:R-:W-:Y:S04]  /*110b0*/  STL [R1+0x584], R0 ;  /* 0x0005840001007387 */ /* 0x000fe80000100800 */
[----:B------:R-:W-:Y:S04]  /*110c0*/  STL [R1+0x6b8], R0 ;  /* 0x0006b80001007387 */ /* 0x000fe80000100800 */
[----:B0-----:R-:W3:Y:S01]  /*110d0*/  LDL.LU.64 R16, [R1+0x990] ;  /* 0x0009900001107983 */ /* 0x001ee20000300a00 */
[----:B------:R-:W-:Y:S06]  /*110e0*/  BAR.SYNC.DEFER_BLOCKING 0x0 ;  /* 0x0000000000007b1d */ /* 0x000fec0000010000 */
[----:B----4-:R0:W-:Y:S04]  /*110f0*/  STL [R1+0x450], R13 ;  /* 0x0004500d01007387 */ /* 0x0101e80000100800 */
[----:B0-----:R-:W4:Y:S04]  /*11100*/  LDL.LU R13, [R1+0x988] ;  /* 0x00098800010d7983 */ /* 0x001f280000300800 */
[----:B------:R-:W4:Y:S04]  /*11110*/  LDL.LU.64 R46, [R1+0x980] ;  /* 0x00098000012e7983 */ /* 0x000f280000300a00 */
[----:B--2---:R0:W-:Y:S04]  /*11120*/  STL [R1+0x44c], R45 ;  /* 0x00044c2d01007387 */ /* 0x0041e80000100800 */
[----:B0-----:R-:W2:Y:S04]  /*11130*/  LDL.LU R45, [R1+0x978] ;  /* 0x00097800012d7983 */ /* 0x001ea80000300800 */
[----:B------:R-:W2:Y:S04]  /*11140*/  LDL.LU.64 R30, [R1+0x970] ;  /* 0x00097000011e7983 */ /* 0x000ea80000300a00 */
[----:B---3--:R0:W-:Y:S04]  /*11150*/  STL [R1+0x448], R14 ;  /* 0x0004480e01007387 */ /* 0x0081e80000100800 */
[----:B0-----:R-:W3:Y:S04]  /*11160*/  LDL.LU R14, [R1+0x968] ;  /* 0x00096800010e7983 */ /* 0x001ee80000300800 */
[----:B------:R-:W2:Y:S04]  /*11170*/  LDL.LU.64 R28, [R1+0x960] ;  /* 0x00096000011c7983 */ /* 0x000ea80000300a00 */
[----:B------:R0:W-:Y:S04]  /*11180*/  STL [R1+0x444], R52 ;  /* 0x0004443401007387 */ /* 0x0001e80000100800 */
[----:B0-----:R-:W2:Y:S04]  /*11190*/  LDL.LU R52, [R1+0x95c] ;  /* 0x00095c0001347983 */ /* 0x001ea80000300800 */
[----:B--2---:R0:W-:Y:S04]  /*111a0*/  STS.U16 [R52+UR11+0x8000], R44 ;  /* 0x0080002c34007988 */ /* 0x0041e8000800040b */
[----:B------:R1:W-:Y:S04]  /*111b0*/  STS.U16 [R52+UR11+0x8800], R28 ;  /* 0x0088001c34007988 */ /* 0x0003e8000800040b */
[----:B----4-:R2:W-:Y:S04]  /*111c0*/  STS.U16 [R52+UR11+0x8c00], R13 ;  /* 0x008c000d34007988 */ /* 0x0105e8000800040b */
[----:B0-----:R-:W4:Y:S04]  /*111d0*/  LDL.LU R44, [R1+0x958] ;  /* 0x00095800012c7983 */ /* 0x001f280000300800 */
[----:B-1----:R-:W3:Y:S04]  /*111e0*/  LDL.LU R28, [R1+0x954] ;  /* 0x00095400011c7983 */ /* 0x002ee80000300800 */
[----:B--2---:R-:W2:Y:S04]  /*111f0*/  LDL.LU R13, [R1+0x950] ;  /* 0x00095000010d7983 */ /* 0x004ea80000300800 */
[----:B------:R0:W-:Y:S04]  /*11200*/  STS.U16 [R52+UR11+0x9000], R43 ;  /* 0x0090002b34007988 */ /* 0x0001e8000800040b */
[----:B------:R1:W-:Y:S04]  /*11210*/  STS.U16 [R52+UR11+0x9400], R27 ;  /* 0x0094001b34007988 */ /* 0x0003e8000800040b */
[----:B------:R1:W-:Y:S04]  /*11220*/  STS.U16 [R52+UR11+0x9800], R12 ;  /* 0x0098000c34007988 */ /* 0x0003e8000800040b */
[----:B0-----:R-:W2:Y:S04]  /*11230*/  LDL.LU R43, [R1+0x94c] ;  /* 0x00094c00012b7983 */ /* 0x001ea80000300800 */
[----:B-1----:R-:W2:Y:S04]  /*11240*/  LDL.LU R27, [R1+0x948] ;  /* 0x00094800011b7983 */ /* 0x002ea80000300800 */
[----:B------:R-:W2:Y:S04]  /*11250*/  LDL.LU R12, [R1+0x944] ;  /* 0x00094400010c7983 */ /* 0x000ea80000300800 */
[----:B------:R0:W-:Y:S04]  /*11260*/  STS.U16 [R52+UR11+0x9c00], R53 ;  /* 0x009c003534007988 */ /* 0x0001e8000800040b */
[----:B0-----:R-:W2:Y:S04]  /*11270*/  LDL.LU R53, [R1+0x940] ;  /* 0x0009400001357983 */ /* 0x001ea80000300800 */
[----:B------:R0:W-:Y:S04]  /*11280*/  STS.U16 [R52+UR11+0xa000], R3 ;  /* 0x00a0000334007988 */ /* 0x0001e8000800040b */
[----:B------:R1:W-:Y:S04]  /*11290*/  STS.U16 [R52+UR11+0xa400], R6 ;  /* 0x00a4000634007988 */ /* 0x0003e8000800040b */
[----:B------:R1:W-:Y:S04]  /*112a0*/  STS.U16 [R52+UR11+0xa800], R7 ;  /* 0x00a8000734007988 */ /* 0x0003e8000800040b */
[----:B0-----:R-:W3:Y:S04]  /*112b0*/  LDL.LU R3, [R1+0x93c] ;  /* 0x00093c0001037983 */ /* 0x001ee80000300800 */
[----:B-1----:R-:W3:Y:S04]  /*112c0*/  LDL.LU R6, [R1+0x938] ;  /* 0x0009380001067983 */ /* 0x002ee80000300800 */
[----:B------:R-:W3:Y:S04]  /*112d0*/  LDL.LU R7, [R1+0x934] ;  /* 0x0009340001077983 */ /* 0x000ee80000300800 */
        /* <DEDUP_REMOVED lines=8> */
[----:B0-----:R-:W3:Y:S04]  /*11360*/  LDL.LU R10, [R1+0x924] ;  /* 0x00092400010a7983 */ /* 0x001ee80000300800 */
[----:B-1----:R-:W3:Y:S04]  /*11370*/  LDL.LU R11, [R1+0x920] ;  /* 0x00092000010b7983 */ /* 0x002ee80000300800 */
[----:B------:R-:W-:Y:S04]  /*11380*/  STL [R1+0x588], R52 ;  /* 0x0005883401007387 */ /* 0x000fe80000100800 */
[----:B--2---:R0:W-:Y:S04]  /*11390*/  STL.64 [R1+0x660], R52 ;  /* 0x0006603401007387 */ /* 0x0041e80000100a00 */
[----:B0-----:R-:W2:Y:S04]  /*113a0*/  LDL R53, [R1+0x514] ;  /* 0x0005140001357983 */ /* 0x001ea80000100800 */
[----:B------:R0:W-:Y:S02]  /*113b0*/  STS.U16 [R52+UR11+0x8400], R48 ;  /* 0x0084003034007988 */ /* 0x0001e4000800040b */
[----:B0-----:R-:W0:Y:S02]  /*113c0*/  S2R R48, SR_TID.X ;  /* 0x0000000000307919 */ /* 0x001e240000002100 */
[----:B--2---:R1:W-:Y:S04]  /*113d0*/  STS.U16 [R53+UR11+0x8100], R12 ;  /* 0x0081000c35007988 */ /* 0x0043e8000800040b */
[----:B------:R2:W-:Y:S04]  /*113e0*/  STS.U16 [R53+UR11+0x8500], R13 ;  /* 0x0085000d35007988 */ /* 0x0005e8000800040b */
[----:B---3--:R-:W-:Y:S04]  /*113f0*/  STS.U16 [R53+UR11+0x8900], R14 ;  /* 0x0089000e35007988 */ /* 0x008fe8000800040b */
[----:B------:R-:W-:Y:S04]  /*11400*/  STS.U16 [R53+UR11+0x8d00], R15 ;  /* 0x008d000f35007988 */ /* 0x000fe8000800040b */
[----:B------:R-:W-:Y:S04]  /*11410*/  STS.U16 [R53+UR11+0x9100], R16 ;  /* 0x0091001035007988 */ /* 0x000fe8000800040b */
[----:B------:R-:W-:Y:S04]  /*11420*/  STS.U16 [R53+UR11+0x9500], R17 ;  /* 0x0095001135007988 */ /* 0x000fe8000800040b */
[----:B------:R-:W-:Y:S04]  /*11430*/  STS.U16 [R53+UR11+0x9900], R18 ;  /* 0x0099001235007988 */ /* 0x000fe8000800040b */
[----:B------:R-:W-:Y:S04]  /*11440*/  STS.U16 [R53+UR11+0x9d00], R19 ;  /* 0x009d001335007988 */ /* 0x000fe8000800040b */
[----:B------:R-:W-:Y:S04]  /*11450*/  STS.U16 [R53+UR11+0xa100], R20 ;  /* 0x00a1001435007988 */ /* 0x000fe8000800040b */
[----:B------:R-:W-:Y:S04]  /*11460*/  STS.U16 [R53+UR11+0xa500], R21 ;  /* 0x00a5001535007988 */ /* 0x000fe8000800040b */
[----:B------:R-:W-:Y:S04]  /*11470*/  STS.U16 [R53+UR11+0xa900], R22 ;  /* 0x00a9001635007988 */ /* 0x000fe8000800040b */
[----:B-1----:R-:W3:Y:S04]  /*11480*/  LDL.LU R12, [R1+0x91c] ;  /* 0x00091c00010c7983 */ /* 0x002ee80000300800 */
[----:B------:R0:W-:Y:S04]  /*11490*/  STS.U16 [R53+UR11+0xad00], R5 ;  /* 0x00ad000535007988 */ /* 0x0001e8000800040b */
[----:B--2---:R-:W3:Y:S04]  /*114a0*/  LDL.LU R13, [R1+0x918] ;  /* 0x00091800010d7983 */ /* 0x004ee80000300800 */
[----:B------:R1:W-:Y:S01]  /*114b0*/  STS.U16 [R53+UR11+0xb100], R23 ;  /* 0x00b1001735007988 */ /* 0x0003e2000800040b */
[----:B0-----:R-:W-:-:S03]  /*114c0*/  LOP3.LUT R5, R48, 0x3f, RZ, 0xc0, !PT ;  /* 0x0000003f30057812 */ /* 0x001fc600078ec0ff */
[----:B------:R-:W2:Y:S04]  /*114d0*/  LDL.LU R14, [R1+0x914] ;  /* 0x00091400010e7983 */ /* 0x000ea80000300800 */
[----:B------:R-:W2:Y:S01]  /*114e0*/  LDL.LU R15, [R1+0x910] ;  /* 0x00091000010f7983 */ /* 0x000ea20000300800 */
[----:B-1----:R-:W-:-:S03]  /*114f0*/  SHF.R.S32.HI R53, RZ, 0x6, R48 ;  /* 0x00000006ff357819 */ /* 0x002fc60000011430 */
[----:B------:R-:W2:Y:S01]  /*11500*/  LDL.LU R16, [R1+0x90c] ;  /* 0x00090c0001107983 */ /* 0x000ea20000300800 */
[----:B------:R-:W-:Y:S01]  /*11510*/  IMAD.SHL.U32 R52, R5, 0x2, RZ ;  /* 0x0000000205347824 */ /* 0x000fe200078e00ff */
[----:B------:R-:W-:Y:S02]  /*11520*/  SGXT R53, R53, 0x1 ;  /* 0x000000013535781a */ /* 0x000fe40000000200 */
[----:B------:R-:W2:Y:S04]  /*11530*/  LDL.LU R17, [R1+0x908] ;  /* 0x0009080001117983 */ /* 0x000ea80000300800 */
[----:B------:R-:W2:Y:S04]  /*11540*/  LDL.LU R18, [R1+0x904] ;  /* 0x0009040001127983 */ /* 0x000ea80000300800 */
[----:B------:R-:W2:Y:S01]  /*11550*/  LDL.LU R19, [R1+0x900] ;  /* 0x0009000001137983 */ /* 0x000ea20000300800 */
[----:B------:R-:W-:-:S03]  /*11560*/  LOP3.LUT R52, R52, 0x90, R53, 0x78, !PT ;  /* 0x0000009034347812 */ /* 0x000fc600078e7835 */
[----:B------:R-:W2:Y:S04]  /*11570*/  LDL.LU R20, [R1+0x8fc] ;  /* 0x0008fc0001147983 */ /* 0x000ea80000300800 */
[----:B------:R-:W2:Y:S04]  /*11580*/  LDL.LU R21, [R1+0x8f8] ;  /* 0x0008f80001157983 */ /* 0x000ea80000300800 */
[----:B------:R-:W2:Y:S04]  /*11590*/  LDL.LU R22, [R1+0x8f4] ;  /* 0x0008f40001167983 */ /* 0x000ea80000300800 */
[----:B------:R-:W2:Y:S04]  /*115a0*/  LDL.LU R23, [R1+0x8f0] ;  /* 0x0008f00001177983 */ /* 0x000ea80000300800 */
[----:B------:R-:W2:Y:S01]  /*115b0*/  LDL R53, [R1+0x514] ;  /* 0x0005140001357983 */ /* 0x000ea20000100800 */
[----:B------:R-:W-:-:S02]  /*115c0*/  LOP3.LUT R52, R52, 0x40, RZ, 0x3c, !PT ;  /* 0x0000004034347812 */ /* 0x000fc400078e3cff */
[----:B------:R-:W-:Y:S01]  /*115d0*/  SHF.R.S32.HI R48, RZ, 0x6, R48 ;  /* 0x00000006ff307819 */ /* 0x000fe20000011430 */
[----:B------:R-:W-:-:S03]  /*115e0*/  IMAD.SHL.U32 R5, R5, 0x2, RZ ;  /* 0x0000000205057824 */ /* 0x000fc600078e00ff */
[----:B------:R-:W-:-:S04]  /*115f0*/  SGXT R48, R48, 0x1 ;  /* 0x000000013030781a */ /* 0x000fc80000000200 */
[----:B------:R-:W-:-:S04]  /*11600*/  LOP3.LUT R5, R5, 0x90, R48, 0x78, !PT ;  /* 0x0000009005057812 */ /* 0x000fc800078e7830 */
[----:B------:R-:W-:Y:S01]  /*11610*/  LOP3.LUT R5, R5, 0x60, RZ, 0x3c, !PT ;  /* 0x0000006005057812 */ /* 0x000fe200078e3cff */
[----:B--2---:R0:W-:Y:S04]  /*11620*/  STS.U16 [R53+UR11+0xb500], R24 ;  /* 0x00b5001835007988 */ /* 0x0041e8000800040b */
[----:B------:R1:W-:Y:S04]  /*11630*/  STS.U16 [R53+UR11+0xb900], R25 ;  /* 0x00b9001935007988 */ /* 0x0003e8000800040b */
[----:B------:R2:W-:Y:S04]  /*11640*/  STS.U16 [R53+UR11+0xbd00], R26 ;  /* 0x00bd001a35007988 */ /* 0x0005e8000800040b */
[----:B0-----:R-:W3:Y:S04]  /*11650*/  LDL.LU R24, [R1+0x8ec] ;  /* 0x0008ec0001187983 */ /* 0x001ee80000300800 */
[----:B-1----:R-:W3:Y:S04]  /*11660*/  LDL.LU R25, [R1+0x8e8] ;  /* 0x0008e80001197983 */ /* 0x002ee80000300800 */
[----:B--2---:R-:W2:Y:S04]  /*11670*/  LDL.LU R26, [R1+0x8e4] ;  /* 0x0008e400011a7983 */ /* 0x004ea80000300800 */
[----:B------:R0:W-:Y:S04]  /*11680*/  STS.U16 [R52+UR11+0x8200], R27 ;  /* 0x0082001b34007988 */ /* 0x0001e8000800040b */
[----:B------:R1:W-:Y:S04]  /*11690*/  STS.U16 [R52+UR11+0x8600], R28 ;  /* 0x0086001c34007988 */ /* 0x0003e8000800040b */
[----:B------:R4:W-:Y:S04]  /*116a0*/  STS.U16 [R52+UR11+0x8a00], R29 ;  /* 0x008a001d34007988 */ /* 0x0009e8000800040b */
[----:B0-----:R-:W2:Y:S04]  /*116b0*/  LDL.LU R27, [R1+0x8e0] ;  /* 0x0008e000011b7983 */ /* 0x001ea80000300800 */
[----:B-1----:R-:W2:Y:S04]  /*116c0*/  LDL.LU R28, [R1+0x8dc] ;  /* 0x0008dc00011c7983 */ /* 0x002ea80000300800 */
[----:B----4-:R-:W4:Y:S04]  /*116d0*/  LDL.LU R29, [R1+0x8d8] ;  /* 0x0008d800011d7983 */ /* 0x010f280000300800 */
[----:B------:R0:W-:Y:S04]  /*116e0*/  STS.U16 [R52+UR11+0x8e00], R30 ;  /* 0x008e001e34007988 */ /* 0x0001e8000800040b */
[----:B------:R1:W-:Y:S04]  /*116f0*/  STS.U16 [R52+UR11+0x9200], R31 ;  /* 0x0092001f34007988 */ /* 0x0003e8000800040b */
[----:B------:R1:W-:Y:S04]  /*11700*/  STS.U16 [R52+UR11+0x9600], R32 ;  /* 0x0096002034007988 */ /* 0x0003e8000800040b */
[----:B0-----:R-:W4:Y:S04]  /*11710*/  LDL.LU R30, [R1+0x8d4] ;  /* 0x0008d400011e7983 */ /* 0x001f280000300800 */
[----:B-1----:R-:W4:Y:S04]  /*11720*/  LDL.LU R31, [R1+0x8d0] ;  /* 0x0008d000011f7983 */ /* 0x002f280000300800 */
[----:B------:R-:W4:Y:S04]  /*11730*/  LDL.LU R32, [R1+0x8cc] ;  /* 0x0008cc0001207983 */ /* 0x000f280000300800 */
        /* <DEDUP_REMOVED lines=30> */
[----:B------:R-:W-:Y:S04]  /*11920*/  STS.U16 [R5+UR11+0x9700], R50 ;  /* 0x0097003205007988 */ /* 0x000fe8000800040b */
[----:B------:R-:W-:Y:S04]  /*11930*/  STS.U16 [R5+UR11+0x9b00], R51 ;  /* 0x009b003305007988 */ /* 0x000fe8000800040b */
[----:B------:R-:W-:Y:S04]  /*11940*/  STS.U16 [R5+UR11+0x9f00], R49 ;  /* 0x009f003105007988 */ /* 0x000fe8000800040b */
[----:B------:R0:W-:Y:S04]  /*11950*/  STS.U16 [R5+UR11+0xa300], R4 ;  /* 0x00a3000405007988 */ /* 0x0001e8000800040b */
[----:B0-----:R-:W4:Y:S01]  /*11960*/  LDL.LU.64 R4, [R1+0x1b0] ;  /* 0x0001b00001047983 */ /* 0x001f220000300a00 */
[----:B------:R-:W-:-:S03]  /*11970*/  IMAD.WIDE R6, R2, 0x2, R6 ;  /* 0x0000000202067825 */ /* 0x000fc600078e0206 */
[----:B------:R-:W4:Y:S01]  /*11980*/  LDL.LU.64 R52, [R1+0x1f8] ;  /* 0x0001f80001347983 */ /* 0x000f220000300a00 */
[----:B------:R-:W-:-:S03]  /*11990*/  IMAD.WIDE R8, R2, 0x2, R8 ;  /* 0x0000000202087825 */ /* 0x000fc600078e0208 */
[----:B------:R-:W4:Y:S01]  /*119a0*/  LDL.LU.64 R50, [R1+0x1b8] ;  /* 0x0001b80001327983 */ /* 0x000f220000300a00 */
[----:B------:R-:W-:-:S03]  /*119b0*/  IMAD.WIDE R10, R2, 0x2, R10 ;  /* 0x00000002020a7825 */ /* 0x000fc600078e020a */
[----:B------:R-:W-:Y:S01]  /*119c0*/  STL.64 [R1+0x668], R6 ;  /* 0x0006680601007387 */ /* 0x000fe20000100a00 */
[----:B---3--:R-:W-:-:S03]  /*119d0*/  IMAD.WIDE R12, R2, 0x2, R12 ;  /* 0x00000002020c7825 */ /* 0x008fc600078e020c */
[----:B------:R0:W-:Y:S01]  /*119e0*/  STL.64 [R1+0x688], R8 ;  /* 0x0006880801007387 */ /* 0x0001e20000100a00 */
[----:B------:R-:W-:-:S04]  /*119f0*/  IMAD.WIDE R14, R2, 0x2, R14 ;  /* 0x00000002020e7825 */ /* 0x000fc800078e020e */
[C---:B------:R-:W-:Y:S01]  /*11a00*/  IMAD.WIDE R16, R2.reuse, 0x2, R16 ;  /* 0x0000000202107825 */ /* 0x040fe200078e0210 */
[----:B0-----:R-:W3:Y:S04]  /*11a10*/  LDL.LU.64 R8, [R1+0x200] ;  /* 0x0002000001087983 */ /* 0x001ee80000300a00 */
[----:B------:R0:W-:Y:S01]  /*11a20*/  STL.64 [R1+0x6b0], R10 ;  /* 0x0006b00a01007387 */ /* 0x0001e20000100a00 */
[----:B------:R-:W-:-:S04]  /*11a30*/  IMAD.WIDE R18, R2, 0x2, R18 ;  /* 0x0000000202127825 */ /* 0x000fc800078e0212 */
[C---:B------:R-:W-:Y:S01]  /*11a40*/  IMAD.WIDE R20, R2.reuse, 0x2, R20 ;  /* 0x0000000202147825 */ /* 0x040fe200078e0214 */
[----:B0-----:R-:W3:Y:S04]  /*11a50*/  LDL.LU.64 R10, [R1+0x1c8] ;  /* 0x0001c800010a7983 */ /* 0x001ee80000300a00 */
[----:B------:R-:W-:Y:S04]  /*11a60*/  STL [R1+0x700], R12 ;  /* 0x0007000c01007387 */ /* 0x000fe80000100800 */
[----:B------:R-:W-:Y:S01]  /*11a70*/  STL [R1+0x6fc], R13 ;  /* 0x0006fc0d01007387 */ /* 0x000fe20000100800 */
[----:B------:R-:W-:-:S03]  /*11a80*/  IMAD.WIDE R22, R2, 0x2, R22 ;  /* 0x0000000202167825 */ /* 0x000fc600078e0216 */
[----:B------:R-:W-:Y:S04]  /*11a90*/  STL.64 [R1+0x888], R12 ;  /* 0x0008880c01007387 */ /* 0x000fe80000100a00 */
[----:B------:R-:W-:Y:S04]  /*11aa0*/  STL [R1+0x758], R14 ;  /* 0x0007580e01007387 */ /* 0x000fe80000100800 */
[----:B------:R-:W-:Y:S04]  /*11ab0*/  STL [R1+0x754], R15 ;  /* 0x0007540f01007387 */ /* 0x000fe80000100800 */
[----:B------:R-:W-:Y:S04]  /*11ac0*/  STL [R1+0x7b0], R16 ;  /* 0x0007b01001007387 */ /* 0x000fe80000100800 */
[----:B------:R-:W-:Y:S04]  /*11ad0*/  STL [R1+0x7ac], R17 ;  /* 0x0007ac1101007387 */ /* 0x000fe80000100800 */
[----:B------:R-:W-:Y:S04]  /*11ae0*/  STL [R1+0x818], R18 ;  /* 0x0008181201007387 */ /* 0x000fe80000100800 */
[----:B------:R-:W-:Y:S04]  /*11af0*/  STL [R1+0x814], R19 ;  /* 0x0008141301007387 */ /* 0x000fe80000100800 */
[----:B------:R-:W-:Y:S04]  /*11b00*/  STL.64 [R1+0x678], R20 ;  /* 0x0006781401007387 */ /* 0x000fe80000100a00 */
[----:B------:R0:W-:Y:S04]  /*11b10*/  STL.64 [R1+0x680], R22 ;  /* 0x0006801601007387 */ /* 0x0001e80000100a00 */
[----:B0-----:R-:W3:Y:S01]  /*11b20*/  LDL.LU.64 R22, [R1+0x1c0] ;  /* 0x0001c00001167983 */ /* 0x001ee20000300a00 */
[----:B------:R-:W-:-:S05]  /*11b30*/  IMAD.WIDE R24, R2, 0x2, R24 ;  /* 0x0000000202187825 */ /* 0x000fca00078e0218 */
[----:B------:R-:W-:Y:S01]  /*11b40*/  STL.64 [R1+0x690], R24 ;  /* 0x0006901801007387 */ /* 0x000fe20000100a00 */
[----:B--2---:R-:W-:-:S04]  /*11b50*/  IMAD.WIDE R26, R2, 0x2, R26 ;  /* 0x00000002021a7825 */ /* 0x004fc800078e021a */
[C---:B----4-:R-:W-:Y:S01]  /*11b60*/  IMAD.WIDE R28, R2.reuse, 0x2, R28 ;  /* 0x00000002021c7825 */ /* 0x050fe200078e021c */
[----:B------:R-:W-:Y:S04]  /*11b70*/  STL.64 [R1+0x6c0], R26 ;  /* 0x0006c01a01007387 */ /* 0x000fe80000100a00 */
[----:B------:R-:W-:Y:S04]  /*11b80*/  STL [R1+0x710], R28 ;  /* 0x0007101c01007387 */ /* 0x000fe80000100800 */
[----:B------:R-:W-:Y:S01]  /*11b90*/  STL [R1+0x704], R29 ;  /* 0x0007041d01007387 */ /* 0x000fe20000100800 */
[----:B------:R-:W-:-:S05]  /*11ba0*/  IMAD.WIDE R30, R2, 0x2, R30 ;  /* 0x00000002021e7825 */ /* 0x000fca00078e021e */
[----:B------:R-:W-:Y:S04]  /*11bb0*/  STL [R1+0x768], R30 ;  /* 0x0007681e01007387 */ /* 0x000fe80000100800 */
[----:B------:R-:W-:Y:S01]  /*11bc0*/  STL [R1+0x75c], R31 ;  /* 0x00075c1f01007387 */ /* 0x000fe20000100800 */
[----:B------:R-:W-:-:S05]  /*11bd0*/  IMAD.WIDE R32, R2, 0x2, R32 ;  /* 0x0000000202207825 */ /* 0x000fca00078e0220 */
[----:B------:R0:W-:Y:S01]  /*11be0*/  STL.64 [R1+0x7b8], R32 ;  /* 0x0007b82001007387 */ /* 0x0001e20000100a00 */
[----:B------:R-:W-:-:S03]  /*11bf0*/  IMAD.WIDE R34, R2, 0x2, R34 ;  /* 0x0000000202227825 */ /* 0x000fc600078e0222 */
[----:B0-----:R-:W2:Y:S04]  /*11c00*/  LDL.LU.64 R32, [R1+0x20] ;  /* 0x0000200001207983 */ /* 0x001ea80000300a00 */
[----:B------:R0:W-:Y:S01]  /*11c10*/  STL.64 [R1+0x820], R34 ;  /* 0x0008202201007387 */ /* 0x0001e20000100a00 */
[----:B------:R-:W-:-:S03]  /*11c20*/  IMAD.WIDE R36, R2, 0x2, R36 ;  /* 0x0000000202247825 */ /* 0x000fc600078e0224 */
[----:B0-----:R-:W4:Y:S04]  /*11c30*/  LDL.LU.64 R34, [R1+0x98] ;  /* 0x0000980001227983 */ /* 0x001f280000300a00 */
[----:B------:R-:W-:Y:S01]  /*11c40*/  STL.64 [R1+0x698], R36 ;  /* 0x0006982401007387 */ /* 0x000fe20000100a00 */
[----:B------:R-:W-:-:S04]  /*11c50*/  IMAD.WIDE R38, R2, 0x2, R38 ;  /* 0x0000000202267825 */ /* 0x000fc800078e0226 */
[C---:B------:R-:W-:Y:S01]  /*11c60*/  IMAD.WIDE R40, R2.reuse, 0x2, R40 ;  /* 0x0000000202287825 */ /* 0x040fe200078e0228 */
[----:B------:R-:W-:Y:S04]  /*11c70*/  STL.64 [R1+0x6a0], R38 ;  /* 0x0006a02601007387 */ /* 0x000fe80000100a00 */
[----:B------:R-:W-:Y:S04]  /*11c80*/  STL [R1+0x6d8], R40 ;  /* 0x0006d82801007387 */ /* 0x000fe80000100800 */
[----:B------:R-:W-:Y:S01]  /*11c90*/  STL [R1+0x6c8], R41 ;  /* 0x0006c82901007387 */ /* 0x000fe20000100800 */
[----:B------:R-:W-:-:S05]  /*11ca0*/  IMAD.WIDE R42, R2, 0x2, R42 ;  /* 0x00000002022a7825 */ /* 0x000fca00078e022a */
[----:B------:R-:W-:Y:S01]  /*11cb0*/  STL.64 [R1+0x6d0], R42 ;  /* 0x0006d02a01007387 */ /* 0x000fe20000100a00 */
[----:B------:R-:W-:-:S05]  /*11cc0*/  IMAD.WIDE R44, R2, 0x2, R44 ;  /* 0x00000002022c7825 */ /* 0x000fca00078e022c */
[----:B------:R0:W-:Y:S01]  /*11cd0*/  STL.64 [R1+0x708], R44 ;  /* 0x0007082c01007387 */ /* 0x0001e20000100a00 */
[----:B------:R-:W-:-:S03]  /*11ce0*/  IMAD.WIDE R46, R2, 0x2, R46 ;  /* 0x00000002022e7825 */ /* 0x000fc600078e022e */
[----:B0-----:R-:W4:Y:S04]  /*11cf0*/  LDL.LU.64 R44, [R1+0x1d0] ;  /* 0x0001d000012c7983 */ /* 0x001f280000300a00 */
[----:B------:R-:W-:Y:S04]  /*11d00*/  STL.64 [R1+0x760], R46 ;  /* 0x0007602e01007387 */ /* 0x000fe80000100a00 */
[----:B------:R-:W4:Y:S04]  /*11d10*/  LDL.LU.64 R42, [R1+0x1e0] ;  /* 0x0001e000012a7983 */ /* 0x000f280000300a00 */
[----:B------:R-:W4:Y:S04]  /*11d20*/  LDL.LU.64 R38, [R1+0x1e8] ;  /* 0x0001e80001267983 */ /* 0x000f280000300a00 */
[----:B------:R-:W4:Y:S01]  /*11d30*/  LDL.LU.64 R36, [R1+0x1f0] ;  /* 0x0001f00001247983 */ /* 0x000f220000300a00 */
[----:B------:R-:W-:-:S05]  /*11d40*/  IMAD.WIDE R4, R2, 0x2, R4 ;  /* 0x0000000202047825 */ /* 0x000fca00078e0204 */
[----:B------:R0:W-:Y:S04]  /*11d50*/  STL.64 [R1+0x1b0], R4 ;  /* 0x0001b00401007387 */ /* 0x0001e80000100a00 */
[----:B------:R-:W4:Y:S04]  /*11d60*/  LDL.LU.64 R20, [R1+0x220] ;  /* 0x0002200001147983 */ /* 0x000f280000300a00 */
[----:B------:R-:W4:Y:S04]  /*11d70*/  LDL.LU.64 R12, [R1+0x228] ;  /* 0x00022800010c7983 */ /* 0x000f280000300a00 */
[----:B0-----:R-:W4:Y:S04]  /*11d80*/  LDL.LU.64 R4, [R1+0x230] ;  /* 0x0002300001047983 */ /* 0x001f280000300a00 */
[----:B------:R-:W4:Y:S01]  /*11d90*/  LDL.LU.64 R46, [R1+0x1d8] ;  /* 0x0001d800012e7983 */ /* 0x000f220000300a00 */
[----:B------:R-:W-:-:S04]  /*11da0*/  IMAD.WIDE R50, R2, 0x2, R50 ;  /* 0x0000000202327825 */ /* 0x000fc800078e0232 */
[----:B---3--:R-:W-:-:S04]  /*11db0*/  IMAD.WIDE R10, R2, 0x2, R10 ;  /* 0x00000002020a7825 */ /* 0x008fc800078e020a */
[----:B------:R-:W-:-:S04]  /*11dc0*/  IMAD.WIDE R22, R2, 0x2, R22 ;  /* 0x0000000202167825 */ /* 0x000fc800078e0216 */
[----:B--2---:R-:W-:-:S05]  /*11dd0*/  IMAD.WIDE R32, R2, 0x2, R32 ;  /* 0x0000000202207825 */ /* 0x004fca00078e0220 */
[----:B------:R-:W-:Y:S01]  /*11de0*/  STL.64 [R1+0x20], R32 ;  /* 0x0000202001007387 */ /* 0x000fe20000100a00 */
[----:B----4-:R-:W-:-:S05]  /*11df0*/  IMAD.WIDE R34, R2, 0x2, R34 ;  /* 0x0000000202227825 */ /* 0x010fca00078e0222 */
[----:B------:R-:W-:Y:S04]  /*11e00*/  STL.64 [R1+0x98], R34 ;  /* 0x0000982201007387 */ /* 0x000fe80000100a00 */
[----:B------:R-:W-:Y:S04]  /*11e10*/  STL [R1+0x838], R34 ;  /* 0x0008382201007387 */ /* 0x000fe80000100800 */
[----:B------:R-:W-:Y:S04]  /*11e20*/  STL [R1+0x828], R35 ;  /* 0x0008282301007387 */ /* 0x000fe80000100800 */
[----:B------:R-:W-:Y:S04]  /*11e30*/  STL [R1+0x7d0], R32 ;  /* 0x0007d02001007387 */ /* 0x000fe80000100800 */
[----:B------:R-:W-:Y:S04]  /*11e40*/  STL [R1+0x7c0], R33 ;  /* 0x0007c02101007387 */ /* 0x000fe80000100800 */
[----:B------:R-:W2:Y:S04]  /*11e50*/  LDL.LU.64 R26, [R1+0x208] ;  /* 0x00020800011a7983 */ /* 0x000ea80000300a00 */
[----:B------:R-:W3:Y:S04]  /*11e60*/  LDL.LU.64 R24, [R1+0x240] ;  /* 0x0002400001187983 */ /* 0x000ee80000300a00 */
[----:B------:R-:W4:Y:S04]  /*11e70*/  LDL.LU.64 R6, [R1+0x238] ;  /* 0x0002380001067983 */ /* 0x000f280000300a00 */
[----:B------:R-:W-:Y:S04]  /*11e80*/  STL.64 [R1+0x1b8], R50 ;  /* 0x0001b83201007387 */ /* 0x000fe80000100a00 */
[----:B------:R-:W-:Y:S04]  /*11e90*/  STL.64 [R1+0x6e0], R50 ;  /* 0x0006e03201007387 */ /* 0x000fe80000100a00 */
[----:B------:R-:W-:Y:S01]  /*11ea0*/  STL.64 [R1+0x1c0], R22 ;  /* 0x0001c01601007387 */ /* 0x000fe20000100a00 */
[----:B------:R-:W-:-:S05]  /*11eb0*/  IMAD.WIDE R44, R2, 0x2, R44 ;  /* 0x00000002022c7825 */ /* 0x000fca00078e022c */
[----:B------:R-:W-:Y:S04]  /*11ec0*/  STL.64 [R1+0x1d0], R44 ;  /* 0x0001d02c01007387 */ /* 0x000fe80000100a00 */
[----:B------:R0:W-:Y:S01]  /*11ed0*/  STL.64 [R1+0x718], R44 ;  /* 0x0007182c01007387 */ /* 0x0001e20000100a00 */
[----:B------:R-:W-:-:S04]  /*11ee0*/  IMAD.WIDE R42, R2, 0x2, R42 ;  /* 0x00000002022a7825 */ /* 0x000fc800078e022a */
[C---:B------:R-:W-:Y:S01]  /*11ef0*/  IMAD.WIDE R38, R2.reuse, 0x2, R38 ;  /* 0x0000000202267825 */ /* 0x040fe200078e0226 */
[----:B0-----:R-:W3:Y:S04]  /*11f00*/  LDL.LU.64 R44, [R1+0x210] ;  /* 0x00021000012c7983 */ /* 0x001ee80000300a00 */
[----:B------:R-:W-:Y:S04]  /*11f10*/  STL [R1+0x6f8], R22 ;  /* 0x0006f81601007387 */ /* 0x000fe80000100800 */
[----:B------:R-:W-:Y:S04]  /*11f20*/  STL [R1+0x6e8], R23 ;  /* 0x0006e81701007387 */ /* 0x000fe80000100800 */
[----:B------:R-:W-:Y:S01]  /*11f30*/  STL.64 [R1+0x1c8], R10 ;  /* 0x0001c80a01007387 */ /* 0x000fe20000100a00 */
[----:B------:R-:W-:-:S03]  /*11f40*/  IMAD.WIDE R46, R2, 0x2, R46 ;  /* 0x00000002022e7825 */ /* 0x000fc600078e022e */
[----:B------:R-:W-:Y:S04]  /*11f50*/  STL.64 [R1+0x6f0], R10 ;  /* 0x0006f00a01007387 */ /* 0x000fe80000100a00 */
[----:B------:R-:W-:Y:S04]  /*11f60*/  STL.64 [R1+0x1d8], R46 ;  /* 0x0001d82e01007387 */ /* 0x000fe80000100a00 */
[----:B------:R-:W-:Y:S04]  /*11f70*/  STL.64 [R1+0x1e0], R42 ;  /* 0x0001e02a01007387 */ /* 0x000fe80000100a00 */
[----:B------:R0:W-:Y:S04]  /*11f80*/  STL.64 [R1+0x770], R46 ;  /* 0x0007702e01007387 */ /* 0x0001e80000100a00 */
[----:B------:R-:W-:Y:S04]  /*11f90*/  STL.64 [R1+0x1e8], R38 ;  /* 0x0001e82601007387 */ /* 0x000fe80000100a00 */
[----:B0-----:R-:W3:Y:S01]  /*11fa0*/  LDL.LU.64 R46, [R1+0x218] ;  /* 0x00021800012e7983 */ /* 0x001ee20000300a00 */
[----:B------:R-:W-:-:S04]  /*11fb0*/  IMAD.WIDE R36, R2, 0x2, R36 ;  /* 0x0000000202247825 */ /* 0x000fc800078e0224 */
[C---:B------:R-:W-:Y:S01]  /*11fc0*/  IMAD.WIDE R52, R2.reuse, 0x2, R52 ;  /* 0x0000000202347825 */ /* 0x040fe200078e0234 */
[----:B------:R0:W-:Y:S03]  /*11fd0*/  STL.64 [R1+0x1f0], R36 ;  /* 0x0001f02401007387 */ /* 0x0001e60000100a00 */
[C---:B------:R-:W-:Y:S01]  /*11fe0*/  IMAD.WIDE R8, R2.reuse, 0x2, R8 ;  /* 0x0000000202087825 */ /* 0x040fe200078e0208 */
[----:B------:R-:W3:Y:S04]  /*11ff0*/  LDL.LU.64 R42, [R1+0x248] ;  /* 0x00024800012a7983 */ /* 0x000ee80000300a00 */
[----:B0-----:R-:W3:Y:S04]  /*12000*/  LDL.LU.64 R36, [R1+0x280] ;  /* 0x0002800001247983 */ /* 0x001ee80000300a00 */
[----:B------:R-:W3:Y:S04]  /*12010*/  LDL.LU.64 R48, [R1+0x278] ;  /* 0x0002780001307983 */ /* 0x000ee80000300a00 */
[----:B------:R-:W-:Y:S04]  /*12020*/  STL.64 [R1+0x1f8], R52 ;  /* 0x0001f83401007387 */ /* 0x000fe80000100a00 */
[----:B------:R-:W-:Y:S04]  /*12030*/  STL [R1+0x730], R52 ;  /* 0x0007303401007387 */ /* 0x000fe80000100800 */
[----:B------:R-:W-:Y:S01]  /*12040*/  STL [R1+0x720], R53 ;  /* 0x0007203501007387 */ /* 0x000fe20000100800 */
[----:B------:R-:W-:-:S03]  /*12050*/  IMAD.WIDE R12, R2, 0x2, R12 ;  /* 0x00000002020c7825 */ /* 0x000fc600078e020c */
[----:B------:R-:W-:Y:S01]  /*12060*/  STL.64 [R1+0x200], R8 ;  /* 0x0002000801007387 */ /* 0x000fe20000100a00 */
[----:B------:R-:W-:-:S03]  /*12070*/  IMAD.WIDE R20, R2, 0x2, R20 ;  /* 0x0000000202147825 */ /* 0x000fc600078e0214 */
[----:B------:R0:W-:Y:S01]  /*12080*/  STL.64 [R1+0x728], R8 ;  /* 0x0007280801007387 */ /* 0x0001e20000100a00 */
[----:B------:R-:W-:-:S03]  /*12090*/  IMAD.WIDE R4, R2, 0x2, R4 ;  /* 0x0000000202047825 */ /* 0x000fc600078e0204 */
[----:B0-----:R-:W3:Y:S01]  /*120a0*/  LDL.LU.64 R8, [R1+0x250] ;  /* 0x0002500001087983 */ /* 0x001ee20000300a00 */
[----:B--2---:R-:W-:-:S05]  /*120b0*/  IMAD.WIDE R26, R2, 0x2, R26 ;  /* 0x00000002021a7825 */ /* 0x004fca00078e021a */
[----:B------:R-:W-:Y:S04]  /*120c0*/  STL.64 [R1+0x208], R26 ;  /* 0x0002081a01007387 */ /* 0x000fe80000100a00 */
[----:B------:R-:W-:Y:S01]  /*120d0*/  STL.64 [R1+0x738], R26 ;  /* 0x0007381a01007387 */ /* 0x000fe20000100a00 */
[----:B----4-:R-:W-:-:S04]  /*120e0*/  IMAD.WIDE R6, R2, 0x2, R6 ;  /* 0x0000000202067825 */ /* 0x010fc800078e0206 */
[----:B---3--:R-:W-:-:S04]  /*120f0*/  IMAD.WIDE R24, R2, 0x2, R24 ;  /* 0x0000000202187825 */ /* 0x008fc800078e0218 */
[----:B------:R-:W-:-:S05]  /*12100*/  IMAD.WIDE R44, R2, 0x2, R44 ;  /* 0x00000002022c7825 */ /* 0x000fca00078e022c */
[----:B------:R-:W-:Y:S04]  /*12110*/  STL.64 [R1+0x210], R44 ;  /* 0x0002102c01007387 */ /* 0x000fe80000100a00 */
[----:B------:R-:W-:Y:S04]  /*12120*/  STL [R1+0x750], R44 ;  /* 0x0007502c01007387 */ /* 0x000fe80000100800 */
[----:B------:R-:W-:Y:S04]  /*12130*/  STL [R1+0x740], R45 ;  /* 0x0007402d01007387 */ /* 0x000fe80000100800 */
[----:B------:R0:W-:Y:S04]  /*12140*/  STL.64 [R1+0x228], R12 ;  /* 0x0002280c01007387 */ /* 0x0001e80000100a00 */
[----:B------:R-:W-:Y:S04]  /*12150*/  STL.64 [R1+0x220], R20 ;  /* 0x0002201401007387 */ /* 0x000fe80000100a00 */
[----:B0-----:R-:W2:Y:S04]  /*12160*/  LDL.LU.64 R12, [R1+0x260] ;  /* 0x00026000010c7983 */ /* 0x001ea80000300a00 */
[----:B------:R0:W-:Y:S01]  /*12170*/  STL.64 [R1+0x230], R4 ;  /* 0x0002300401007387 */ /* 0x0001e20000100a00 */
[----:B------:R-:W-:-:S03]  /*12180*/  IMAD.WIDE R46, R2, 0x2, R46 ;  /* 0x00000002022e7825 */ /* 0x000fc600078e022e */
[----:B0-----:R-:W3:Y:S04]  /*12190*/  LDL.LU.64 R4, [R1+0x268] ;  /* 0x0002680001047983 */ /* 0x001ee80000300a00 */
[----:B------:R-:W-:Y:S04]  /*121a0*/  STL.64 [R1+0x218], R46 ;  /* 0x0002182e01007387 */ /* 0x000fe80000100a00 */
[----:B------:R-:W-:Y:S04]  /*121b0*/  STL [R1+0x788], R46 ;  /* 0x0007882e01007387 */ /* 0x000fe80000100800 */
[----:B------:R-:W-:Y:S04]  /*121c0*/  STL [R1+0x778], R47 ;  /* 0x0007782f01007387 */ /* 0x000fe80000100800 */
[----:B------:R-:W4:Y:S04]  /*121d0*/  LDL.LU.64 R26, [R1+0x290] ;  /* 0x00029000011a7983 */ /* 0x000f280000300a00 */
[----:B------:R-:W4:Y:S04]  /*121e0*/  LDL.LU.64 R10, [R1+0x2e0] ;  /* 0x0002e000010a7983 */ /* 0x000f280000300a00 */
[----:B------:R-:W4:Y:S04]  /*121f0*/  LDL.LU.64 R50, [R1+0x288] ;  /* 0x0002880001327983 */ /* 0x000f280000300a00 */
[----:B------:R-:W4:Y:S04]  /*12200*/  LDL.LU.64 R38, [R1+0x2d0] ;  /* 0x0002d00001267983 */ /* 0x000f280000300a00 */
[----:B------:R-:W4:Y:S04]  /*12210*/  LDL.LU.64 R20, [R1+0x2c0] ;  /* 0x0002c00001147983 */ /* 0x000f280000300a00 */
[----:B------:R-:W-:Y:S04]  /*12220*/  STL.64 [R1+0x238], R6 ;  /* 0x0002380601007387 */ /* 0x000fe80000100a00 */
[----:B------:R0:W-:Y:S04]  /*12230*/  STL.64 [R1+0x748], R6 ;  /* 0x0007480601007387 */ /* 0x0001e80000100a00 */
[----:B0-----:R-:W4:Y:S04]  /*12240*/  LDL.LU.64 R6, [R1+0x270] ;  /* 0x0002700001067983 */ /* 0x001f280000300a00 */
[----:B------:R-:W-:Y:S04]  /*12250*/  STL.64 [R1+0x240], R24 ;  /* 0x0002401801007387 */ /* 0x000fe80000100a00 */
[----:B------:R0:W-:Y:S04]  /*12260*/  STL.64 [R1+0x780], R24 ;  /* 0x0007801801007387 */ /* 0x0001e80000100a00 */
[----:B0-----:R-:W4:Y:S01]  /*12270*/  LDL.LU.64 R24, [R1+0x258] ;  /* 0x0002580001187983 */ /* 0x001f220000300a00 */
[----:B------:R-:W-:-:S04]  /*12280*/  IMAD.WIDE R42, R2, 0x2, R42 ;  /* 0x00000002022a7825 */ /* 0x000fc800078e022a */
[C---:B------:R-:W-:Y:S01]  /*12290*/  IMAD.WIDE R8, R2.reuse, 0x2, R8 ;  /* 0x0000000202087825 */ /* 0x040fe200078e0208 */
[----:B------:R-:W-:Y:S04]  /*122a0*/  STL.64 [R1+0x248], R42 ;  /* 0x0002482a01007387 */ /* 0x000fe80000100a00 */
[----:B------:R0:W-:Y:S01]  /*122b0*/  STL.64 [R1+0x790], R42 ;  /* 0x0007902a01007387 */ /* 0x0001e20000100a00 */
[----:B------:R-:W-:-:S03]  /*122c0*/  IMAD.WIDE R48, R2, 0x2, R48 ;  /* 0x0000000202307825 */ /* 0x000fc600078e0230 */
[----:B0-----:R-:W4:Y:S04]  /*122d0*/  LDL.LU.64 R42, [R1+0x298] ;  /* 0x00029800012a7983 */ /* 0x001f280000300a00 */
[----:B------:R-:W-:Y:S04]  /*122e0*/  STL.64 [R1+0x250], R8 ;  /* 0x0002500801007387 */ /* 0x000fe80000100a00 */
[----:B------:R-:W-:Y:S04]  /*122f0*/  STL [R1+0x7a8], R8 ;  /* 0x0007a80801007387 */ /* 0x000fe80000100800 */
[----:B------:R-:W-:Y:S01]  /*12300*/  STL [R1+0x798], R9 ;  /* 0x0007980901007387 */ /* 0x000fe20000100800 */
[----:B------:R-:W-:-:S04]  /*12310*/  IMAD.WIDE R36, R2, 0x2, R36 ;  /* 0x0000000202247825 */ /* 0x000fc800078e0224 */
[----:B--2---:R-:W-:-:S05]  /*12320*/  IMAD.WIDE R12, R2, 0x2, R12 ;  /* 0x00000002020c7825 */ /* 0x004fca00078e020c */
[----:B------:R0:W-:Y:S01]  /*12330*/  STL.64 [R1+0x260], R12 ;  /* 0x0002600c01007387 */ /* 0x0001e20000100a00 */
[----:B---3--:R-:W-:-:S03]  /*12340*/  IMAD.WIDE R4, R2, 0x2, R4 ;  /* 0x0000000202047825 */ /* 0x008fc600078e0204 */
[----:B0-----:R-:W2:Y:S04]  /*12350*/  LDL.LU.64 R12, [R1+0x888] ;  /* 0x00088800010c7983 */ /* 0x001ea80000300a00 */
[----:B------:R0:W-:Y:S04]  /*12360*/  STL.64 [R1+0x268], R4 ;  /* 0x0002680401007387 */ /* 0x0001e80000100a00 */
[----:B0-----:R-:W3:Y:S01]  /*12370*/  LDL.LU.64 R4, [R1+0x880] ;  /* 0x0008800001047983 */ /* 0x001ee20000300a00 */
[----:B----4-:R-:W-:-:S04]  /*12380*/  IMAD.WIDE R26, R2, 0x2, R26 ;  /* 0x00000002021a7825 */ /* 0x010fc800078e021a */
[----:B------:R-:W-:-:S04]  /*12390*/  IMAD.WIDE R50, R2, 0x2, R50 ;  /* 0x0000000202327825 */ /* 0x000fc800078e0232 */
[----:B------:R-:W-:-:S04]  /*123a0*/  IMAD.WIDE R6, R2, 0x2, R6 ;  /* 0x0000000202067825 */ /* 0x000fc800078e0206 */
[----:B------:R-:W-:-:S05]  /*123b0*/  IMAD.WIDE R24, R2, 0x2, R24 ;  /* 0x0000000202187825 */ /* 0x000fca00078e0218 */
[----:B------:R-:W-:Y:S04]  /*123c0*/  STL.64 [R1+0x258], R24 ;  /* 0x0002581801007387 */ /* 0x000fe80000100a00 */
[----:B------:R0:W-:Y:S04]  /*123d0*/  STL.64 [R1+0x7a0], R24 ;  /* 0x0007a01801007387 */ /* 0x0001e80000100a00 */
[----:B0-----:R-:W4:Y:S04]  /*123e0*/  LDL.LU.64 R24, [R1+0x300] ;  /* 0x0003000001187983 */ /* 0x001f280000300a00 */
[----:B------:R0:W-:Y:S04]  /*123f0*/  STL.64 [R1+0x270], R6 ;  /* 0x0002700601007387 */ /* 0x0001e80000100a00 */
[----:B0-----:R-:W2:Y:S04]  /*12400*/  LDL.LU.64 R6, [R1+0x2f0] ;  /* 0x0002f00001067983 */ /* 0x001ea80000300a00 */
[----:B------:R-:W-:Y:S04]  /*12410*/  STL.64 [R1+0x278], R48 ;  /* 0x0002783001007387 */ /* 0x000fe80000100a00 */
[----:B------:R0:W-:Y:S04]  /*12420*/  STL.64 [R1+0x7c8], R48 ;  /* 0x0007c83001007387 */ /* 0x0001e80000100a00 */
[----:B0-----:R-:W2:Y:S04]  /*12430*/  LDL.LU.64 R48, [R1+0x2b0] ;  /* 0x0002b00001307983 */ /* 0x001ea80000300a00 */
[----:B------:R-:W-:Y:S04]  /*12440*/  STL.64 [R1+0x280], R36 ;  /* 0x0002802401007387 */ /* 0x000fe80000100a00 */
[----:B------:R0:W-:Y:S04]  /*12450*/  STL.64 [R1+0x7d8], R36 ;  /* 0x0007d82401007387 */ /* 0x0001e80000100a00 */
[----:B0-----:R-:W3:Y:S04]  /*12460*/  LDL.LU.64 R36, [R1+0x2a8] ;  /* 0x0002a80001247983 */ /* 0x001ee80000300a00 */
[----:B------:R-:W-:Y:S04]  /*12470*/  STL.64 [R1+0x288], R50 ;  /* 0x0002883201007387 */ /* 0x000fe80000100a00 */
[----:B------:R-:W-:Y:S04]  /*12480*/  STL [R1+0x7f0], R50 ;  /* 0x0007f03201007387 */ /* 0x000fe80000100800 */
[----:B------:R-:W-:Y:S04]  /*12490*/  STL [R1+0x7e0], R51 ;  /* 0x0007e03301007387 */ /* 0x000fe80000100800 */
[----:B------:R-:W-:Y:S04]  /*124a0*/  STL.64 [R1+0x290], R26 ;  /* 0x0002901a01007387 */ /* 0x000fe80000100a00 */
[----:B------:R0:W-:Y:S04]  /*124b0*/  STL.64 [R1+0x7e8], R26 ;  /* 0x0007e81a01007387 */ /* 0x0001e80000100a00 */
[----:B0-----:R-:W4:Y:S01]  /*124c0*/  LDL.LU.64 R26, [R1+0x2a0] ;  /* 0x0002a000011a7983 */ /* 0x001f220000300a00 */
[----:B------:R-:W-:-:S04]  /*124d0*/  IMAD.WIDE R42, R2, 0x2, R42 ;  /* 0x00000002022a7825 */ /* 0x000fc800078e022a */
[----:B------:R-:W-:-:S04]  /*124e0*/  IMAD.WIDE R20, R2, 0x2, R20 ;  /* 0x0000000202147825 */ /* 0x000fc800078e0214 */
[----:B------:R-:W-:-:S04]  /*124f0*/  IMAD.WIDE R38, R2, 0x2, R38 ;  /* 0x0000000202267825 */ /* 0x000fc800078e0226 */
[----:B--2---:R-:W-:-:S04]  /*12500*/  IMAD.WIDE R48, R2, 0x2, R48 ;  /* 0x0000000202307825 */ /* 0x004fc800078e0230 */
[----:B---3--:R-:W-:-:S04]  /*12510*/  IMAD.WIDE R36, R2, 0x2, R36 ;  /* 0x0000000202247825 */ /* 0x008fc800078e0224 */
[----:B----4-:R-:W-:-:S05]  /*12520*/  IMAD.WIDE R26, R2, 0x2, R26 ;  /* 0x00000002021a7825 */ /* 0x010fca00078e021a */
[----:B------:R0:W-:Y:S04]  /*12530*/  STL.64 [R1+0x2a0], R26 ;  /* 0x0002a01a01007387 */ /* 0x0001e80000100a00 */
[----:B0-----:R-:W2:Y:S04]  /*12540*/  LDL.LU.64 R26, [R1+0x320] ;  /* 0x00032000011a7983 */ /* 0x001ea80000300a00 */
[----:B------:R-:W-:Y:S04]  /*12550*/  STL.64 [R1+0x298], R42 ;  /* 0x0002982a01007387 */ /* 0x000fe80000100a00 */
[----:B------:R-:W-:Y:S04]  /*12560*/  STL.64 [R1+0x7f8], R42 ;  /* 0x0007f82a01007387 */ /* 0x000fe80000100a00 */
[----:B------:R-:W-:Y:S04]  /*12570*/  STL.64 [R1+0x2a8], R36 ;  /* 0x0002a82401007387 */ /* 0x000fe80000100a00 */
[----:B------:R-:W-:Y:S04]  /*12580*/  STL.64 [R1+0x2b0], R48 ;  /* 0x0002b03001007387 */ /* 0x000fe80000100a00 */
[----:B------:R-:W-:Y:S04]  /*12590*/  STL.64 [R1+0x2c0], R20 ;  /* 0x0002c01401007387 */ /* 0x000fe80000100a00 */
[----:B------:R-:W-:Y:S04]  /*125a0*/  STL [R1+0x810], R20 ;  /* 0x0008101401007387 */ /* 0x000fe80000100800 */
[----:B------:R-:W-:Y:S04]  /*125b0*/  STL [R1+0x800], R21 ;  /* 0x0008001501007387 */ /* 0x000fe80000100800 */
[----:B------:R-:W-:Y:S04]  /*125c0*/  STL.64 [R1+0x2d0], R38 ;  /* 0x0002d02601007387 */ /* 0x000fe80000100a00 */
[----:B------:R0:W-:Y:S04]  /*125d0*/  STL.64 [R1+0x808], R38 ;  /* 0x0008082601007387 */ /* 0x0001e80000100a00 */
[----:B0-----:R-:W3:Y:S01]  /*125e0*/  LDL.LU.64 R38, [R1+0x310] ;  /* 0x0003100001267983 */ /* 0x001ee20000300a00 */
[----:B------:R-:W-:-:S04]  /*125f0*/  IMAD.WIDE R10, R2, 0x2, R10 ;  /* 0x00000002020a7825 */ /* 0x000fc800078e020a */
[C---:B------:R-:W-:Y:S01]  /*12600*/  IMAD.WIDE R6, R2.reuse, 0x2, R6 ;  /* 0x0000000202067825 */ /* 0x040fe200078e0206 */
[----:B------:R-:W-:Y:S03]  /*12610*/  STL.64 [R1+0x2e0], R10 ;  /* 0x0002e00a01007387 */ /* 0x000fe60000100a00 */
[C---:B------:R-:W-:Y:S01]  /*12620*/  IMAD.WIDE R4, R2.reuse, 0x2, R4 ;  /* 0x0000000202047825 */ /* 0x040fe200078e0204 */
[----:B------:R-:W-:Y:S03]  /*12630*/  STL.64 [R1+0x830], R10 ;  /* 0x0008300a01007387 */ /* 0x000fe60000100a00 */
[C---:B------:R-:W-:Y:S01]  /*12640*/  IMAD.WIDE R24, R2.reuse, 0x2, R24 ;  /* 0x0000000202187825 */ /* 0x040fe200078e0218 */
[----:B------:R-:W-:Y:S04]  /*12650*/  STL.64 [R1+0x2f0], R6 ;  /* 0x0002f00601007387 */ /* 0x000fe80000100a00 */
[----:B------:R-:W-:Y:S04]  /*12660*/  STL.64 [R1+0x840], R6 ;  /* 0x0008400601007387 */ /* 0x000fe80000100a00 */
[----:B------:R-:W-:Y:S04]  /*12670*/  STL [R1+0x858], R4 ;  /* 0x0008580401007387 */ /* 0x000fe80000100800 */
[----:B------:R-:W-:Y:S01]  /*12680*/  STL [R1+0x848], R5 ;  /* 0x0008480501007387 */ /* 0x000fe20000100800 */
[----:B--2---:R-:W-:-:S05]  /*12690*/  IMAD.WIDE R26, R2, 0x2, R26 ;  /* 0x00000002021a7825 */ /* 0x004fca00078e021a */
[----:B------:R-:W-:Y:S04]  /*126a0*/  STL.64 [R1+0x320], R26 ;  /* 0x0003201a01007387 */ /* 0x000fe80000100a00 */
[----:B------:R-:W-:Y:S04]  /*126b0*/  STL.64 [R1+0x300], R24 ;  /* 0x0003001801007387 */ /* 0x000fe80000100a00 */
[----:B------:R-:W-:Y:S01]  /*126c0*/  STL.64 [R1+0x850], R24 ;  /* 0x0008501801007387 */ /* 0x000fe20000100a00 */
[----:B---3--:R-:W-:-:S05]  /*126d0*/  IMAD.WIDE R38, R2, 0x2, R38 ;  /* 0x0000000202267825 */ /* 0x008fca00078e0226 */
[----:B------:R-:W-:Y:S04]  /*126e0*/  STL.64 [R1+0x310], R38 ;  /* 0x0003102601007387 */ /* 0x000fe80000100a00 */
[----:B------:R0:W-:Y:S04]  /*126f0*/  STL.64 [R1+0x860], R38 ;  /* 0x0008602601007387 */ /* 0x0001e80000100a00 */
[----:B------:R-:W-:Y:S04]  /*12700*/  STL [R1+0x58c], R2 ;  /* 0x00058c0201007387 */ /* 0x000fe80000100800 */
[----:B------:R1:W-:Y:S04]  /*12710*/  STL [R1+0x868], R2 ;  /* 0x0008680201007387 */ /* 0x0003e80000100800 */
[----:B0-----:R-:W2:Y:S01]  /*12720*/  LDL.64 R38, [R1+0x2a8] ;  /* 0x0002a80001267983 */ /* 0x001ea20000100a00 */
[----:B------:R-:W0:Y:S01]  /*12730*/  S2R R49, SR_TID.X ;  /* 0x0000000000317919 */ /* 0x000e220000002100 */
[----:B------:R-:W-:-:S02]  /*12740*/  PRMT R3, RZ, 0x7610, R3 ;  /* 0x00007610ff037816 */ /* 0x000fc40000000003 */
[----:B-1----:R-:W-:Y:S02]  /*12750*/  PRMT R2, RZ, 0x7610, R2 ;  /* 0x00007610ff027816 */ /* 0x002fe40000000002 */
[----:B0-----:R-:W-:-:S04]  /*12760*/  LOP3.LUT R36, R49, 0x7f, RZ, 0xc0, !PT ;  /* 0x0000007f31247812 */ /* 0x001fc800078ec0ff */
[----:B------:R-:W-:Y:S01]  /*12770*/  ISETP.GE.AND P2, PT, R36, UR8, PT ;  /* 0x0000000824007c0c */ /* 0x000fe2000bf46270 */
[----:B--2---:R0:W-:Y:S04]  /*12780*/  STL.64 [R1+0x870], R38 ;  /* 0x0008702601007387 */ /* 0x0041e80000100a00 */
[----:B------:R-:W2:Y:S04]  /*12790*/  LDL.64 R24, [R1+0x268] ;  /* 0x0002680001187983 */ /* 0x000ea80000100a00 */
[----:B------:R-:W3:Y:S01]  /*127a0*/  LDL.64 R6, [R1+0x228] ;  /* 0x0002280001067983 */ /* 0x000ee20000100a00 */
[----:B0-----:R-:W-:-:S03]  /*127b0*/  IMAD.MOV.U32 R38, RZ, RZ, R26 ;  /* 0x000000ffff267224 */ /* 0x001fc600078e001a */
[----:B------:R-:W4:Y:S01]  /*127c0*/  LDL.64 R10, [R1+0x1e8] ;  /* 0x0001e800010a7983 */ /* 0x000f220000100a00 */
[----:B------:R-:W-:-:S03]  /*127d0*/  IMAD.MOV.U32 R39, RZ, RZ, R27 ;  /* 0x000000ffff277224 */ /* 0x000fc600078e001b */
[----:B------:R-:W4:Y:S04]  /*127e0*/  LDL.64 R42, [R1+0x2a0] ;  /* 0x0002a000012a7983 */ /* 0x000f280000100a00 */
[----:B------:R-:W4:Y:S04]  /*127f0*/  LDL.64 R26, [R1+0x260] ;  /* 0x00026000011a7983 */ /* 0x000f280000100a00 */
[----:B------:R-:W4:Y:S04]  /*12800*/  LDL.64 R36, [R1+0x220] ;  /* 0x0002200001247983 */ /* 0x000f280000100a00 */
[----:B------:R-:W4:Y:S04]  /*12810*/  LDL.64 R48, [R1+0x1e0] ;  /* 0x0001e00001307983 */ /* 0x000f280000100a00 */
[----:B------:R0:W-:Y:S04]  /*12820*/  STL.S16 [R1+0x3ac], R3 ;  /* 0x0003ac0301007387 */ /* 0x0001e80000100600 */
[----:B------:R-:W4:Y:S04]  /*12830*/  @!P2 LDG.E.U16 R2, desc[UR22][R38.64] ;  /* 0x000000162602a981 */ /* 0x000f28000c1e1500 */
[----:B0-----:R-:W4:Y:S04]  /*12840*/  LDL.LU R3, [R1+0x878] ;  /* 0x0008780001037983 */ /* 0x001f280000300800 */
[----:B------:R-:W4:Y:S01]  /*12850*/  LDL.LU.64 R38, [R1+0x870] ;  /* 0x0008700001267983 */ /* 0x000f220000300a00 */
[----:B------:R-:W-:-:S02]  /*12860*/  PRMT R4, RZ, 0x7610, R4 ;  /* 0x00007610ff047816 */ /* 0x000fc40000000004 */
[----:B------:R-:W-:Y:S02]  /*12870*/  PRMT R5, RZ, 0x7610, R5 ;  /* 0x00007610ff057816 */ /* 0x000fe40000000005 */
[----:B------:R-:W-:Y:S02]  /*12880*/  PRMT R34, RZ, 0x7610, R34 ;  /* 0x00007610ff227816 */ /* 0x000fe40000000022 */
[----:B------:R-:W-:Y:S02]  /*12890*/  PRMT R35, RZ, 0x7610, R35 ;  /* 0x00007610ff237816 */ /* 0x000fe40000000023 */
[----:B--2---:R-:W2:Y:S04]  /*128a0*/  @!P2 LDG.E.U16 R5, desc[UR22][R24.64] ;  /* 0x000000161805a981 */ /* 0x004ea8000c1e1500 */
[----:B---3--:R-:W3:Y:S04]  /*128b0*/  @!P2 LDG.E.U16 R34, desc[UR22][R6.64] ;  /* 0x000000160622a981 */ /* 0x008ee8000c1e1500 */
[----:B----4-:R-:W4:Y:S04]  /*128c0*/  @!P2 LDG.E.U16 R35, desc[UR22][R10.64] ;  /* 0x000000160a23a981 */ /* 0x010f28000c1e1500 */
[----:B------:R-:W2:Y:S04]  /*128d0*/  @!P2 LDG.E.U16 R4, desc[UR22][R38.64] ;  /* 0x000000162604a981 */ /* 0x000ea8000c1e1500 */
[----:B------:R0:W-:Y:S04]  /*128e0*/  STL [R1+0x43c], R2 ;  /* 0x00043c0201007387 */ /* 0x0001e80000100800 */
[----:B0-----:R-:W3:Y:S04]  /*128f0*/  LDL.LU R2, [R1+0x868] ;  /* 0x0008680001027983 */ /* 0x001ee80000300800 */
[----:B------:R-:W3:Y:S04]  /*12900*/  LDL.LU.64 R38, [R1+0x860] ;  /* 0x0008600001267983 */ /* 0x000ee80000300a00 */
[----:B--2---:R0:W-:Y:S04]  /*12910*/  STL [R1+0x41c], R4 ;  /* 0x00041c0401007387 */ /* 0x0041e80000100800 */
[----:B0-----:R-:W2:Y:S04]  /*12920*/  LDL.LU R4, [R1+0x858] ;  /* 0x0008580001047983 */ /* 0x001ea80000300800 */
[----:B------:R-:W2:Y:S04]  /*12930*/  LDL.LU.64 R24, [R1+0x850] ;  /* 0x0008500001187983 */ /* 0x000ea80000300a00 */
[----:B------:R0:W-:Y:S04]  /*12940*/  STL [R1+0x3fc], R5 ;  /* 0x0003fc0501007387 */ /* 0x0001e80000100800 */
[----:B0-----:R-:W2:Y:S04]  /*12950*/  LDL.LU R5, [R1+0x848] ;  /* 0x0008480001057983 */ /* 0x001ea80000300800 */
[----:B------:R-:W2:Y:S04]  /*12960*/  LDL.LU.64 R6, [R1+0x840] ;  /* 0x0008400001067983 */ /* 0x000ea80000300a00 */
[----:B---3--:R0:W-:Y:S04]  /*12970*/  STL [R1+0x3dc], R34 ;  /* 0x0003dc2201007387 */ /* 0x0081e80000100800 */
[----:B0-----:R-:W3:Y:S04]  /*12980*/  LDL.LU R34, [R1+0x838] ;  /* 0x0008380001227983 */ /* 0x001ee80000300800 */
[----:B------:R-:W2:Y:S04]  /*12990*/  LDL.LU.64 R10, [R1+0x830] ;  /* 0x00083000010a7983 */ /* 0x000ea80000300a00 */
[----:B----4-:R0:W-:Y:S04]  /*129a0*/  STL [R1+0x3bc], R35 ;  /* 0x0003bc2301007387 */ /* 0x0101e80000100800 */
[----:B0-----:R-:W3:Y:S01]  /*129b0*/  LDL.LU R35, [R1+0x828] ;  /* 0x0008280001237983 */ /* 0x001ee20000300800 */
[----:B------:R-:W-:-:S02]  /*129c0*/  PRMT R18, RZ, 0x7610, R18 ;  /* 0x00007610ff127816 */ /* 0x000fc40000000012 */
[----:B------:R-:W-:-:S04]  /*129d0*/  PRMT R19, RZ, 0x7610, R19 ;  /* 0x00007610ff137816 */ /* 0x000fc80000000013 */
[----:B---3--:R-:W3:Y:S04]  /*129e0*/  @!P2 LDG.E.U16 R18, desc[UR22][R34.64] ;  /* 0x000000162212a981 */ /* 0x008ee8000c1e1500 */
[----:B------:R-:W4:Y:S04]  /*129f0*/  LDL.LU.64 R34, [R1+0x820] ;  /* 0x0008200001227983 */ /* 0x000f280000300a00 */
[----:B----4-:R-:W4:Y:S04]  /*12a00*/  @!P2 LDG.E.U16 R19, desc[UR22][R34.64] ;  /* 0x000000162213a981 */ /* 0x010f28000c1e1500 */
[----:B---3--:R0:W-:Y:S04]  /*12a10*/  STL [R1+0x39c], R18 ;  /* 0x00039c1201007387 */ /* 0x0081e80000100800 */
[----:B0-----:R-:W3:Y:S04]  /*12a20*/  LDL.LU R18, [R1+0x818] ;  /* 0x0008180001127983 */ /* 0x001ee80000300800 */
[----:B----4-:R0:W-:Y:S04]  /*12a30*/  STL [R1+0x37c], R19 ;  /* 0x00037c1301007387 */ /* 0x0101e80000100800 */
[----:B0-----:R-:W3:Y:S01]  /*12a40*/  LDL.LU R19, [R1+0x814] ;  /* 0x0008140001137983 */ /* 0x001ee20000300800 */
[----:B------:R-:W-:-:S02]  /*12a50*/  PRMT R20, RZ, 0x7610, R20 ;  /* 0x00007610ff147816 */ /* 0x000fc40000000014 */
[----:B------:R-:W-:Y:S02]  /*12a60*/  PRMT R21, RZ, 0x7610, R21 ;  /* 0x00007610ff157816 */ /* 0x000fe40000000015 */
[----:B------:R-:W-:Y:S02]  /*12a70*/  PRMT R50, RZ, 0x7610, R50 ;  /* 0x00007610ff327816 */ /* 0x000fe40000000032 */
[----:B------:R-:W-:Y:S02]  /*12a80*/  PRMT R51, RZ, 0x7610, R51 ;  /* 0x00007610ff337816 */ /* 0x000fe40000000033 */
[----:B------:R-:W4:Y:S01]  /*12a90*/  @!P2 LDG.E.U16 R21, desc[UR22][R38.64] ;  /* 0x000000162615a981 */ /* 0x000f22000c1e1500 */
[----:B------:R-:W-:-:S03]  /*12aa0*/  PRMT R32, RZ, 0x7610, R32 ;  /* 0x00007610ff207816 */ /* 0x000fc60000000020 */
[----:B------:R-:W2:Y:S01]  /*12ab0*/  @!P2 LDG.E.U16 R50, desc[UR22][R42.64] ;  /* 0x000000162a32a981 */ /* 0x000ea2000c1e1500 */
[----:B------:R-:W-:-:S03]  /*12ac0*/  PRMT R33, RZ, 0x7610, R33 ;  /* 0x00007610ff217816 */ /* 0x000fc60000000021 */
[----:B------:R-:W2:Y:S04]  /*12ad0*/  @!P2 LDG.E.U16 R51, desc[UR22][R26.64] ;  /* 0x000000161a33a981 */ /* 0x000ea8000c1e1500 */
[----:B------:R-:W2:Y:S04]  /*12ae0*/  @!P2 LDG.E.U16 R32, desc[UR22][R36.64] ;  /* 0x000000162420a981 */ /* 0x000ea8000c1e1500 */
[----:B------:R-:W2:Y:S04]  /*12af0*/  @!P2 LDG.E.U16 R33, desc[UR22][R48.64] ;  /* 0x000000163021a981 */ /* 0x000ea8000c1e1500 */
[----:B---3--:R-:W3:Y:S04]  /*12b00*/  @!P2 LDG.E.U16 R20, desc[UR22][R18.64] ;  /* 0x000000161214a981 */ /* 0x008ee8000c1e1500 */
[----:B------:R-:W-:Y:S04]  /*12b10*/  STL [R1+0x594], R34 ;  /* 0x0005942201007387 */ /* 0x000fe80000100800 */
[----:B------:R-:W-:Y:S04]  /*12b20*/  STL [R1+0x590], R35 ;  /* 0x0005902301007387 */ /* 0x000fe80000100800 */
[----:B---3--:R0:W-:Y:S04]  /*12b30*/  STL [R1+0x35c], R20 ;  /* 0x00035c1401007387 */ /* 0x0081e80000100800 */
[----:B0-----:R-:W3:Y:S04]  /*12b40*/  LDL.LU R20, [R1+0x810] ;  /* 0x0008100001147983 */ /* 0x001ee80000300800 */
[----:B------:R-:W-:Y:S04]  /*12b50*/  STL [R1+0x59c], R18 ;  /* 0x00059c1201007387 */ /* 0x000fe80000100800 */
[----:B------:R-:W-:Y:S04]  /*12b60*/  STL [R1+0x598], R19 ;  /* 0x0005981301007387 */ /* 0x000fe80000100800 */
[----:B------:R-:W3:Y:S04]  /*12b70*/  LDL.LU.64 R38, [R1+0x808] ;  /* 0x0008080001267983 */ /* 0x000ee80000300a00 */
[----:B----4-:R0:W-:Y:S04]  /*12b80*/  STL [R1+0x438], R21 ;  /* 0x0004381501007387 */ /* 0x0101e80000100800 */
[----:B0-----:R-:W4:Y:S04]  /*12b90*/  LDL.LU R21, [R1+0x800] ;  /* 0x0008000001157983 */ /* 0x001f280000300800 */
[----:B------:R-:W3:Y:S04]  /*12ba0*/  LDL.LU.64 R42, [R1+0x7f8] ;  /* 0x0007f800012a7983 */ /* 0x000ee80000300a00 */
[----:B--2---:R0:W-:Y:S04]  /*12bb0*/  STL [R1+0x418], R50 ;  /* 0x0004183201007387 */ /* 0x0041e80000100800 */
[----:B0-----:R-:W2:Y:S04]  /*12bc0*/  LDL.LU R50, [R1+0x7f0] ;  /* 0x0007f00001327983 */ /* 0x001ea80000300800 */
[----:B------:R-:W2:Y:S04]  /*12bd0*/  LDL.LU.64 R26, [R1+0x7e8] ;  /* 0x0007e800011a7983 */ /* 0x000ea80000300a00 */
[----:B------:R0:W-:Y:S04]  /*12be0*/  STL [R1+0x3f8], R51 ;  /* 0x0003f83301007387 */ /* 0x0001e80000100800 */
[----:B0-----:R-:W2:Y:S04]  /*12bf0*/  LDL.LU R51, [R1+0x7e0] ;  /* 0x0007e00001337983 */ /* 0x001ea80000300800 */
[----:B------:R-:W2:Y:S04]  /*12c00*/  LDL.LU.64 R36, [R1+0x7d8] ;  /* 0x0007d80001247983 */ /* 0x000ea80000300a00 */
[----:B------:R0:W-:Y:S04]  /*12c10*/  STL [R1+0x3d8], R32 ;  /* 0x0003d82001007387 */ /* 0x0001e80000100800 */
[----:B0-----:R-:W2:Y:S04]  /*12c20*/  LDL.LU R32, [R1+0x7d0] ;  /* 0x0007d00001207983 */ /* 0x001ea80000300800 */
[----:B------:R-:W2:Y:S04]  /*12c30*/  LDL.LU.64 R48, [R1+0x7c8] ;  /* 0x0007c80001307983 */ /* 0x000ea80000300a00 */
[----:B------:R0:W-:Y:S04]  /*12c40*/  STL [R1+0x3b8], R33 ;  /* 0x0003b82101007387 */ /* 0x0001e80000100800 */
[----:B0-----:R-:W2:Y:S01]  /*12c50*/  LDL.LU R33, [R1+0x7c0] ;  /* 0x0007c00001217983 */ /* 0x001ea20000300800 */
[----:B------:R-:W-:-:S02]  /*12c60*/  PRMT R16, RZ, 0x7610, R16 ;  /* 0x00007610ff107816 */ /* 0x000fc40000000010 */
[----:B------:R-:W-:-:S04]  /*12c70*/  PRMT R17, RZ, 0x7610, R17 ;  /* 0x00007610ff117816 */ /* 0x000fc80000000011 */
[----:B--2---:R-:W2:Y:S04]  /*12c80*/  @!P2 LDG.E.U16 R16, desc[UR22][R32.64] ;  /* 0x000000162010a981 */ /* 0x004ea8000c1e1500 */
[----:B------:R-:W2:Y:S04]  /*12c90*/  LDL.LU.64 R32, [R1+0x7b8] ;  /* 0x0007b80001207983 */ /* 0x000ea80000300a00 */
[----:B--2---:R-:W2:Y:S04]  /*12ca0*/  @!P2 LDG.E.U16 R17, desc[UR22][R32.64] ;  /* 0x000000162011a981 */ /* 0x004ea8000c1e1500 */
[----:B------:R0:W-:Y:S04]  /*12cb0*/  STL [R1+0x398], R16 ;  /* 0x0003981001007387 */ /* 0x0001e80000100800 */
[----:B0-----:R-:W3:Y:S04]  /*12cc0*/  LDL.LU R16, [R1+0x7b0] ;  /* 0x0007b00001107983 */ /* 0x001ee80000300800 */
[----:B--2---:R0:W-:Y:S04]  /*12cd0*/  STL [R1+0x378], R17 ;  /* 0x0003781101007387 */ /* 0x0041e80000100800 */
[----:B0-----:R-:W3:Y:S01]  /*12ce0*/  LDL.LU R17, [R1+0x7ac] ;  /* 0x0007ac0001117983 */ /* 0x001ee20000300800 */
[----:B------:R-:W-:-:S02]  /*12cf0*/  PRMT R8, RZ, 0x7610, R8 ;  /* 0x00007610ff087816 */ /* 0x000fc40000000008 */
[----:B------:R-:W-:Y:S01]  /*12d00*/  PRMT R9, RZ, 0x7610, R9 ;  /* 0x00007610ff097816 */ /* 0x000fe20000000009 */
[----:B------:R-:W-:Y:S04]  /*12d10*/  STL [R1+0x5a4], R32 ;  /* 0x0005a42001007387 */ /* 0x000fe80000100800 */
[----:B---3--:R-:W2:Y:S04]  /*12d20*/  @!P2 LDG.E.U16 R8, desc[UR22][R16.64] ;  /* 0x000000161008a981 */ /* 0x008ea8000c1e1500 */
[----:B------:R-:W-:Y:S04]  /*12d30*/  STL [R1+0x5a0], R33 ;  /* 0x0005a02101007387 */ /* 0x000fe80000100800 */
[----:B------:R-:W3:Y:S04]  /*12d40*/  @!P2 LDG.E.U16 R9, desc[UR22][R24.64] ;  /* 0x000000161809a981 */ /* 0x000ee8000c1e1500 */
[----:B--2---:R0:W-:Y:S04]  /*12d50*/  STL [R1+0x358], R8 ;  /* 0x0003580801007387 */ /* 0x0041e80000100800 */
[----:B0-----:R-:W2:Y:S04]  /*12d60*/  LDL.LU R8, [R1+0x7a8] ;  /* 0x0007a80001087983 */ /* 0x001ea80000300800 */
[----:B------:R-:W-:Y:S04]  /*12d70*/  STL [R1+0x5ac], R16 ;  /* 0x0005ac1001007387 */ /* 0x000fe80000100800 */
[----:B------:R-:W-:Y:S04]  /*12d80*/  STL [R1+0x5a8], R17 ;  /* 0x0005a81101007387 */ /* 0x000fe80000100800 */
[----:B------:R-:W2:Y:S01]  /*12d90*/  LDL.LU.64 R24, [R1+0x7a0] ;  /* 0x0007a00001187983 */ /* 0x000ea20000300a00 */
[----:B------:R-:W-:-:S02]  /*12da0*/  PRMT R46, RZ, 0x7610, R46 ;  /* 0x00007610ff2e7816 */ /* 0x000fc4000000002e */
[----:B------:R-:W-:-:S04]  /*12db0*/  PRMT R47, RZ, 0x7610, R47 ;  /* 0x00007610ff2f7816 */ /* 0x000fc8000000002f */
[----:B------:R-:W4:Y:S04]  /*12dc0*/  @!P2 LDG.E.U16 R46, desc[UR22][R42.64] ;  /* 0x000000162a2ea981 */ /* 0x000f28000c1e1500 */
[----:B--2---:R-:W2:Y:S04]  /*12dd0*/  @!P2 LDG.E.U16 R47, desc[UR22][R24.64] ;  /* 0x00000016182fa981 */ /* 0x004ea8000c1e1500 */
[----:B---3--:R0:W-:Y:S04]  /*12de0*/  STL [R1+0x434], R9 ;  /* 0x0004340901007387 */ /* 0x0081e80000100800 */
[----:B0-----:R-:W3:Y:S04]  /*12df0*/  LDL.LU R9, [R1+0x798] ;  /* 0x0007980001097983 */ /* 0x001ee80000300800 */
[----:B------:R-:W3:Y:S04]  /*12e00*/  LDL.LU.64 R42, [R1+0x790] ;  /* 0x00079000012a7983 */ /* 0x000ee80000300a00 */
[----:B----4-:R0:W-:Y:S04]  /*12e10*/  STL [R1+0x414], R46 ;  /* 0x0004142e01007387 */ /* 0x0101e80000100800 */
[----:B0-----:R-:W4:Y:S04]  /*12e20*/  LDL.LU R46, [R1+0x788] ;  /* 0x00078800012e7983 */ /* 0x001f280000300800 */
[----:B------:R-:W3:Y:S04]  /*12e30*/  LDL.LU.64 R24, [R1+0x780] ;  /* 0x0007800001187983 */ /* 0x000ee80000300a00 */
[----:B--2---:R0:W-:Y:S04]  /*12e40*/  STL [R1+0x3f4], R47 ;  /* 0x0003f42f01007387 */ /* 0x0041e80000100800 */
[----:B0-----:R-:W4:Y:S01]  /*12e50*/  LDL.LU R47, [R1+0x778] ;  /* 0x00077800012f7983 */ /* 0x001f220000300800 */
[----:B------:R-:W-:-:S02]  /*12e60*/  PRMT R30, RZ, 0x7610, R30 ;  /* 0x00007610ff1e7816 */ /* 0x000fc4000000001e */
[----:B------:R-:W-:-:S04]  /*12e70*/  PRMT R31, RZ, 0x7610, R31 ;  /* 0x00007610ff1f7816 */ /* 0x000fc8000000001f */
[----:B----4-:R-:W2:Y:S04]  /*12e80*/  @!P2 LDG.E.U16 R30, desc[UR22][R46.64] ;  /* 0x000000162e1ea981 */ /* 0x010ea8000c1e1500 */
[----:B------:R-:W4:Y:S04]  /*12e90*/  LDL.LU.64 R46, [R1+0x770] ;  /* 0x00077000012e7983 */ /* 0x000f280000300a00 */
[----:B----4-:R-:W4:Y:S04]  /*12ea0*/  @!P2 LDG.E.U16 R31, desc[UR22][R46.64] ;  /* 0x000000162e1fa981 */ /* 0x010f28000c1e1500 */
[----:B--2---:R0:W-:Y:S04]  /*12eb0*/  STL [R1+0x3d4], R30 ;  /* 0x0003d41e01007387 */ /* 0x0041e80000100800 */
[----:B0-----:R-:W2:Y:S04]  /*12ec0*/  LDL.LU R30, [R1+0x768] ;  /* 0x00076800011e7983 */ /* 0x001ea80000300800 */
[----:B------:R-:W2:Y:S04]  /*12ed0*/  LDL.LU.64 R46, [R1+0x760] ;  /* 0x00076000012e7983 */ /* 0x000ea80000300a00 */
[----:B----4-:R0:W-:Y:S04]  /*12ee0*/  STL [R1+0x3b4], R31 ;  /* 0x0003b41f01007387 */ /* 0x0101e80000100800 */
[----:B0-----:R-:W4:Y:S01]  /*12ef0*/  LDL.LU R31, [R1+0x75c] ;  /* 0x00075c00011f7983 */ /* 0x001f220000300800 */
[----:B------:R-:W-:-:S02]  /*12f00*/  PRMT R14, RZ, 0x7610, R14 ;  /* 0x00007610ff0e7816 */ /* 0x000fc4000000000e */
[----:B------:R-:W-:-:S04]  /*12f10*/  PRMT R15, RZ, 0x7610, R15 ;  /* 0x00007610ff0f7816 */ /* 0x000fc8000000000f */
[----:B--2---:R-:W2:Y:S04]  /*12f20*/  @!P2 LDG.E.U16 R14, desc[UR22][R46.64] ;  /* 0x000000162e0ea981 */ /* 0x004ea8000c1e1500 */
[----:B----4-:R-:W4:Y:S04]  /*12f30*/  @!P2 LDG.E.U16 R15, desc[UR22][R30.64] ;  /* 0x000000161e0fa981 */ /* 0x010f28000c1e1500 */
[----:B--2---:R0:W-:Y:S04]  /*12f40*/  STL [R1+0x394], R14 ;  /* 0x0003940e01007387 */ /* 0x0041e80000100800 */
[----:B0-----:R-:W2:Y:S04]  /*12f50*/  LDL.LU R14, [R1+0x758] ;  /* 0x00075800010e7983 */ /* 0x001ea80000300800 */
[----:B------:R-:W-:Y:S04]  /*12f60*/  STL [R1+0x5b4], R46 ;  /* 0x0005b42e01007387 */ /* 0x000fe80000100800 */
[----:B------:R-:W-:Y:S04]  /*12f70*/  STL [R1+0x5b0], R47 ;  /* 0x0005b02f01007387 */ /* 0x000fe80000100800 */
[----:B----4-:R0:W-:Y:S04]  /*12f80*/  STL [R1+0x374], R15 ;  /* 0x0003740f01007387 */ /* 0x0101e80000100800 */
[----:B0-----:R-:W2:Y:S01]  /*12f90*/  LDL.LU R15, [R1+0x754] ;  /* 0x00075400010f7983 */ /* 0x001ea20000300800 */
[----:B------:R-:W-:-:S02]  /*12fa0*/  PRMT R44, RZ, 0x7610, R44 ;  /* 0x00007610ff2c7816 */ /* 0x000fc4000000002c */
[----:B------:R-:W-:-:S06]  /*12fb0*/  PRMT R45, RZ, 0x7610, R45 ;  /* 0x00007610ff2d7816 */ /* 0x000fcc000000002d */
[----:B------:R-:W4:Y:S04]  /*12fc0*/  @!P2 LDG.E.U16 R45, desc[UR22][R6.64] ;  /* 0x00000016062da981 */ /* 0x000f28000c1e1500 */
[----:B--2---:R-:W2:Y:S01]  /*12fd0*/  @!P2 LDG.E.U16 R44, desc[UR22][R14.64] ;  /* 0x000000160e2ca981 */ /* 0x004ea2000c1e1500 */
[----:B------:R-:W-:-:S03]  /*12fe0*/  PRMT R52, RZ, 0x7610, R52 ;  /* 0x00007610ff347816 */ /* 0x000fc60000000034 */
[----:B------:R-:W-:Y:S01]  /*12ff0*/  STL [R1+0x5bc], R30 ;  /* 0x0005bc1e01007387 */ /* 0x000fe20000100800 */
[----:B------:R-:W-:-:S03]  /*13000*/  PRMT R53, RZ, 0x7610, R53 ;  /* 0x00007610ff357816 */ /* 0x000fc60000000035 */
[----:B------:R0:W-:Y:S04]  /*13010*/  STL [R1+0x5b8], R31 ;  /* 0x0005b81f01007387 */ /* 0x0001e80000100800 */
[----:B------:R-:W4:Y:S04]  /*13020*/  @!P2 LDG.E.U16 R52, desc[UR22][R26.64] ;  /* 0x000000161a34a981 */ /* 0x000f28000c1e1500 */
[----:B---3--:R-:W3:Y:S04]  /*13030*/  @!P2 LDG.E.U16 R53, desc[UR22][R8.64] ;  /* 0x000000160835a981 */ /* 0x008ee8000c1e1500 */
[----:B0-----:R-:W3:Y:S04]  /*13040*/  LDL.LU R31, [R1+0x3ac] ;  /* 0x0003ac00011f7983 */ /* 0x001ee80000300800 */
[----:B--2---:R0:W-:Y:S04]  /*13050*/  STL [R1+0x354], R44 ;  /* 0x0003542c01007387 */ /* 0x0041e80000100800 */
[----:B0-----:R-:W2:Y:S04]  /*13060*/  LDL.LU R44, [R1+0x750] ;  /* 0x00075000012c7983 */ /* 0x001ea80000300800 */
[----:B------:R-:W-:Y:S04]  /*13070*/  STL [R1+0x5c4], R14 ;  /* 0x0005c40e01007387 */ /* 0x000fe80000100800 */
[----:B------:R-:W-:Y:S04]  /*13080*/  STL [R1+0x5c0], R15 ;  /* 0x0005c00f01007387 */ /* 0x000fe80000100800 */
[----:B------:R-:W2:Y:S04]  /*13090*/  LDL.LU.64 R6, [R1+0x748] ;  /* 0x0007480001067983 */ /* 0x000ea80000300a00 */
[----:B----4-:R0:W-:Y:S04]  /*130a0*/  STL [R1+0x430], R45 ;  /* 0x0004302d01007387 */ /* 0x0101e80000100800 */
[----:B0-----:R-:W2:Y:S01]  /*130b0*/  LDL.LU R45, [R1+0x740] ;  /* 0x00074000012d7983 */ /* 0x001ea20000300800 */
[----:B------:R-:W-:-:S03]  /*130c0*/  PRMT R28, RZ, 0x7610, R28 ;  /* 0x00007610ff1c7816 */ /* 0x000fc6000000001c */
[----:B------:R-:W4:Y:S04]  /*130d0*/  LDL.LU.64 R26, [R1+0x738] ;  /* 0x00073800011a7983 */ /* 0x000f280000300a00 */
[----:B------:R0:W-:Y:S04]  /*130e0*/  STL [R1+0x410], R52 ;  /* 0x0004103401007387 */ /* 0x0001e80000100800 */
[----:B0-----:R-:W4:Y:S04]  /*130f0*/  LDL.LU R52, [R1+0x730] ;  /* 0x0007300001347983 */ /* 0x001f280000300800 */
[----:B------:R-:W4:Y:S04]  /*13100*/  LDL.LU.64 R8, [R1+0x728] ;  /* 0x0007280001087983 */ /* 0x000f280000300a00 */
[----:B---3--:R0:W-:Y:S04]  /*13110*/  STL [R1+0x3f0], R53 ;  /* 0x0003f03501007387 */ /* 0x0081e80000100800 */
[----:B0-----:R-:W3:Y:S04]  /*13120*/  LDL.LU R53, [R1+0x720] ;  /* 0x0007200001357983 */ /* 0x001ee80000300800 */
[----:B--2---:R-:W2:Y:S04]  /*13130*/  @!P2 LDG.E.U16 R28, desc[UR22][R44.64] ;  /* 0x000000162c1ca981 */ /* 0x004ea8000c1e1500 */
[----:B------:R-:W2:Y:S01]  /*13140*/  LDL.LU.64 R44, [R1+0x718] ;  /* 0x00071800012c7983 */ /* 0x000ea20000300a00 */
[----:B------:R-:W-:-:S06]  /*13150*/  PRMT R29, RZ, 0x7610, R29 ;  /* 0x00007610ff1d7816 */ /* 0x000fcc000000001d */
[----:B--2---:R-:W2:Y:S04]  /*13160*/  @!P2 LDG.E.U16 R29, desc[UR22][R44.64] ;  /* 0x000000162c1da981 */ /* 0x004ea8000c1e1500 */
[----:B------:R0:W-:Y:S04]  /*13170*/  STL [R1+0x3d0], R28 ;  /* 0x0003d01c01007387 */ /* 0x0001e80000100800 */
[----:B0-----:R-:W3:Y:S04]  /*13180*/  LDL.LU R28, [R1+0x710] ;  /* 0x00071000011c7983 */ /* 0x001ee80000300800 */
[----:B------:R-:W3:Y:S04]  /*13190*/  LDL.LU.64 R44, [R1+0x708] ;  /* 0x00070800012c7983 */ /* 0x000ee80000300a00 */
[----:B--2---:R0:W-:Y:S04]  /*131a0*/  STL [R1+0x3b0], R29 ;  /* 0x0003b01d01007387 */ /* 0x0041e80000100800 */
[----:B0-----:R-:W2:Y:S01]  /*131b0*/  LDL.LU R29, [R1+0x704] ;  /* 0x00070400011d7983 */ /* 0x001ea20000300800 */
[----:B------:R-:W-:-:S02]  /*131c0*/  PRMT R12, RZ, 0x7610, R12 ;  /* 0x00007610ff0c7816 */ /* 0x000fc4000000000c */
[----:B------:R-:W-:-:S04]  /*131d0*/  PRMT R13, RZ, 0x7610, R13 ;  /* 0x00007610ff0d7816 */ /* 0x000fc8000000000d */
[----:B---3--:R-:W3:Y:S04]  /*131e0*/  @!P2 LDG.E.U16 R12, desc[UR22][R44.64] ;  /* 0x000000162c0ca981 */ /* 0x008ee8000c1e1500 */
[----:B--2---:R-:W2:Y:S04]  /*131f0*/  @!P2 LDG.E.U16 R13, desc[UR22][R28.64] ;  /* 0x000000161c0da981 */ /* 0x004ea8000c1e1500 */
[----:B---3--:R0:W-:Y:S04]  /*13200*/  STL [R1+0x390], R12 ;  /* 0x0003900c01007387 */ /* 0x0081e80000100800 */
[----:B0-----:R-:W3:Y:S04]  /*13210*/  LDL.LU R12, [R1+0x700] ;  /* 0x00070000010c7983 */ /* 0x001ee80000300800 */
[----:B------:R-:W-:Y:S04]  /*13220*/  STL [R1+0x5cc], R44 ;  /* 0x0005cc2c01007387 */ /* 0x000fe80000100800 */
[----:B------:R-:W-:Y:S04]  /*13230*/  STL [R1+0x5c8], R45 ;  /* 0x0005c82d01007387 */ /* 0x000fe80000100800 */
[----:B--2---:R0:W-:Y:S04]  /*13240*/  STL [R1+0x370], R13 ;  /* 0x0003700d01007387 */ /* 0x0041e80000100800 */
[----:B0-----:R-:W3:Y:S01]  /*13250*/  LDL.LU R13, [R1+0x6fc] ;  /* 0x0006fc00010d7983 */ /* 0x001ee20000300800 */
[----:B------:R-:W-:-:S02]  /*13260*/  PRMT R22, RZ, 0x7610, R22 ;  /* 0x00007610ff167816 */ /* 0x000fc40000000016 */
[----:B------:R-:W-:Y:S02]  /*13270*/  PRMT R23, RZ, 0x7610, R23 ;  /* 0x00007610ff177816 */ /* 0x000fe40000000017 */
[----:B------:R-:W-:Y:S02]  /*13280*/  PRMT R40, RZ, 0x7610, R40 ;  /* 0x00007610ff287816 */ /* 0x000fe40000000028 */
[----:B------:R-:W-:Y:S02]  /*13290*/  PRMT R41, RZ, 0x7610, R41 ;  /* 0x00007610ff297816 */ /* 0x000fe40000000029 */
[----:B------:R-:W2:Y:S01]  /*132a0*/  @!P2 LDG.E.U16 R23, desc[UR22][R10.64] ;  /* 0x000000160a17a981 */ /* 0x000ea2000c1e1500 */
[----:B------:R-:W-:-:S03]  /*132b0*/  PRMT R0, RZ, 0x7610, R0 ;  /* 0x00007610ff007816 */ /* 0x000fc60000000000 */
[----:B------:R-:W2:Y:S04]  /*132c0*/  @!P2 LDG.E.U16 R40, desc[UR22][R50.64] ;  /* 0x000000163228a981 */ /* 0x000ea8000c1e1500 */
[----:B------:R-:W-:Y:S04]  /*132d0*/  STL [R1+0x5d4], R28 ;  /* 0x0005d41c01007387 */ /* 0x000fe80000100800 */
[----:B---3--:R-:W3:Y:S04]  /*132e0*/  @!P2 LDG.E.U16 R22, desc[UR22][R12.64] ;  /* 0x000000160c16a981 */ /* 0x008ee8000c1e1500 */
[----:B------:R-:W-:Y:S04]  /*132f0*/  STL [R1+0x5d0], R29 ;  /* 0x0005d01d01007387 */ /* 0x000fe80000100800 */
[----:B------:R-:W2:Y:S04]  /*13300*/  @!P2 LDG.E.U16 R41, desc[UR22][R42.64] ;  /* 0x000000162a29a981 */ /* 0x000ea8000c1e1500 */
[----:B----4-:R-:W4:Y:S04]  /*13310*/  @!P2 LDG.E.U16 R0, desc[UR22][R26.64] ;  /* 0x000000161a00a981 */ /* 0x010f28000c1e1500 */
[----:B---3--:R0:W-:Y:S04]  /*13320*/  STL [R1+0x350], R22 ;  /* 0x0003501601007387 */ /* 0x0081e80000100800 */
[----:B0-----:R-:W3:Y:S04]  /*13330*/  LDL.LU R22, [R1+0x6f8] ;  /* 0x0006f80001167983 */ /* 0x001ee80000300800 */
[----:B------:R-:W-:Y:S04]  /*13340*/  STL [R1+0x5dc], R12 ;  /* 0x0005dc0c01007387 */ /* 0x000fe80000100800 */
[----:B------:R-:W-:Y:S04]  /*13350*/  STL [R1+0x5d8], R13 ;  /* 0x0005d80d01007387 */ /* 0x000fe80000100800 */
        /* <DEDUP_REMOVED lines=10> */
[----:B----4-:R0:W-:Y:S04]  /*13400*/  STL [R1+0x3cc], R0 ;  /* 0x0003cc0001007387 */ /* 0x0101e80000100800 */
[----:B0-----:R-:W4:Y:S04]  /*13410*/  LDL.LU R0, [R1+0x6b8] ;  /* 0x0006b80001007983 */ /* 0x001f280000300800 */
[----:B---3--:R-:W3:Y:S04]  /*13420*/  @!P2 LDG.E.U16 R31, desc[UR22][R10.64] ;  /* 0x000000160a1fa981 */ /* 0x008ee8000c1e1500 */
[----:B------:R-:W3:Y:S01]  /*13430*/  LDL.LU.64 R10, [R1+0x6b0] ;  /* 0x0006b000010a7983 */ /* 0x000ee20000300a00 */
[----:B------:R-:W-:-:S02]  /*13440*/  PRMT R3, RZ, 0x7610, R3 ;  /* 0x00007610ff037816 */ /* 0x000fc40000000003 */
[----:B------:R-:W-:Y:S02]  /*13450*/  PRMT R12, RZ, 0x7610, R12 ;  /* 0x00007610ff0c7816 */ /* 0x000fe4000000000c */
[----:B------:R-:W-:Y:S02]  /*13460*/  PRMT R28, RZ, 0x7610, R28 ;  /* 0x00007610ff1c7816 */ /* 0x000fe4000000001c */
[----:B------:R-:W-:Y:S02]  /*13470*/  PRMT R29, RZ, 0x7610, R29 ;  /* 0x00007610ff1d7816 */ /* 0x000fe4000000001d */
[----:B------:R-:W-:Y:S02]  /*13480*/  PRMT R44, RZ, 0x7610, R44 ;  /* 0x00007610ff2c7816 */ /* 0x000fe4000000002c */
[----:B------:R-:W-:Y:S02]  /*13490*/  PRMT R45, RZ, 0x7610, R45 ;  /* 0x00007610ff2d7816 */ /* 0x000fe4000000002d */
[----:B------:R-:W4:Y:S04]  /*134a0*/  @!P2 LDG.E.U16 R29, desc[UR22][R38.64] ;  /* 0x00000016261da981 */ /* 0x000f28000c1e1500 */
[----:B------:R-:W4:Y:S04]  /*134b0*/  @!P2 LDG.E.U16 R44, desc[UR22][R36.64] ;  /* 0x00000016242ca981 */ /* 0x000f28000c1e1500 */
[----:B------:R-:W4:Y:S04]  /*134c0*/  @!P2 LDG.E.U16 R45, desc[UR22][R24.64] ;  /* 0x00000016182da981 */ /* 0x000f28000c1e1500 */
[----:B--2---:R-:W2:Y:S04]  /*134d0*/  @!P2 LDG.E.U16 R3, desc[UR22][R42.64] ;  /* 0x000000162a03a981 */ /* 0x004ea8000c1e1500 */
[----:B------:R-:W4:Y:S04]  /*134e0*/  @!P2 LDG.E.U16 R12, desc[UR22][R26.64] ;  /* 0x000000161a0ca981 */ /* 0x000f28000c1e1500 */
[----:B---3--:R-:W3:Y:S04]  /*134f0*/  @!P2 LDG.E.U16 R28, desc[UR22][R10.64] ;  /* 0x000000160a1ca981 */ /* 0x008ee8000c1e1500 */
[----:B------:R-:W-:Y:S01]  /*13500*/  STL [R1+0x5e4], R31 ;  /* 0x0005e41f01007387 */ /* 0x000fe20000100800 */
[----:B------:R-:W-:-:S06]  /*13510*/  PRMT R14, RZ, 0x7610, R14 ;  /* 0x00007610ff0e7816 */ /* 0x000fcc000000000e */
[----:B------:R-:W3:Y:S04]  /*13520*/  @!P2 LDG.E.U16 R14, desc[UR22][R8.64] ;  /* 0x00000016080ea981 */ /* 0x000ee8000c1e1500 */
[----:B--2---:R0:W-:Y:S04]  /*13530*/  STL [R1+0x38c], R3 ;  /* 0x00038c0301007387 */ /* 0x0041e80000100800 */
[----:B0-----:R-:W2:Y:S04]  /*13540*/  LDL.LU R3, [R1+0x6a8] ;  /* 0x0006a80001037983 */ /* 0x001ea80000300800 */
[----:B------:R-:W-:Y:S04]  /*13550*/  STL [R1+0x5e8], R42 ;  /* 0x0005e82a01007387 */ /* 0x000fe80000100800 */
[----:B------:R-:W-:Y:S04]  /*13560*/  STL [R1+0x5e0], R43 ;  /* 0x0005e02b01007387 */ /* 0x000fe80000100800 */
[----:B----4-:R-:W-:Y:S04]  /*13570*/  STL [R1+0x5f4], R12 ;  /* 0x0005f40c01007387 */ /* 0x010fe80000100800 */
[----:B------:R-:W-:Y:S04]  /*13580*/  STL [R1+0x5f0], R26 ;  /* 0x0005f01a01007387 */ /* 0x000fe80000100800 */
[----:B------:R-:W-:Y:S04]  /*13590*/  STL [R1+0x5ec], R27 ;  /* 0x0005ec1b01007387 */ /* 0x000fe80000100800 */
[----:B---3--:R-:W-:Y:S04]  /*135a0*/  STL [R1+0x600], R28 ;  /* 0x0006001c01007387 */ /* 0x008fe80000100800 */
[----:B------:R-:W-:Y:S04]  /*135b0*/  STL [R1+0x5fc], R10 ;  /* 0x0005fc0a01007387 */ /* 0x000fe80000100800 */
[----:B------:R-:W-:Y:S04]  /*135c0*/  STL [R1+0x5f8], R11 ;  /* 0x0005f80b01007387 */ /* 0x000fe80000100800 */
[----:B------:R-:W3:Y:S04]  /*135d0*/  LDL.LU.64 R38, [R1+0x6a0] ;  /* 0x0006a00001267983 */ /* 0x000ee80000300a00 */
[----:B------:R-:W-:Y:S04]  /*135e0*/  STL [R1+0x604], R29 ;  /* 0x0006041d01007387 */ /* 0x000fe80000100800 */
[----:B------:R-:W4:Y:S04]  /*135f0*/  LDL.LU.64 R36, [R1+0x698] ;  /* 0x0006980001247983 */ /* 0x000f280000300a00 */
[----:B------:R-:W-:Y:S04]  /*13600*/  STL [R1+0x608], R44 ;  /* 0x0006082c01007387 */ /* 0x000fe80000100800 */
[----:B------:R-:W2:Y:S04]  /*13610*/  LDL.LU.64 R24, [R1+0x690] ;  /* 0x0006900001187983 */ /* 0x000ea80000300a00 */
[----:B------:R-:W-:Y:S04]  /*13620*/  STL [R1+0x60c], R45 ;  /* 0x00060c2d01007387 */ /* 0x000fe80000100800 */
[----:B------:R-:W3:Y:S01]  /*13630*/  LDL.LU.64 R8, [R1+0x688] ;  /* 0x0006880001087983 */ /* 0x000ee20000300a00 */
[----:B------:R-:W-:-:S02]  /*13640*/  PRMT R19, RZ, 0x7610, R19 ;  /* 0x00007610ff137816 */ /* 0x000fc40000000013 */
[----:B------:R-:W-:Y:S02]  /*13650*/  PRMT R15, RZ, 0x7610, R15 ;  /* 0x00007610ff0f7816 */ /* 0x000fe4000000000f */
[----:B------:R-:W-:Y:S02]  /*13660*/  PRMT R30, RZ, 0x7610, R30 ;  /* 0x00007610ff1e7816 */ /* 0x000fe4000000001e */
[----:B------:R-:W4:Y:S01]  /*13670*/  @!P2 LDG.E.U16 R19, desc[UR22][R22.64] ;  /* 0x000000161613a981 */ /* 0x000f22000c1e1500 */
[----:B------:R-:W-:-:S03]  /*13680*/  PRMT R46, RZ, 0x7610, R46 ;  /* 0x00007610ff2e7816 */ /* 0x000fc6000000002e */
[----:B------:R-:W4:Y:S01]  /*13690*/  @!P2 LDG.E.U16 R15, desc[UR22][R40.64] ;  /* 0x00000016280fa981 */ /* 0x000f22000c1e1500 */
[----:B------:R-:W-:-:S06]  /*136a0*/  PRMT R47, RZ, 0x7610, R47 ;  /* 0x00007610ff2f7816 */ /* 0x000fcc000000002f */
[----:B------:R-:W4:Y:S04]  /*136b0*/  @!P2 LDG.E.U16 R47, desc[UR22][R20.64] ;  /* 0x00000016142fa981 */ /* 0x000f28000c1e1500 */
[----:B--2---:R-:W2:Y:S04]  /*136c0*/  @!P2 LDG.E.U16 R30, desc[UR22][R24.64] ;  /* 0x00000016181ea981 */ /* 0x004ea8000c1e1500 */
[----:B---3--:R-:W3:Y:S04]  /*136d0*/  @!P2 LDG.E.U16 R46, desc[UR22][R8.64] ;  /* 0x00000016082ea981 */ /* 0x008ee8000c1e1500 */
[----:B------:R-:W-:Y:S04]  /*136e0*/  STL [R1+0x610], R14 ;  /* 0x0006100e01007387 */ /* 0x000fe80000100800 */
[----:B------:R-:W3:Y:S04]  /*136f0*/  LDL.LU.64 R22, [R1+0x680] ;  /* 0x0006800001167983 */ /* 0x000ee80000300a00 */
[----:B----4-:R-:W-:Y:S04]  /*13700*/  STL [R1+0x614], R19 ;  /* 0x0006141301007387 */ /* 0x010fe80000100800 */
[----:B------:R-:W-:Y:S01]  /*13710*/  STL [R1+0x620], R15 ;  /* 0x0006200f01007387 */ /* 0x000fe20000100800 */
[----:B------:R-:W-:-:S03]  /*13720*/  PRMT R16, RZ, 0x7610, R16 ;  /* 0x00007610ff107816 */ /* 0x000fc60000000010 */
[----:B------:R-:W-:Y:S04]  /*13730*/  STL [R1+0x61c], R40 ;  /* 0x00061c2801007387 */ /* 0x000fe80000100800 */
[----:B------:R-:W-:Y:S01]  /*13740*/  STL [R1+0x618], R41 ;  /* 0x0006182901007387 */ /* 0x000fe20000100800 */
[----:B------:R-:W-:Y:S02]  /*13750*/  PRMT R17, RZ, 0x7610, R17 ;  /* 0x00007610ff117816 */ /* 0x000fe40000000011 */
[----:B------:R-:W-:Y:S01]  /*13760*/  PRMT R32, RZ, 0x7610, R32 ;  /* 0x00007610ff207816 */ /* 0x000fe20000000020 */
[----:B------:R-:W4:Y:S04]  /*13770*/  @!P2 LDG.E.U16 R16, desc[UR22][R48.64] ;  /* 0x000000163010a981 */ /* 0x000f28000c1e1500 */
[----:B------:R-:W4:Y:S04]  /*13780*/  @!P2 LDG.E.U16 R17, desc[UR22][R6.64] ;  /* 0x000000160611a981 */ /* 0x000f28000c1e1500 */
[----:B------:R-:W4:Y:S04]  /*13790*/  @!P2 LDG.E.U16 R32, desc[UR22][R52.64] ;  /* 0x000000163420a981 */ /* 0x000f28000c1e1500 */
[----:B--2---:R-:W-:Y:S04]  /*137a0*/  STL [R1+0x62c], R30 ;  /* 0x00062c1e01007387 */ /* 0x004fe80000100800 */
[----:B------:R-:W-:Y:S04]  /*137b0*/  STL [R1+0x628], R24 ;  /* 0x0006281801007387 */ /* 0x000fe80000100800 */
[----:B------:R-:W-:Y:S04]  /*137c0*/  STL [R1+0x624], R25 ;  /* 0x0006241901007387 */ /* 0x000fe80000100800 */
[----:B---3--:R-:W-:Y:S04]  /*137d0*/  STL [R1+0x638], R46 ;  /* 0x0006382e01007387 */ /* 0x008fe80000100800 */
[----:B------:R-:W-:Y:S04]  /*137e0*/  STL [R1+0x634], R8 ;  /* 0x0006340801007387 */ /* 0x000fe80000100800 */
[----:B------:R-:W-:Y:S04]  /*137f0*/  STL [R1+0x630], R9 ;  /* 0x0006300901007387 */ /* 0x000fe80000100800 */
[----:B------:R-:W2:Y:S04]  /*13800*/  LDL.LU.64 R20, [R1+0x678] ;  /* 0x0006780001147983 */ /* 0x000ea80000300a00 */
[----:B------:R0:W-:Y:S04]  /*13810*/  STL [R1+0x63c], R47 ;  /* 0x00063c2f01007387 */ /* 0x0001e80000100800 */
[----:B------:R-:W3:Y:S04]  /*13820*/  LDL.LU.64 R48, [R1+0x670] ;  /* 0x0006700001307983 */ /* 0x000ee80000300a00 */
[----:B----4-:R-:W-:Y:S04]  /*13830*/  STL [R1+0x640], R16 ;  /* 0x0006401001007387 */ /* 0x010fe80000100800 */
[----:B------:R-:W4:Y:S04]  /*13840*/  LDL.LU.64 R6, [R1+0x668] ;  /* 0x0006680001067983 */ /* 0x000f280000300a00 */
[----:B------:R1:W-:Y:S04]  /*13850*/  STL [R1+0x644], R17 ;  /* 0x0006441101007387 */ /* 0x0003e80000100800 */
[----:B------:R-:W2:Y:S04]  /*13860*/  LDL.LU.64 R52, [R1+0x660] ;  /* 0x0006600001347983 */ /* 0x000ea80000300a00 */
[----:B0-----:R-:W2:Y:S04]  /*13870*/  LDL.64 R46, [R1+0x270] ;  /* 0x00027000012e7983 */ /* 0x001ea80000100a00 */
[----:B-1----:R-:W2:Y:S04]  /*13880*/  LDL.64 R16, [R1+0x2b0] ;  /* 0x0002b00001107983 */ /* 0x002ea80000100a00 */
[----:B------:R-:W2:Y:S04]  /*13890*/  LDL.64 R8, [R1+0x230] ;  /* 0x0002300001087983 */ /* 0x000ea80000100a00 */
[----:B------:R-:W2:Y:S04]  /*138a0*/  LDL.64 R24, [R1+0x1f0] ;  /* 0x0001f00001187983 */ /* 0x000ea80000100a00 */
[----:B------:R-:W2:Y:S04]  /*138b0*/  LDL R10, [R1+0x460] ;  /* 0x00046000010a7983 */ /* 0x000ea80000100800 */
[----:B------:R-:W-:Y:S01]  /*138c0*/  STL [R1+0x648], R32 ;  /* 0x0006482001007387 */ /* 0x000fe20000100800 */
[----:B---3--:R-:W-:-:S06]  /*138d0*/  PRMT R49, RZ, 0x7610, R49 ;  /* 0x00007610ff317816 */ /* 0x008fcc0000000031 */
[----:B------:R-:W3:Y:S04]  /*138e0*/  @!P2 LDG.E.U16 R49, desc[UR22][R50.64] ;  /* 0x000000163231a981 */ /* 0x000ee8000c1e1500 */
[----:B------:R-:W4:Y:S04]  /*138f0*/  LDL.LU.64 R50, [R1+0x658] ;  /* 0x0006580001327983 */ /* 0x000f280000300a00 */
[----:B------:R-:W4:Y:S04]  /*13900*/  LDL.64 R40, [R1+0x1b0] ;  /* 0x0001b00001287983 */ /* 0x000f280000100a00 */
        /* <DEDUP_REMOVED lines=13> */
[----:B------:R-:W4:Y:S01]  /*139e0*/  LDL.LU R13, [R1+0x37c] ;  /* 0x00037c00010d7983 */ /* 0x000f220000300800 */
[----:B------:R-:W-:-:S02]  /*139f0*/  PRMT R33, RZ, 0x7610, R33 ;  /* 0x00007610ff217816 */ /* 0x000fc40000000021 */
[----:B------:R-:W-:-:S04]  /*13a00*/  PRMT R35, RZ, 0x7610, R35 ;  /* 0x00007610ff237816 */ /* 0x000fc80000000023 */
[----:B------:R-:W4:Y:S01]  /*13a10*/  @!P2 LDG.E.U16 R33, desc[UR22][R38.64] ;  /* 0x000000162621a981 */ /* 0x000f22000c1e1500 */
[----:B------:R-:W-:Y:S02]  /*13a20*/  PRMT R2, RZ, 0x7610, R2 ;  /* 0x00007610ff027816 */ /* 0x000fe40000000002 */
[----:B--2---:R-:W-:Y:S01]  /*13a30*/  PRMT R52, RZ, 0x7610, R52 ;  /* 0x00007610ff347816 */ /* 0x004fe20000000034 */
[----:B------:R-:W2:Y:S01]  /*13a40*/  @!P2 LDG.E.U16 R35, desc[UR22][R16.64] ;  /* 0x000000161023a981 */ /* 0x000ea2000c1e1500 */
[----:B------:R-:W-:-:S03]  /*13a50*/  PRMT R0, RZ, 0x7610, R0 ;  /* 0x00007610ff007816 */ /* 0x000fc60000000000 */
[----:B------:R0:W2:Y:S04]  /*13a60*/  @!P2 LDG.E.U16 R2, desc[UR22][R46.64] ;  /* 0x000000162e02a981 */ /* 0x0000a8000c1e1500 */
[----:B------:R-:W2:Y:S04]  /*13a70*/  @!P2 LDG.E.U16 R52, desc[UR22][R8.64] ;  /* 0x000000160834a981 */ /* 0x000ea8000c1e1500 */
[----:B------:R-:W2:Y:S04]  /*13a80*/  @!P2 LDG.E.U16 R0, desc[UR22][R24.64] ;  /* 0x000000161800a981 */ /* 0x000ea8000c1e1500 */
[----:B---3--:R-:W-:Y:S04]  /*13a90*/  STL [R1+0x64c], R49 ;  /* 0x00064c3101007387 */ /* 0x008fe80000100800 */
[----:B------:R1:W-:Y:S01]  /*13aa0*/  STL [R1+0x650], R39 ;  /* 0x0006502701007387 */ /* 0x0003e20000100800 */
[----:B----4-:R-:W-:-:S03]  /*13ab0*/  PRMT R50, RZ, 0x7610, R50 ;  /* 0x00007610ff327816 */ /* 0x010fc60000000032 */
[----:B-1----:R-:W3:Y:S04]  /*13ac0*/  LDL.LU R39, [R1+0x35c] ;  /* 0x00035c0001277983 */ /* 0x002ee80000300800 */
[----:B------:R-:W-:Y:S04]  /*13ad0*/  STS.U16 [R10+UR11+0xa700], R19 ;  /* 0x00a700130a007988 */ /* 0x000fe8000800040b */
[----:B------:R-:W-:Y:S04]  /*13ae0*/  STS.U16 [R10+UR11+0xab00], R14 ;  /* 0x00ab000e0a007988 */ /* 0x000fe8000800040b */
[----:B------:R-:W-:Y:S04]  /*13af0*/  STS.U16 [R10+UR11+0xaf00], R45 ;  /* 0x00af002d0a007988 */ /* 0x000fe8000800040b */
[----:B------:R-:W-:Y:S04]  /*13b00*/  STS.U16 [R10+UR11+0xb300], R44 ;  /* 0x00b3002c0a007988 */ /* 0x000fe8000800040b */
[----:B------:R-:W-:Y:S04]  /*13b10*/  STS.U16 [R10+UR11+0xb700], R29 ;  /* 0x00b7001d0a007988 */ /* 0x000fe8000800040b */
[----:B------:R-:W-:Y:S04]  /*13b20*/  STS.U16 [R10+UR11+0xbb00], R11 ;  /* 0x00bb000b0a007988 */ /* 0x000fe8000800040b */
[----:B------:R-:W-:Y:S04]  /*13b30*/  STS.U16 [R10+UR11+0xbf00], R28 ;  /* 0x00bf001c0a007988 */ /* 0x000fe8000800040b */
[----:B------:R1:W4:Y:S04]  /*13b40*/  @!P2 LDG.E.U16 R50, desc[UR22][R40.64] ;  /* 0x000000162832a981 */ /* 0x000328000c1e1500 */
[----:B------:R0:W-:Y:S04]  /*13b50*/  STS.U16 [R3+UR11+0xcc00], R43 ;  /* 0x00cc002b03007988 */ /* 0x0001e8000800040b */
[----:B0-----:R-:W2:Y:S04]  /*13b60*/  LDL.LU R43, [R1+0x438] ;  /* 0x00043800012b7983 */ /* 0x001ea80000300800 */
        /* <DEDUP_REMOVED lines=18> */
[----:B------:R0:W-:Y:S04]  /*13c90*/  STS.U16 [R3+UR11+0xd800], R13 ;  /* 0x00d8000d03007988 */ /* 0x0001e8000800040b */
[----:B------:R-:W4:Y:S04]  /*13ca0*/  LDL.LU R29, [R1+0x3d0] ;  /* 0x0003d000011d7983 */ /* 0x000f280000300800 */
[----:B0-----:R-:W4:Y:S04]  /*13cb0*/  LDL.LU R13, [R1+0x3b0] ;  /* 0x0003b000010d7983 */ /* 0x001f280000300800 */
[----:B------:R-:W4:Y:S04]  /*13cc0*/  LDL.LU R28, [R1+0x390] ;  /* 0x00039000011c7983 */ /* 0x000f280000300800 */
[----:B------:R0:W-:Y:S04]  /*13cd0*/  STS.U16 [R3+UR11+0xc800], R12 ;  /* 0x00c8000c03007988 */ /* 0x0001e8000800040b */
[----:B------:R-:W4:Y:S04]  /*13ce0*/  LDL.LU R10, [R1+0x370] ;  /* 0x00037000010a7983 */ /* 0x000f280000300800 */
[----:B------:R1:W-:Y:S04]  /*13cf0*/  STS.U16 [R3+UR11+0xc400], R26 ;  /* 0x00c4001a03007988 */ /* 0x0003e8000800040b */
[----:B0-----:R-:W4:Y:S04]  /*13d00*/  LDL.LU R12, [R1+0x350] ;  /* 0x00035000010c7983 */ /* 0x001f280000300800 */
[----:B------:R0:W-:Y:S04]  /*13d10*/  STS.U16 [R3+UR11+0xc000], R27 ;  /* 0x00c0001b03007988 */ /* 0x0001e8000800040b */
[----:B-1----:R-:W4:Y:S04]  /*13d20*/  LDL.LU R26, [R1+0x42c] ;  /* 0x00042c00011a7983 */ /* 0x002f280000300800 */
[----:B------:R1:W-:Y:S04]  /*13d30*/  STS.U16 [R3+UR11+0xd000], R42 ;  /* 0x00d0002a03007988 */ /* 0x0003e8000800040b */
[----:B0-----:R-:W4:Y:S04]  /*13d40*/  LDL.LU R27, [R1+0x40c] ;  /* 0x00040c00011b7983 */ /* 0x001f280000300800 */
[----:B------:R0:W-:Y:S04]  /*13d50*/  STS.U16 [R3+UR11+0xd400], R31 ;  /* 0x00d4001f03007988 */ /* 0x0001e8000800040b */
[----:B-1----:R-:W4:Y:S04]  /*13d60*/  LDL.LU R42, [R1+0x3ec] ;  /* 0x0003ec00012a7983 */ /* 0x002f280000300800 */
[----:B0-----:R-:W4:Y:S01]  /*13d70*/  LDL.LU R31, [R1+0x3cc] ;  /* 0x0003cc00011f7983 */ /* 0x001f220000300800 */
[----:B------:R-:W-:-:S02]  /*13d80*/  LOP3.LUT R46, R3, 0x10, RZ, 0x3c, !PT ;  /* 0x00000010032e7812 */ /* 0x000fc400078e3cff */
[----:B------:R-:W-:Y:S02]  /*13d90*/  PRMT R18, RZ, 0x7610, R18 ;  /* 0x00007610ff127816 */ /* 0x000fe40000000012 */
[----:B------:R-:W-:Y:S02]  /*13da0*/  PRMT R34, RZ, 0x7610, R34 ;  /* 0x00007610ff227816 */ /* 0x000fe40000000022 */
[----:B------:R-:W-:Y:S02]  /*13db0*/  PRMT R51, RZ, 0x7610, R51 ;  /* 0x00007610ff337816 */ /* 0x000fe40000000033 */
[----:B------:R-:W4:Y:S01]  /*13dc0*/  @!P2 LDG.E.U16 R18, desc[UR22][R22.64] ;  /* 0x000000161612a981 */ /* 0x000f22000c1e1500 */
[----:B------:R-:W-:-:S03]  /*13dd0*/  PRMT R48, RZ, 0x7610, R48 ;  /* 0x00007610ff307816 */ /* 0x000fc60000000030 */
[----:B------:R-:W4:Y:S01]  /*13de0*/  @!P2 LDG.E.U16 R34, desc[UR22][R6.64] ;  /* 0x000000160622a981 */ /* 0x000f22000c1e1500 */
[----:B------:R-:W-:-:S03]  /*13df0*/  PRMT R53, RZ, 0x7610, R53 ;  /* 0x00007610ff357816 */ /* 0x000fc60000000035 */
[----:B------:R-:W4:Y:S04]  /*13e00*/  @!P2 LDG.E.U16 R51, desc[UR22][R36.64] ;  /* 0x000000162433a981 */ /* 0x000f28000c1e1500 */
[----:B------:R-:W4:Y:S04]  /*13e10*/  @!P2 LDG.E.U16 R48, desc[UR22][R20.64] ;  /* 0x000000161430a981 */ /* 0x000f28000c1e1500 */
[----:B------:R-:W4:Y:S04]  /*13e20*/  @!P2 LDG.E.U16 R53, desc[UR22][R4.64] ;  /* 0x000000160435a981 */ /* 0x000f28000c1e1500 */
[----:B---3--:R0:W-:Y:S04]  /*13e30*/  STS.U16 [R3+UR11+0xdc00], R39 ;  /* 0x00dc002703007988 */ /* 0x0081e8000800040b */
[----:B0-----:R0:W5:Y:S04]  /*13e40*/  LDL.LU R39, [R1+0x650] ;  /* 0x0006500001277983 */ /* 0x0011680000300800 */
[----:B--2---:R1:W-:Y:S04]  /*13e50*/  STS.U16 [R46+UR11+0xc080], R43 ;  /* 0x00c0802b2e007988 */ /* 0x0043e8000800040b */
[----:B----4-:R-:W-:Y:S04]  /*13e60*/  STS.U16 [R46+UR11+0xc480], R49 ;  /* 0x00c480312e007988 */ /* 0x010fe8000800040b */
[----:B------:R-:W-:Y:S04]  /*13e70*/  STS.U16 [R46+UR11+0xc880], R32 ;  /* 0x00c880202e007988 */ /* 0x000fe8000800040b */
[----:B------:R-:W-:Y:S04]  /*13e80*/  STS.U16 [R46+UR11+0xcc80], R17 ;  /* 0x00cc80112e007988 */ /* 0x000fe8000800040b */
[----:B------:R2:W-:Y:S04]  /*13e90*/  STS.U16 [R46+UR11+0xd080], R41 ;  /* 0x00d080292e007988 */ /* 0x0005e8000800040b */
[----:B-1----:R-:W3:Y:S04]  /*13ea0*/  LDL.LU R43, [R1+0x38c] ;  /* 0x00038c00012b7983 */ /* 0x002ee80000300800 */
[----:B------:R1:W-:Y:S01]  /*13eb0*/  STS.U16 [R46+UR11+0xd480], R16 ;  /* 0x00d480102e007988 */ /* 0x0003e2000800040b */
[----:B--2---:R-:W-:-:S03]  /*13ec0*/  LOP3.LUT R41, R3, 0x20, RZ, 0x3c, !PT ;  /* 0x0000002003297812 */ /* 0x004fc600078e3cff */
[----:B------:R-:W2:Y:S04]  /*13ed0*/  LDL.LU R49, [R1+0x64c] ;  /* 0x00064c0001317983 */ /* 0x000ea80000300800 */
[----:B------:R4:W-:Y:S04]  /*13ee0*/  STS.U16 [R46+UR11+0xd880], R47 ;  /* 0x00d8802f2e007988 */ /* 0x0009e8000800040b */
[----:B------:R-:W2:Y:S04]  /*13ef0*/  LDL.LU R32, [R1+0x648] ;  /* 0x0006480001207983 */ /* 0x000ea80000300800 */
[----:B------:R0:W-:Y:S04]  /*13f00*/  STS.U16 [R46+UR11+0xdc80], R8 ;  /* 0x00dc80082e007988 */ /* 0x0001e8000800040b */
[----:B------:R-:W2:Y:S04]  /*13f10*/  LDL.LU R17, [R1+0x644] ;  /* 0x0006440001117983 */ /* 0x000ea80000300800 */
[----:B------:R0:W-:Y:S04]  /*13f20*/  STS.U16 [R41+UR11+0xc100], R9 ;  /* 0x00c1000929007988 */ /* 0x0001e8000800040b */
[----:B-1----:R-:W2:Y:S04]  /*13f30*/  LDL.LU R16, [R1+0x640] ;  /* 0x0006400001107983 */ /* 0x002ea80000300800 */
[----:B------:R1:W-:Y:S04]  /*13f40*/  STS.U16 [R41+UR11+0xc500], R30 ;  /* 0x00c5001e29007988 */ /* 0x0003e8000800040b */
[----:B----4-:R-:W4:Y:S04]  /*13f50*/  LDL.LU R47, [R1+0x63c] ;  /* 0x00063c00012f7983 */ /* 0x010f280000300800 */
[----:B------:R-:W-:Y:S04]  /*13f60*/  STS.U16 [R41+UR11+0xc900], R24 ;  /* 0x00c9001829007988 */ /* 0x000fe8000800040b */
[----:B0-----:R-:W2:Y:S04]  /*13f70*/  LDL.LU R46, [R1+0x638] ;  /* 0x00063800012e7983 */ /* 0x001ea80000300800 */
[----:B------:R-:W-:Y:S04]  /*13f80*/  STS.U16 [R41+UR11+0xcd00], R25 ;  /* 0x00cd001929007988 */ /* 0x000fe8000800040b */
[----:B------:R0:W5:Y:S04]  /*13f90*/  LDL.LU R8, [R1+0x634] ;  /* 0x0006340001087983 */ /* 0x0001680000300800 */
[----:B------:R0:W-:Y:S04]  /*13fa0*/  STS.U16 [R41+UR11+0xd100], R11 ;  /* 0x00d1000b29007988 */ /* 0x0001e8000800040b */
[----:B------:R2:W5:Y:S04]  /*13fb0*/  LDL.LU R9, [R1+0x630] ;  /* 0x0006300001097983 */ /* 0x0005680000300800 */
[----:B-1----:R-:W2:Y:S01]  /*13fc0*/  LDL.LU R30, [R1+0x62c] ;  /* 0x00062c00011e7983 */ /* 0x002ea20000300800 */
[----:B0-----:R-:W-:-:S03]  /*13fd0*/  LOP3.LUT R11, R3, 0x30, RZ, 0x3c, !PT ;  /* 0x00000030030b7812 */ /* 0x001fc600078e3cff */
[----:B------:R0:W5:Y:S04]  /*13fe0*/  LDL.LU R24, [R1+0x628] ;  /* 0x0006280001187983 */ /* 0x0001680000300800 */
[----:B------:R1:W-:Y:S04]  /*13ff0*/  STS.U16 [R41+UR11+0xd500], R15 ;  /* 0x00d5000f29007988 */ /* 0x0003e8000800040b */
[----:B------:R0:W5:Y:S04]  /*14000*/  LDL.LU R25, [R1+0x624] ;  /* 0x0006240001197983 */ /* 0x0001680000300800 */
[----:B------:R0:W-:Y:S04]  /*14010*/  STS.U16 [R41+UR11+0xd900], R40 ;  /* 0x00d9002829007988 */ /* 0x0001e8000800040b */
[----:B-1----:R-:W2:Y:S04]  /*14020*/  LDL.LU R15, [R1+0x620] ;  /* 0x00062000010f7983 */ /* 0x002ea80000300800 */
[----:B------:R1:W-:Y:S04]  /*14030*/  STS.U16 [R41+UR11+0xdd00], R19 ;  /* 0x00dd001329007988 */ /* 0x0003e8000800040b */
[----:B0-----:R0:W5:Y:S04]  /*14040*/  LDL.LU R40, [R1+0x61c] ;  /* 0x00061c0001287983 */ /* 0x0011680000300800 */
[----:B------:R0:W-:Y:S04]  /*14050*/  STS.U16 [R11+UR11+0xc180], R14 ;  /* 0x00c1800e0b007988 */ /* 0x0001e8000800040b */
[----:B-1----:R1:W5:Y:S04]  /*14060*/  LDL.LU R41, [R1+0x618] ;  /* 0x0006180001297983 */ /* 0x0023680000300800 */
[----:B------:R0:W-:Y:S04]  /*14070*/  STS.U16 [R11+UR11+0xc580], R45 ;  /* 0x00c5802d0b007988 */ /* 0x0001e8000800040b */
[----:B------:R-:W2:Y:S04]  /*14080*/  LDL.LU R19, [R1+0x614] ;  /* 0x0006140001137983 */ /* 0x000ea80000300800 */
[----:B------:R1:W-:Y:S04]  /*14090*/  STS.U16 [R11+UR11+0xc980], R44 ;  /* 0x00c9802c0b007988 */ /* 0x0003e8000800040b */
[----:B0-----:R-:W2:Y:S04]  /*140a0*/  LDL.LU R14, [R1+0x610] ;  /* 0x00061000010e7983 */ /* 0x001ea80000300800 */
[----:B------:R0:W-:Y:S04]  /*140b0*/  STS.U16 [R11+UR11+0xcd80], R29 ;  /* 0x00cd801d0b007988 */ /* 0x0001e8000800040b */
[----:B------:R-:W2:Y:S04]  /*140c0*/  LDL.LU R45, [R1+0x60c] ;  /* 0x00060c00012d7983 */ /* 0x000ea80000300800 */
[----:B------:R0:W-:Y:S04]  /*140d0*/  STS.U16 [R11+UR11+0xd180], R13 ;  /* 0x00d1800d0b007988 */ /* 0x0001e8000800040b */
[----:B-1----:R-:W2:Y:S04]  /*140e0*/  LDL.LU R44, [R1+0x608] ;  /* 0x00060800012c7983 */ /* 0x002ea80000300800 */
[----:B0-----:R-:W2:Y:S01]  /*140f0*/  LDL.LU R29, [R1+0x604] ;  /* 0x00060400011d7983 */ /* 0x001ea20000300800 */
[----:B------:R-:W-:-:S03]  /*14100*/  LOP3.LUT R13, R3, 0x40, RZ, 0x3c, !PT ;  /* 0x00000040030d7812 */ /* 0x000fc600078e3cff */
[----:B------:R0:W-:Y:S04]  /*14110*/  STS.U16 [R11+UR11+0xd580], R28 ;  /* 0x00d5801c0b007988 */ /* 0x0001e8000800040b */
[----:B------:R1:W-:Y:S04]  /*14120*/  STS.U16 [R11+UR11+0xd980], R10 ;  /* 0x00d9800a0b007988 */ /* 0x0003e8000800040b */
[----:B------:R1:W-:Y:S04]  /*14130*/  STS.U16 [R11+UR11+0xdd80], R12 ;  /* 0x00dd800c0b007988 */ /* 0x0003e8000800040b */
[----:B0-----:R-:W2:Y:S04]  /*14140*/  LDL.LU R28, [R1+0x600] ;  /* 0x00060000011c7983 */ /* 0x001ea80000300800 */
[----:B-1----:R0:W5:Y:S04]  /*14150*/  LDL.LU R10, [R1+0x5fc] ;  /* 0x0005fc00010a7983 */ /* 0x0021680000300800 */
[----:B------:R0:W5:Y:S04]  /*14160*/  LDL.LU R11, [R1+0x5f8] ;  /* 0x0005f800010b7983 */ /* 0x0001680000300800 */
[----:B------:R-:W2:Y:S04]  /*14170*/  LDL.LU R12, [R1+0x5f4] ;  /* 0x0005f400010c7983 */ /* 0x000ea80000300800 */
[----:B------:R1:W-:Y:S04]  /*14180*/  STS.U16 [R13+UR11+0xc200], R26 ;  /* 0x00c2001a0d007988 */ /* 0x0003e8000800040b */
[----:B------:R0:W-:Y:S04]  /*14190*/  STS.U16 [R13+UR11+0xc600], R27 ;  /* 0x00c6001b0d007988 */ /* 0x0001e8000800040b */
[----:B------:R0:W-:Y:S04]  /*141a0*/  STS.U16 [R13+UR11+0xca00], R42 ;  /* 0x00ca002a0d007988 */ /* 0x0001e8000800040b */
[----:B-1----:R1:W5:Y:S04]  /*141b0*/  LDL.LU R26, [R1+0x5f0] ;  /* 0x0005f000011a7983 */ /* 0x0023680000300800 */
[----:B0-----:R1:W5:Y:S04]  /*141c0*/  LDL.LU R27, [R1+0x5ec] ;  /* 0x0005ec00011b7983 */ /* 0x0013680000300800 */
[----:B------:R1:W5:Y:S04]  /*141d0*/  LDL.LU R42, [R1+0x5e8] ;  /* 0x0005e800012a7983 */ /* 0x0003680000300800 */
[----:B------:R0:W-:Y:S04]  /*141e0*/  STS.U16 [R13+UR11+0xce00], R31 ;  /* 0x00ce001f0d007988 */ /* 0x0001e8000800040b */
[----:B0-----:R-:W2:Y:S04]  /*141f0*/  LDL.LU R31, [R1+0x5e4] ;  /* 0x0005e400011f7983 */ /* 0x001ea80000300800 */
[----:B--2---:R0:W-:Y:S04]  /*14200*/  STS.U16 [R13+UR11+0xd200], R31 ;  /* 0x00d2001f0d007988 */ /* 0x0041e8000800040b */
[----:B---3--:R2:W-:Y:S01]  /*14210*/  STS.U16 [R13+UR11+0xd600], R43 ;  /* 0x00d6002b0d007988 */ /* 0x0085e2000800040b */
[----:B0-----:R-:W-:-:S03]  /*14220*/  LOP3.LUT R31, R3, 0x50, RZ, 0x3c, !PT ;  /* 0x00000050031f7812 */ /* 0x001fc600078e3cff */
[----:B------:R0:W-:Y:S04]  /*14230*/  STS.U16 [R13+UR11+0xda00], R12 ;  /* 0x00da000c0d007988 */ /* 0x0001e8000800040b */
[----:B------:R3:W-:Y:S04]  /*14240*/  STS.U16 [R13+UR11+0xde00], R28 ;  /* 0x00de001c0d007988 */ /* 0x0007e8000800040b */
[----:B------:R0:W-:Y:S04]  /*14250*/  STS.U16 [R31+UR11+0xc280], R29 ;  /* 0x00c2801d1f007988 */ /* 0x0001e8000800040b */
[----:B--2---:R1:W5:Y:S04]  /*14260*/  LDL.LU R43, [R1+0x5e0] ;  /* 0x0005e000012b7983 */ /* 0x0043680000300800 */
[----:B------:R2:W-:Y:S04]  /*14270*/  STS.U16 [R31+UR11+0xc680], R44 ;  /* 0x00c6802c1f007988 */ /* 0x0005e8000800040b */
[----:B0-----:R1:W5:Y:S04]  /*14280*/  LDL.LU R12, [R1+0x5dc] ;  /* 0x0005dc00010c7983 */ /* 0x0013680000300800 */
[----:B------:R-:W-:Y:S04]  /*14290*/  STS.U16 [R31+UR11+0xca80], R45 ;  /* 0x00ca802d1f007988 */ /* 0x000fe8000800040b */
[----:B---3--:R1:W5:Y:S04]  /*142a0*/  LDL.LU R13, [R1+0x5d8] ;  /* 0x0005d800010d7983 */ /* 0x0083680000300800 */
[----:B------:R-:W-:Y:S04]  /*142b0*/  STS.U16 [R31+UR11+0xce80], R14 ;  /* 0x00ce800e1f007988 */ /* 0x000fe8000800040b */
[----:B------:R1:W5:Y:S04]  /*142c0*/  LDL.LU R28, [R1+0x5d4] ;  /* 0x0005d400011c7983 */ /* 0x0003680000300800 */
[----:B------:R0:W-:Y:S04]  /*142d0*/  STS.U16 [R31+UR11+0xd280], R19 ;  /* 0x00d280131f007988 */ /* 0x0001e8000800040b */
[----:B------:R1:W5:Y:S04]  /*142e0*/  LDL.LU R29, [R1+0x5d0] ;  /* 0x0005d000011d7983 */ /* 0x0003680000300800 */
[----:B--2---:R1:W5:Y:S01]  /*142f0*/  LDL.LU R44, [R1+0x5cc] ;  /* 0x0005cc00012c7983 */ /* 0x0043620000300800 */
[----:B0-----:R-:W-:-:S03]  /*14300*/  LOP3.LUT R19, R3, 0x60, RZ, 0x3c, !PT ;  /* 0x0000006003137812 */ /* 0x001fc600078e3cff */
[----:B------:R1:W5:Y:S04]  /*14310*/  LDL.LU R45, [R1+0x5c8] ;  /* 0x0005c800012d7983 */ /* 0x0003680000300800 */
[----:B------:R0:W-:Y:S04]  /*14320*/  STS.U16 [R31+UR11+0xd680], R15 ;  /* 0x00d6800f1f007988 */ /* 0x0001e8000800040b */
[----:B------:R1:W5:Y:S04]  /*14330*/  LDL.LU R14, [R1+0x5c4] ;  /* 0x0005c400010e7983 */ /* 0x0003680000300800 */
[----:B------:R2:W-:Y:S04]  /*14340*/  STS.U16 [R31+UR11+0xda80], R30 ;  /* 0x00da801e1f007988 */ /* 0x0005e8000800040b */
[----:B0-----:R1:W5:Y:S04]  /*14350*/  LDL.LU R15, [R1+0x5c0] ;  /* 0x0005c000010f7983 */ /* 0x0013680000300800 */
[----:B------:R0:W-:Y:S04]  /*14360*/  STS.U16 [R31+UR11+0xde80], R46 ;  /* 0x00de802e1f007988 */ /* 0x0001e8000800040b */
[----:B--2---:R1:W5:Y:S04]  /*14370*/  LDL.LU R30, [R1+0x5bc] ;  /* 0x0005bc00011e7983 */ /* 0x0043680000300800 */
[----:B----4-:R2:W-:Y:S04]  /*14380*/  STS.U16 [R19+UR11+0xc300], R47 ;  /* 0x00c3002f13007988 */ /* 0x0105e8000800040b */
[----:B0-----:R1:W5:Y:S04]  /*14390*/  LDL.LU R31, [R1+0x5b8] ;  /* 0x0005b800011f7983 */ /* 0x0013680000300800 */
[----:B------:R0:W-:Y:S04]  /*143a0*/  STS.U16 [R19+UR11+0xc700], R16 ;  /* 0x00c7001013007988 */ /* 0x0001e8000800040b */
[----:B------:R1:W5:Y:S04]  /*143b0*/  LDL.LU R46, [R1+0x5b4] ;  /* 0x0005b400012e7983 */ /* 0x0003680000300800 */
[----:B------:R3:W-:Y:S04]  /*143c0*/  STS.U16 [R19+UR11+0xcb00], R17 ;  /* 0x00cb001113007988 */ /* 0x0007e8000800040b */
[----:B--2---:R1:W5:Y:S04]  /*143d0*/  LDL.LU R47, [R1+0x5b0] ;  /* 0x0005b000012f7983 */ /* 0x0043680000300800 */
[----:B------:R2:W-:Y:S04]  /*143e0*/  STS.U16 [R19+UR11+0xcf00], R32 ;  /* 0x00cf002013007988 */ /* 0x0005e8000800040b */
[----:B0-----:R1:W5:Y:S04]  /*143f0*/  LDL.LU R16, [R1+0x5ac] ;  /* 0x0005ac0001107983 */ /* 0x0013680000300800 */
[----:B------:R0:W-:Y:S04]  /*14400*/  STS.U16 [R19+UR11+0xd300], R49 ;  /* 0x00d3003113007988 */ /* 0x0001e8000800040b */
[----:B---3--:R1:W5:Y:S04]  /*14410*/  LDL.LU R17, [R1+0x5a8] ;  /* 0x0005a80001117983 */ /* 0x0083680000300800 */
[----:B--2---:R1:W5:Y:S01]  /*14420*/  LDL.LU R32, [R1+0x5a4] ;  /* 0x0005a40001207983 */ /* 0x0043620000300800 */
[----:B0-----:R-:W-:-:S03]  /*14430*/  LOP3.LUT R49, R3, 0x70, RZ, 0x3c, !PT ;  /* 0x0000007003317812 */ /* 0x001fc600078e3cff */
[----:B------:R0:W-:Y:S04]  /*14440*/  STS.U16 [R19+UR11+0xd700], R33 ;  /* 0x00d7002113007988 */ /* 0x0001e8000800040b */
[----:B------:R2:W-:Y:S04]  /*14450*/  STS.U16 [R19+UR11+0xdb00], R18 ;  /* 0x00db001213007988 */ /* 0x0005e8000800040b */
[----:B------:R3:W-:Y:S04]  /*14460*/  STS.U16 [R19+UR11+0xdf00], R34 ;  /* 0x00df002213007988 */ /* 0x0007e8000800040b */
[----:B0-----:R1:W5:Y:S04]  /*14470*/  LDL.LU R33, [R1+0x5a0] ;  /* 0x0005a00001217983 */ /* 0x0013680000300800 */
[----:B--2---:R1:W5:Y:S04]  /*14480*/  LDL.LU R18, [R1+0x59c] ;  /* 0x00059c0001127983 */ /* 0x0043680000300800 */
[----:B---3--:R1:W5:Y:S04]  /*14490*/  LDL.LU R19, [R1+0x598] ;  /* 0x0005980001137983 */ /* 0x0083680000300800 */
[----:B------:R1:W5:Y:S04]  /*144a0*/  LDL.LU R34, [R1+0x594] ;  /* 0x0005940001227983 */ /* 0x0003680000300800 */
[----:B------:R0:W-:Y:S04]  /*144b0*/  STS.U16 [R49+UR11+0xc380], R35 ;  /* 0x00c3802331007988 */ /* 0x0001e8000800040b */
[----:B------:R2:W-:Y:S04]  /*144c0*/  STS.U16 [R49+UR11+0xc780], R2 ;  /* 0x00c7800231007988 */ /* 0x0005e8000800040b */
[----:B------:R3:W-:Y:S04]  /*144d0*/  STS.U16 [R49+UR11+0xcb80], R52 ;  /* 0x00cb803431007988 */ /* 0x0007e8000800040b */
[----:B0-----:R1:W5:Y:S04]  /*144e0*/  LDL.LU R35, [R1+0x590] ;  /* 0x0005900001237983 */ /* 0x0013680000300800 */
[----:B--2---:R1:W5:Y:S04]  /*144f0*/  LDL.LU R2, [R1+0x58c] ;  /* 0x00058c0001027983 */ /* 0x0043680000300800 */
[----:B---3--:R1:W5:Y:S04]  /*14500*/  LDL.LU R52, [R1+0x588] ;  /* 0x0005880001347983 */ /* 0x0083680000300800 */
[----:B------:R0:W-:Y:S04]  /*14510*/  STS.U16 [R49+UR11+0xcf80], R0 ;  /* 0x00cf800031007988 */ /* 0x0001e8000800040b */
[----:B------:R2:W-:Y:S04]  /*14520*/  STS.U16 [R49+UR11+0xd380], R50 ;  /* 0x00d3803231007988 */ /* 0x0005e8000800040b */
[----:B------:R3:W-:Y:S04]  /*14530*/  STS.U16 [R49+UR11+0xd780], R51 ;  /* 0x00d7803331007988 */ /* 0x0007e8000800040b */
[----:B0-----:R1:W5:Y:S04]  /*14540*/  LDL.LU R0, [R1+0x584] ;  /* 0x0005840001007983 */ /* 0x0013680000300800 */
[----:B--2---:R1:W5:Y:S04]  /*14550*/  LDL.LU R50, [R1+0x580] ;  /* 0x0005800001327983 */ /* 0x0043680000300800 */
[----:B---3--:R1:W5:Y:S04]  /*14560*/  LDL.LU R51, [R1+0x57c] ;  /* 0x00057c0001337983 */ /* 0x0083680000300800 */
[----:B------:R0:W-:Y:S04]  /*14570*/  STS.U16 [R49+UR11+0xdb80], R48 ;  /* 0x00db803031007988 */ /* 0x0001e8000800040b */
[----:B------:R2:W-:Y:S01]  /*14580*/  STS.U16 [R49+UR11+0xdf80], R53 ;  /* 0x00df803531007988 */ /* 0x0005e2000800040b */
[----:B------:R3:W-:Y:S06]  /*14590*/  MEMBAR.ALL.CTA ;  /* 0x0000000000007992 */ /* 0x0007ec0000008000 */
[----:B---3--:R-:W3:Y:S04]  /*145a0*/  FENCE.VIEW.ASYNC.S ;  /* 0x00000000000073c6 */ /* 0x008ee80000000000 */
[----:B0-----:R1:W5:Y:S04]  /*145b0*/  LDL.LU R48, [R1+0x578] ;  /* 0x0005780001307983 */ /* 0x0013680000300800 */
[----:B--2---:R1:W5:Y:S04]  /*145c0*/  LDL.LU R49, [R1+0x574] ;  /* 0x0005740001317983 */ /* 0x0043680000300800 */
[----:B------:R1:W5:Y:S01]  /*145d0*/  LDL.LU R53, [R1+0x570] ;  /* 0x0005700001357983 */ /* 0x0003620000300800 */
[----:B------:R-:W-:-:S04]  /*145e0*/  ULEA UR12, UR13, UR11, 0x3 ;  /* 0x0000000b0d0c7291 */ /* 0x000fc8000f8e18ff */
[----:B------:R-:W-:Y:S01]  /*145f0*/  UIADD3 UR12, UPT, UPT, UR12, 0x10000, URZ ;  /* 0x000100000c0c7890 */ /* 0x000fe2000fffe0ff */
[----:B---3--:R-:W-:Y:S06]  /*14600*/  BAR.SYNC.DEFER_BLOCKING 0x0 ;  /* 0x0000000000007b1d */ /* 0x008fec0000010000 */
[----:B------:R-:W-:Y:S05]  /*14610*/  @P0 BRA `(.L_x_9) ;  /* 0x00000000007c0947 */ /* 0x000fea0003800000 */
[----:B------:R-:W-:Y:S01]  /*14620*/  UMOV UR17, 0x40004040 ;  /* 0x4000404000117882 */ /* 0x000fe20000000000 */
[----:B------:R-:W-:Y:S01]  /*14630*/  UMOV UR15, 0x40004040 ;  /* 0x40004040000f7882 */ /* 0x000fe20000000000 */
[----:B------:R-:W-:Y:S01]  /*14640*/  UMOV UR18, 0x0 ;  /* 0x0000000000127882 */ /* 0x000fe20000000000 */
[----:B------:R-:W-:Y:S01]  /*14650*/  UMOV UR19, 0x4108010 ;  /* 0x0410801000137882 */ /* 0x000fe20000000000 */
[----:B------:R-:W-:Y:S01]  /*14660*/  UMOV UR50, 0x0 ;  /* 0x0000000000327882 */ /* 0x000fe20000000000 */
[----:B------:R-:W-:Y:S01]  /*14670*/  UMOV UR51, 0x4108010 ;  /* 0x0410801000337882 */ /* 0x000fe20000000000 */
        /* <DEDUP_REMOVED lines=14> */
[----:B------:R-:W-:Y:S01]  /*14760*/  UMOV UR6, UR12 ;  /* 0x0000000c00067c82 */ /* 0x000fe20008000000 */
        /* <DEDUP_REMOVED lines=10> */
.L_x_9:
[----:B-----5:R2:W-:Y:S04]  /*14810*/  STL [R1+0x570], R0 ;  /* 0x0005700001007387 */ /* 0x0205e80000100800 */
[----:B--2---:R-:W2:Y:S01]  /*14820*/  LDL.LU R0, [R1+0x440] ;  /* 0x0004400001007983 */ /* 0x004ea20000300800 */
[----:B------:R-:W-:Y:S02]  /*14830*/  UIADD3 UR13, UPT, UPT, UR13, 0x1, URZ ;  /* 0x000000010d0d7890 */ /* 0x000fe4000fffe0ff */
[----:B------:R-:W-:Y:S02]  /*14840*/  UIADD3 UR8, UPT, UPT, UR8, -0x80, URZ ;  /* 0xffffff8008087890 */ /* 0x000fe4000fffe0ff */
[----:B------:R-:W-:-:S04]  /*14850*/  UISETP.GT.AND UP1, UPT, UR13, 0x1, UPT ;  /* 0x000000010d00788c */ /* 0x000fc8000bf24270 */
[----:B0-----:R-:W-:Y:S02]  /*14860*/  USEL UR4, URZ, 0x1, !UP1 ;  /* 0x00000001ff047887 */ /* 0x001fe4000c800000 */
[----:B------:R-:W-:Y:S01]  /*14870*/  USEL UR13, UR13, URZ, !UP1 ;  /* 0x000000ff0d0d7287 */ /* 0x000fe2000c800000 */
[----:B--2---:R-:W-:-:S05]  /*14880*/  VIADD R0, R0, 0xffffffff ;  /* 0xffffffff00007836 */ /* 0x004fca0000000000 */
[----:B------:R0:W-:Y:S01]  /*14890*/  STL [R1+0x440], R0 ;  /* 0x0004400001007387 */ /* 0x0001e20000100800 */
[----:B------:R-:W-:-:S03]  /*148a0*/  ISETP.NE.U32.AND P2, PT, R0, RZ, PT ;  /* 0x000000ff0000720c */ /* 0x000fc60003f45070 */
[----:B0-----:R2:W5:Y:S01]  /*148b0*/  LDL.LU R0, [R1+0x570] ;  /* 0x0005700001007983 */ /* 0x0015620000300800 */
[----:B------:R-:W-:-:S03]  /*148c0*/  ULOP3.LUT UR6, UR5, UR4, URZ, 0x3c, !UPT ;  /* 0x0000000405067292 */ /* 0x000fc6000f8e3cff */
[----:B------:R-:W-:-:S04]  /*148d0*/  UMOV UR4, UR5 ;  /* 0x0000000500047c82 */ /* 0x000fc80008000000 */
[----:B------:R-:W-:Y:S02]  /*148e0*/  UMOV UR5, UR6 ;  /* 0x0000000600057c82 */ /* 0x000fe40008000000 */
[----:B--2---:R-:W-:Y:S05]  /*148f0*/  @P2 BRA `(.L_x_10) ;  /* 0xffffff9400cc2947 */ /* 0x004fea000383ffff */
.L_x_7:
[----:B------:R-:W2:Y:S02]  /*14900*/  LDL.LU R51, [R1+0x568] ;  /* 0x0005680001337983 */ /* 0x000ea40000300800 */
[----:B--2---:R-:W-:-:S13]  /*14910*/  ISETP.GE.AND P0, PT, R51, 0x80, PT ;  /* 0x000000803300780c */ /* 0x004fda0003f06270 */
[----:B------:R-:W-:Y:S05]  /*14920*/  @!P0 BRA `(.L_x_11) ;  /* 0x0000000000108947 */ /* 0x000fea0003800000 */
[----:B------:R-:W-:-:S06]  /*14930*/  USHF.L.U32 UR4, UR4, 0x1f, URZ ;  /* 0x0000001f04047899 */ /* 0x000fcc00080006ff */
[----:B-----5:R-:W-:-:S04]  /*14940*/  IMAD.U32 R0, RZ, RZ, UR4 ;  /* 0x00000004ff007e24 */ /* 0x020fc8000f8e00ff */
[----:B------:R-:W2:Y:S02]  /*14950*/  SYNCS.PHASECHK.TRANS64.TRYWAIT P0, [UR12], R0 ;  /* 0x00000000ff0075a7 */ /* 0x000ea4000800110c */
[----:B--2---:R-:W-:Y:S05]  /*14960*/  @!P0 BRA `(.L_x_12) ;  /* 0x0000001000f88947 */ /* 0x004fea0003800000 */
.L_x_11:
[----:B-----5:R-:W2:Y:S01]  /*14970*/  LDL.LU R40, [R1+0x56c] ;  /* 0x00056c0001287983 */ /* 0x020ea20000300800 */
[----:B------:R-:W2:Y:S01]  /*14980*/  LDCU UR4, c[0x0][0x3b4] ;  /* 0x00007680ff0477ac */ /* 0x000ea20008000800 */
[----:B------:R-:W3:Y:S01]  /*14990*/  S2R R41, SR_TID.X ;  /* 0x0000000000297919 */ /* 0x000ee20000002100 */
[----:B------:R-:W4:Y:S01]  /*149a0*/  LDCU.128 UR12, c[0x0][0x390] ;  /* 0x00007200ff0c77ac */ /* 0x000f220008000c00 */
[----:B------:R-:W-:Y:S06]  /*149b0*/  BAR.SYNC.DEFER_BLOCKING 0x0 ;  /* 0x0000000000007b1d */ /* 0x000fec0000010000 */
[----:B------:R-:W0:Y:S01]  /*149c0*/  S2R R42, SR_CgaCtaId ;  /* 0x00000000002a7919 */ /* 0x000e220000008800 */
[----:B------:R-:W1:Y:S02]  /*149d0*/  @!P1 SYNCS.CCTL.IV [UR11+0x10000] ;  /* 0x01000000ff0099b1 */ /* 0x000e64000800000b */
[----:B-1----:R-:W-:Y:S01]  /*149e0*/  BAR.SYNC.DEFER_BLOCKING 0x0 ;  /* 0x0000000000007b1d */ /* 0x002fe20000010000 */
[C---:B---3--:R-:W-:Y:S01]  /*149f0*/  IMAD.SHL.U32 R2, R41.reuse, 0x100, RZ ;  /* 0x0000010029027824 */ /* 0x048fe200078e00ff */
[C---:B------:R-:W-:Y:S01]  /*14a00*/  LOP3.LUT R36, R41.reuse, 0x40, RZ, 0xc0, !PT ;  /* 0x0000004029247812 */ /* 0x040fe200078ec0ff */
[C---:B------:R-:W-:Y:S01]  /*14a10*/  IMAD.SHL.U32 R0, R41.reuse, 0x10, RZ ;  /* 0x0000001029007824 */ /* 0x040fe200078e00ff */
[----:B------:R-:W-:-:S02]  /*14a20*/  LOP3.LUT R37, R41, 0x3f, RZ, 0xc0, !PT ;  /* 0x0000003f29257812 */ /* 0x000fc400078ec0ff */
[----:B------:R-:W-:Y:S01]  /*14a30*/  LDTM.16dp32bit_t0_t15.x32 R4, tmem[UR10] ;  /* 0x0000000a000479ee */ /* 0x000fe20008a80000 */
[----:B------:R-:W1:Y:S01]  /*14a40*/  LDTM.16dp32bit_t16_t31.x32 R4, tmem[UR10+0x20] ;  /* 0x0000200a000479ee */ /* 0x000e620008aa0000 */
[----:B------:R-:W-:Y:S01]  /*14a50*/  LOP3.LUT R3, R2, 0x1000, RZ, 0xc0, !PT ;  /* 0x0000100002037812 */ /* 0x000fe200078ec0ff */
[----:B------:R-:W-:Y:S01]  /*14a60*/  IMAD.SHL.U32 R2, R41, 0x8, RZ ;  /* 0x0000000829027824 */ /* 0x000fe200078e00ff */
[----:B------:R-:W-:-:S04]  /*14a70*/  LOP3.LUT R0, R0, 0xf0, RZ, 0xc0, !PT ;  /* 0x000000f000007812 */ /* 0x000fc800078ec0ff */
[----:B------:R-:W-:Y:S02]  /*14a80*/  IADD3 R3, PT, PT, R0, UR11, R3 ;  /* 0x0000000b00037c10 */ /* 0x000fe4000fffe003 */
[----:B------:R-:W-:Y:S02]  /*14a90*/  LOP3.LUT R2, R2, 0x300, RZ, 0xc0, !PT ;  /* 0x0000030002027812 */ /* 0x000fe400078ec0ff */
[----:B------:R-:W-:-:S03]  /*14aa0*/  LEA R0, R36, UR11, 0x5 ;  /* 0x0000000b24007c11 */ /* 0x000fc6000f8e28ff */
[----:B------:R-:W-:Y:S02]  /*14ab0*/  IMAD.IADD R2, R2, 0x1, R3 ;  /* 0x0000000102027824 */ /* 0x000fe400078e0203 */
[----:B------:R-:W3:Y:S01]  /*14ac0*/  LDC R3, c[0x0][0x3b8] ;  /* 0x0000ee00ff037b82 */ /* 0x000ee20000000800 */
[----:B------:R-:W-:Y:S01]  /*14ad0*/  IMAD R0, R37, 0x10, R0 ;  /* 0x0000001025007824 */ /* 0x000fe200078e0200 */
[----:B-1----:R-:W-:Y:S01]  /*14ae0*/  F2FP.F16.F32.PACK_AB R4, R6, R4 ;  /* 0x000000040604723e */ /* 0x002fe200000000ff */
[----:B------:R-:W1:Y:S01]  /*14af0*/  @!P1 SYNCS.CCTL.IV [UR11+0x10008] ;  /* 0x01000800ff0099b1 */ /* 0x000e62000800000b */
[----:B------:R-:W-:Y:S01]  /*14b00*/  F2FP.F16.F32.PACK_AB R36, R7, R5 ;  /* 0x000000050724723e */ /* 0x000fe200000000ff */
[----:B------:R-:W-:Y:S01]  /*14b10*/  NOP ;  /* 0x0000000000007918 */ /* 0x000fe20000000000 */
[----:B------:R-:W-:Y:S01]  /*14b20*/  F2FP.F16.F32.PACK_AB R5, R10, R8 ;  /* 0x000000080a05723e */ /* 0x000fe200000000ff */
[----:B0-----:R-:W-:Y:S01]  /*14b30*/  IMAD.SHL.U32 R8, R42, 0x40, RZ ;  /* 0x000000402a087824 */ /* 0x001fe200078e00ff */
[----:B------:R-:W-:-:S02]  /*14b40*/  F2FP.F16.F32.PACK_AB R37, R11, R9 ;  /* 0x000000090b25723e */ /* 0x000fc400000000ff */
[----:B------:R-:W-:Y:S02]  /*14b50*/  F2FP.F16.F32.PACK_AB R6, R14, R12 ;  /* 0x0000000c0e06723e */ /* 0x000fe400000000ff */
[----:B------:R-:W-:Y:S02]  /*14b60*/  F2FP.F16.F32.PACK_AB R38, R15, R13 ;  /* 0x0000000d0f26723e */ /* 0x000fe400000000ff */
[----:B------:R-:W-:Y:S02]  /*14b70*/  F2FP.F16.F32.PACK_AB R7, R18, R16 ;  /* 0x000000101207723e */ /* 0x000fe400000000ff */
[----:B------:R-:W-:Y:S02]  /*14b80*/  F2FP.F16.F32.PACK_AB R39, R19, R17 ;  /* 0x000000111327723e */ /* 0x000fe400000000ff */
[----:B------:R-:W-:Y:S01]  /*14b90*/  SHF.R.U32.HI R12, RZ, 0x6, R41 ;  /* 0x00000006ff0c7819 */ /* 0x000fe20000011629 */
[----:B-1----:R0:W-:Y:S01]  /*14ba0*/  STS.128 [R2], R4 ;  /* 0x0000000402007388 */ /* 0x0021e20000000c00 */
[----:B------:R-:W-:-:S02]  /*14bb0*/  LOP3.LUT R16, R8, 0x40, RZ, 0xc0, !PT ;  /* 0x0000004008107812 */ /* 0x000fc400078ec0ff */
[----:B------:R-:W-:Y:S01]  /*14bc0*/  SGXT.U32 R12, R12, 0x1 ;  /* 0x000000010c0c781a */ /* 0x000fe20000000000 */
[----:B------:R-:W-:Y:S01]  /*14bd0*/  STS.128 [R2+0x800], R36 ;  /* 0x0008002402007388 */ /* 0x000fe20000000c00 */
[----:B------:R-:W-:Y:S02]  /*14be0*/  F2FP.F16.F32.PACK_AB R20, R22, R20 ;  /* 0x000000141614723e */ /* 0x000fe400000000ff */
[----:B------:R-:W-:Y:S01]  /*14bf0*/  LOP3.LUT R16, R53, R12, R16, 0xfe, !PT ;  /* 0x0000000c35107212 */ /* 0x000fe200078efe10 */
[----:B------:R-:W-:Y:S01]  /*14c00*/  BAR.SYNC.DEFER_BLOCKING 0x0 ;  /* 0x0000000000007b1d */ /* 0x000fe20000010000 */
[----:B------:R-:W-:Y:S02]  /*14c10*/  F2FP.F16.F32.PACK_AB R22, R30, R28 ;  /* 0x0000001c1e16723e */ /* 0x000fe400000000ff */
[C---:B------:R-:W-:Y:S01]  /*14c20*/  LOP3.LUT R19, R16.reuse, 0xa, RZ, 0xfc, !PT ;  /* 0x0000000a10137812 */ /* 0x040fe200078efcff */
[C---:B---3--:R-:W-:Y:S01]  /*14c30*/  IMAD R12, R16.reuse, R3, RZ ;  /* 0x00000003100c7224 */ /* 0x048fe200078e02ff */
[----:B0-----:R-:W-:-:S03]  /*14c40*/  LOP3.LUT R4, R16, 0x8, RZ, 0xfc, !PT ;  /* 0x0000000810047812 */ /* 0x001fc600078efcff */
[C---:B------:R-:W-:Y:S01]  /*14c50*/  IMAD R28, R3.reuse, 0x2, R12 ;  /* 0x00000002031c7824 */ /* 0x040fe200078e020c */
[C---:B------:R-:W-:Y:S02]  /*14c60*/  LOP3.LUT R5, R16.reuse, 0x6, RZ, 0xfc, !PT ;  /* 0x0000000610057812 */ /* 0x040fe400078efcff */
[C---:B------:R-:W-:Y:S01]  /*14c70*/  LOP3.LUT R7, R16.reuse, 0x2, RZ, 0xfc, !PT ;  /* 0x0000000210077812 */ /* 0x040fe200078efcff */
[----:B------:R-:W-:Y:S01]  /*14c80*/  IMAD R30, R3, 0x2, R28 ;  /* 0x00000002031e7824 */ /* 0x000fe200078e021c */
[----:B------:R-:W-:Y:S01]  /*14c90*/  LOP3.LUT R6, R16, 0x4, RZ, 0xfc, !PT ;  /* 0x0000000410067812 */ /* 0x000fe200078efcff */
[----:B------:R-:W0:Y:S01]  /*14ca0*/  LDS.128 R8, [R0] ;  /* 0x0000000000087984 */ /* 0x000e220000000c00 */
[C---:B--2---:R-:W-:Y:S01]  /*14cb0*/  IMAD R18, R40.reuse, UR4, RZ ;  /* 0x0000000428127c24 */ /* 0x044fe2000f8e02ff */
[----:B----4-:R-:W-:-:S04]  /*14cc0*/  ISETP.GE.AND P0, PT, R40, UR14, PT ;  /* 0x0000000e28007c0c */ /* 0x010fc8000bf06270 */
[----:B------:R-:W-:Y:S02]  /*14cd0*/  LEA R17, P6, R18, UR12, 0x1 ;  /* 0x0000000c12117c11 */ /* 0x000fe4000f8c08ff */
[----:B------:R-:W-:Y:S02]  /*14ce0*/  ISETP.LT.AND P2, PT, R4, UR15, !P0 ;  /* 0x0000000f04007c0c */ /* 0x000fe4000c741270 */
[----:B------:R-:W-:Y:S02]  /*14cf0*/  F2FP.F16.F32.PACK_AB R4, R23, R21 ;  /* 0x000000151704723e */ /* 0x000fe400000000ff */
[----:B------:R-:W-:Y:S02]  /*14d00*/  F2FP.F16.F32.PACK_AB R21, R26, R24 ;  /* 0x000000181a15723e */ /* 0x000fe400000000ff */
[----:B------:R-:W-:Y:S02]  /*14d10*/  LEA.HI.X.SX32 R18, R18, UR13, 0x1, P6 ;  /* 0x0000000d12127c11 */ /* 0x000fe4000b0f0eff */
[----:B------:R-:W-:-:S02]  /*14d20*/  LEA R24, P6, R12, R17, 0x1 ;  /* 0x000000110c187211 */ /* 0x000fc400078c08ff */
[----:B------:R-:W-:Y:S02]  /*14d30*/  ISETP.LT.AND P3, PT, R5, UR15, !P0 ;  /* 0x0000000f05007c0c */ /* 0x000fe4000c761270 */
[----:B------:R-:W-:Y:S02]  /*14d40*/  F2FP.F16.F32.PACK_AB R5, R27, R25 ;  /* 0x000000191b05723e */ /* 0x000fe400000000ff */
[----:B------:R-:W-:Y:S02]  /*14d50*/  LEA.HI.X.SX32 R25, R12, R18, 0x1, P6 ;  /* 0x000000120c197211 */ /* 0x000fe400030f0eff */
[----:B------:R-:W-:Y:S01]  /*14d60*/  LDS.128 R12, [R0+0x1000] ;  /* 0x00100000000c7984 */ /* 0x000fe20000000c00 */
[----:B------:R-:W-:Y:S01]  /*14d70*/  BAR.SYNC.DEFER_BLOCKING 0x0 ;  /* 0x0000000000007b1d */ /* 0x000fe20000010000 */
[----:B------:R-:W-:Y:S02]  /*14d80*/  ISETP.LT.AND P5, PT, R7, UR15, !P0 ;  /* 0x0000000f07007c0c */ /* 0x000fe4000c7a1270 */
[----:B------:R-:W-:-:S02]  /*14d90*/  ISETP.LT.AND P4, PT, R6, UR15, !P0 ;  /* 0x0000000f06007c0c */ /* 0x000fc4000c781270 */
[----:B------:R-:W-:Y:S02]  /*14da0*/  F2FP.F16.F32.PACK_AB R6, R31, R29 ;  /* 0x0000001d1f06723e */ /* 0x000fe400000000ff */
[----:B------:R-:W-:Y:S02]  /*14db0*/  F2FP.F16.F32.PACK_AB R23, R34, R32 ;  /* 0x000000202217723e */ /* 0x000fe400000000ff */
[----:B------:R-:W-:Y:S02]  /*14dc0*/  F2FP.F16.F32.PACK_AB R7, R35, R33 ;  /* 0x000000212307723e */ /* 0x000fe400000000ff */
[----:B------:R-:W-:Y:S02]  /*14dd0*/  ISETP.LT.AND P1, PT, R16, UR15, !P0 ;  /* 0x0000000f10007c0c */ /* 0x000fe4000c721270 */
[----:B------:R-:W-:-:S04]  /*14de0*/  LEA R26, P6, R28, R17, 0x1 ;  /* 0x000000111c1a7211 */ /* 0x000fc800078c08ff */
[----:B------:R-:W-:Y:S01]  /*14df0*/  LEA.HI.X.SX32 R27, R28, R18, 0x1, P6 ;  /* 0x000000121c1b7211 */ /* 0x000fe200030f0eff */
[----:B------:R1:W-:Y:S04]  /*14e00*/  STS.128 [R2], R20 ;  /* 0x0000001402007388 */ /* 0x0003e80000000c00 */
[----:B------:R2:W-:Y:S01]  /*14e10*/  STS.128 [R2+0x800], R4 ;  /* 0x0008000402007388 */ /* 0x0005e20000000c00 */
[----:B------:R-:W-:Y:S01]  /*14e20*/  BAR.SYNC.DEFER_BLOCKING 0x0 ;  /* 0x0000000000007b1d */ /* 0x000fe20000010000 */
[----:B-1----:R-:W-:-:S04]  /*14e30*/  LEA R20, P6, R30, R17, 0x1 ;  /* 0x000000111e147211 */ /* 0x002fc800078c08ff */
[----:B------:R-:W-:Y:S01]  /*14e40*/  LEA.HI.X.SX32 R21, R30, R18, 0x1, P6 ;  /* 0x000000121e157211 */ /* 0x000fe200030f0eff */
[----:B--2---:R-:W-:Y:S01]  /*14e50*/  IMAD R2, R3, 0x2, R30 ;  /* 0x0000000203027824 */ /* 0x004fe200078e021e */
[----:B------:R-:W-:-:S04]  /*14e60*/  LOP3.LUT R4, R16, 0xe, RZ, 0xfc, !PT ;  /* 0x0000000e10047812 */ /* 0x000fc800078efcff */
[----:B------:R-:W-:-:S04]  /*14e70*/  LEA R22, P6, R2, R17, 0x1 ;  /* 0x0000001102167211 */ /* 0x000fc800078c08ff */
[----:B------:R-:W-:Y:S01]  /*14e80*/  LEA.HI.X.SX32 R23, R2, R18, 0x1, P6 ;  /* 0x0000001202177211 */ /* 0x000fe200030f0eff */
[----:B0-----:R0:W-:Y:S01]  /*14e90*/  @P1 STG.E.U16 desc[UR22][R24.64], R8 ;  /* 0x0000000818001986 */ /* 0x0011e2000c101516 */
[----:B------:R-:W-:Y:S02]  /*14ea0*/  ISETP.LT.AND P1, PT, R19, UR15, !P0 ;  /* 0x0000000f13007c0c */ /* 0x000fe4000c721270 */
[----:B------:R-:W-:Y:S02]  /*14eb0*/  LOP3.LUT R19, R16, 0xc, RZ, 0xfc, !PT ;  /* 0x0000000c10137812 */ /* 0x000fe400078efcff */
[----:B0-----:R-:W-:Y:S01]  /*14ec0*/  PRMT R25, R8, 0x7632, R25 ;  /* 0x0000763208197816 */ /* 0x001fe20000000019 */
[----:B------:R-:W-:-:S04]  /*14ed0*/  IMAD R8, R3, 0x2, R2 ;  /* 0x0000000203087824 */ /* 0x000fc800078e0202 */
[----:B------:R0:W-:Y:S01]  /*14ee0*/  @P5 STG.E.U16 desc[UR22][R26.64], R25 ;  /* 0x000000191a005986 */ /* 0x0001e2000c101516 */
[-C--:B------:R-:W-:Y:S01]  /*14ef0*/  LEA R24, P6, R8, R17.reuse, 0x1 ;  /* 0x0000001108187211 */ /* 0x080fe200078c08ff */
[----:B------:R-:W-:Y:S01]  /*14f00*/  IMAD R2, R3, 0x2, R8 ;  /* 0x0000000203027824 */ /* 0x000fe200078e0208 */
[----:B------:R-:W-:Y:S01]  /*14f10*/  ISETP.LT.AND P5, PT, R19, UR15, !P0 ;  /* 0x0000000f13007c0c */ /* 0x000fe2000c7a1270 */
[----:B------:R1:W-:Y:S01]  /*14f20*/  @P4 STG.E.U16 desc[UR22][R20.64], R9 ;  /* 0x0000000914004986 */ /* 0x0003e2000c101516 */
[----:B------:R-:W-:Y:S02]  /*14f30*/  ISETP.LT.AND P4, PT, R4, UR15, !P0 ;  /* 0x0000000f04007c0c */ /* 0x000fe4000c781270 */
[----:B------:R-:W-:Y:S01]  /*14f40*/  LOP3.LUT R19, R16, 0x10, RZ, 0xfc, !PT ;  /* 0x0000001010137812 */ /* 0x000fe200078efcff */
[----:B------:R-:W2:Y:S01]  /*14f50*/  LDS.128 R4, [R0] ;  /* 0x0000000000047984 */ /* 0x000ea20000000c00 */
[----:B0-----:R-:W-:Y:S01]  /*14f60*/  LEA.HI.X.SX32 R25, R8, R18, 0x1, P6 ;  /* 0x0000001208197211 */ /* 0x001fe200030f0eff */
[----:B------:R-:W-:Y:S01]  /*14f70*/  IMAD R26, R3, 0x2, R2 ;  /* 0x00000002031a7824 */ /* 0x000fe200078e0202 */
[----:B------:R-:W-:-:S02]  /*14f80*/  LEA R8, P6, R2, R17, 0x1 ;  /* 0x0000001102087211 */ /* 0x000fc400078c08ff */
[----:B-1----:R-:W-:Y:S02]  /*14f90*/  PRMT R21, R9, 0x7632, R21 ;  /* 0x0000763209157816 */ /* 0x002fe40000000015 */
[----:B------:R-:W-:Y:S01]  /*14fa0*/  LEA.HI.X.SX32 R9, R2, R18, 0x1, P6 ;  /* 0x0000001202097211 */ /* 0x000fe200030f0eff */
[----:B------:R-:W-:Y:S01]  /*14fb0*/  IMAD R2, R3, 0x2, R26 ;  /* 0x0000000203027824 */ /* 0x000fe200078e021a */
[----:B------:R-:W-:Y:S01]  /*14fc0*/  LEA R20, P6, R26, R17, 0x1 ;  /* 0x000000111a147211 */ /* 0x000fe200078c08ff */
[----:B------:R0:W-:Y:S01]  /*14fd0*/  @P3 STG.E.U16 desc[UR22][R22.64], R21 ;  /* 0x0000001516003986 */ /* 0x0001e2000c101516 */
[----:B------:R-:W-:Y:S02]  /*14fe0*/  ISETP.LT.AND P3, PT, R19, UR15, !P0 ;  /* 0x0000000f13007c0c */ /* 0x000fe4000c761270 */
[----:B------:R-:W-:Y:S01]  /*14ff0*/  LOP3.LUT R19, R16, 0x12, RZ, 0xfc, !PT ;  /* 0x0000001210137812 */ /* 0x000fe200078efcff */
[----:B------:R1:W-:Y:S03]  /*15000*/  @P2 STG.E.U16 desc[UR22][R24.64], R10 ;  /* 0x0000000a18002986 */ /* 0x0003e6000c101516 */
[----:B------:R-:W-:-:S02]  /*15010*/  ISETP.LT.AND P2, PT, R19, UR15, !P0 ;  /* 0x0000000f13007c0c */ /* 0x000fc4000c741270 */
[----:B------:R-:W-:Y:S02]  /*15020*/  LOP3.LUT R19, R16, 0x14, RZ, 0xfc, !PT ;  /* 0x0000001410137812 */ /* 0x000fe400078efcff */
[----:B0-----:R-:W-:Y:S02]  /*15030*/  PRMT R23, R10, 0x7632, R23 ;  /* 0x000076320a177816 */ /* 0x001fe40000000017 */
[----:B------:R-:W-:Y:S02]  /*15040*/  LEA.HI.X.SX32 R21, R26, R18, 0x1, P6 ;  /* 0x000000121a157211 */ /* 0x000fe400030f0eff */
[----:B------:R-:W-:Y:S01]  /*15050*/  LEA R22, P6, R2, R17, 0x1 ;  /* 0x0000001102167211 */ /* 0x000fe200078c08ff */
[----:B-1----:R-:W-:Y:S01]  /*15060*/  IMAD R10, R3, 0x2, R2 ;  /* 0x00000002030a7824 */ /* 0x002fe200078e0202 */
[----:B------:R0:W-:Y:S01]  /*15070*/  @P1 STG.E.U16 desc[UR22][R8.64], R23 ;  /* 0x0000001708001986 */ /* 0x0001e2000c101516 */
[----:B------:R-:W-:Y:S02]  /*15080*/  ISETP.LT.AND P1, PT, R19, UR15, !P0 ;  /* 0x0000000f13007c0c */ /* 0x000fe4000c721270 */
[----:B------:R-:W-:Y:S01]  /*15090*/  LOP3.LUT R19, R16, 0x16, RZ, 0xfc, !PT ;  /* 0x0000001610137812 */ /* 0x000fe200078efcff */
[----:B------:R1:W-:Y:S03]  /*150a0*/  @P5 STG.E.U16 desc[UR22][R20.64], R11 ;  /* 0x0000000b14005986 */ /* 0x0003e6000c101516 */
[----:B------:R-:W-:-:S02]  /*150b0*/  ISETP.LT.AND P5, PT, R19, UR15, !P0 ;  /* 0x0000000f13007c0c */ /* 0x000fc4000c7a1270 */
[----:B------:R-:W-:Y:S02]  /*150c0*/  LOP3.LUT R19, R16, 0x1c, RZ, 0xfc, !PT ;  /* 0x0000001c10137812 */ /* 0x000fe400078efcff */
[-C--:B0-----:R-:W-:Y:S01]  /*150d0*/  LEA.HI.X.SX32 R23, R2, R18.reuse, 0x1, P6 ;  /* 0x0000001202177211 */ /* 0x081fe200030f0eff */
[----:B------:R-:W-:Y:S01]  /*150e0*/  IMAD R2, R3, 0x2, R10 ;  /* 0x0000000203027824 */ /* 0x000fe200078e020a */
[----:B------:R-:W-:Y:S02]  /*150f0*/  PRMT R9, R11, 0x7632, R9 ;  /* 0x000076320b097816 */ /* 0x000fe40000000009 */
[----:B------:R-:W-:Y:S01]  /*15100*/  LEA R24, P6, R10, R17, 0x1 ;  /* 0x000000110a187211 */ /* 0x000fe200078c08ff */
[----:B-1----:R-:W-:Y:S01]  /*15110*/  IMAD R20, R3, 0x2, R2 ;  /* 0x0000000203147824 */ /* 0x002fe200078e0202 */
[----:B------:R-:W-:Y:S01]  /*15120*/  LOP3.LUT R8, R16, 0x18, RZ, 0xfc, !PT ;  /* 0x0000001810087812 */ /* 0x000fe200078efcff */
[----:B------:R0:W-:Y:S01]  /*15130*/  @P4 STG.E.U16 desc[UR22][R22.64], R9 ;  /* 0x0000000916004986 */ /* 0x0001e2000c101516 */
[----:B------:R-:W-:-:S02]  /*15140*/  LEA.HI.X.SX32 R25, R10, R18, 0x1, P6 ;  /* 0x000000120a197211 */ /* 0x000fc400030f0eff */
[----:B------:R-:W-:Y:S02]  /*15150*/  ISETP.LT.AND P4, PT, R8, UR15, !P0 ;  /* 0x0000000f08007c0c */ /* 0x000fe4000c781270 */
[-C--:B------:R-:W-:Y:S01]  /*15160*/  LEA R8, P6, R2, R17.reuse, 0x1 ;  /* 0x0000001102087211 */ /* 0x080fe200078c08ff */
[----:B--2---:R1:W-:Y:S01]  /*15170*/  @P3 STG.E.U16 desc[UR22][R24.64], R4 ;  /* 0x0000000418003986 */ /* 0x0043e2000c101516 */
[----:B------:R-:W-:Y:S02]  /*15180*/  LOP3.LUT R10, R16, 0x1a, RZ, 0xfc, !PT ;  /* 0x0000001a100a7812 */ /* 0x000fe400078efcff */
[----:B------:R-:W-:Y:S02]  /*15190*/  PRMT R11, R4, 0x7632, R11 ;  /* 0x00007632040b7816 */ /* 0x000fe4000000000b */
[----:B------:R-:W-:Y:S02]  /*151a0*/  ISETP.LT.AND P3, PT, R10, UR15, !P0 ;  /* 0x0000000f0a007c0c */ /* 0x000fe4000c761270 */
[----:B0-----:R-:W-:Y:S01]  /*151b0*/  LEA.HI.X.SX32 R9, R2, R18, 0x1, P6 ;  /* 0x0000001202097211 */ /* 0x001fe200030f0eff */
[----:B------:R-:W-:Y:S01]  /*151c0*/  IMAD R2, R3, 0x2, R20 ;  /* 0x0000000203027824 */ /* 0x000fe200078e0214 */
[----:B------:R-:W-:-:S03]  /*151d0*/  LEA R10, P6, R20, R17, 0x1 ;  /* 0x00000011140a7211 */ /* 0x000fc600078c08ff */
[----:B------:R0:W-:Y:S01]  /*151e0*/  @P2 STG.E.U16 desc[UR22][R8.64], R11 ;  /* 0x0000000b08002986 */ /* 0x0001e2000c101516 */
[----:B-1----:R-:W-:Y:S01]  /*151f0*/  IMAD R4, R3, 0x2, R2 ;  /* 0x0000000203047824 */ /* 0x002fe200078e0202 */
[----:B------:R-:W-:Y:S02]  /*15200*/  ISETP.LT.AND P2, PT, R19, UR15, !P0 ;  /* 0x0000000f13007c0c */ /* 0x000fe4000c741270 */
[----:B------:R-:W-:Y:S02]  /*15210*/  LOP3.LUT R19, R16, 0x1e, RZ, 0xfc, !PT ;  /* 0x0000001e10137812 */ /* 0x000fe400078efcff */
[-C--:B0-----:R-:W-:Y:S02]  /*15220*/  LEA.HI.X.SX32 R11, R20, R18.reuse, 0x1, P6 ;  /* 0x00000012140b7211 */ /* 0x081fe400030f0eff */
[CC--:B------:R-:W-:Y:S02]  /*15230*/  LEA R20, P6, R2.reuse, R17.reuse, 0x1 ;  /* 0x0000001102147211 */ /* 0x0c0fe400078c08ff */
[----:B------:R-:W-:Y:S01]  /*15240*/  PRMT R9, R5, 0x7632, R9 ;  /* 0x0000763205097816 */ /* 0x000fe20000000009 */
[----:B------:R0:W-:Y:S01]  /*15250*/  @P1 STG.E.U16 desc[UR22][R10.64], R5 ;  /* 0x000000050a001986 */ /* 0x0001e2000c101516 */
[----:B------:R-:W-:Y:S01]  /*15260*/  LEA.HI.X.SX32 R21, R2, R18, 0x1, P6 ;  /* 0x0000001202157211 */ /* 0x000fe200030f0eff */
[----:B------:R-:W-:Y:S01]  /*15270*/  IMAD R2, R3, 0x2, R4 ;  /* 0x0000000203027824 */ /* 0x000fe200078e0204 */
[----:B------:R-:W-:-:S02]  /*15280*/  LEA R22, P6, R4, R17, 0x1 ;  /* 0x0000001104167211 */ /* 0x000fc400078c08ff */
[----:B------:R-:W-:Y:S01]  /*15290*/  LOP3.LUT R8, R16, 0x20, RZ, 0xfc, !PT ;  /* 0x0000002010087812 */ /* 0x000fe200078efcff */
[----:B------:R1:W-:Y:S01]  /*152a0*/  @P5 STG.E.U16 desc[UR22][R20.64], R9 ;  /* 0x0000000914005986 */ /* 0x0003e2000c101516 */
[----:B------:R-:W-:Y:S02]  /*152b0*/  LEA.HI.X.SX32 R23, R4, R18, 0x1, P6 ;  /* 0x0000001204177211 */ /* 0x000fe400030f0eff */
[----:B------:R-:W-:Y:S02]  /*152c0*/  ISETP.LT.AND P5, PT, R8, UR15, !P0 ;  /* 0x0000000f08007c0c */ /* 0x000fe4000c7a1270 */
[----:B------:R-:W-:Y:S01]  /*152d0*/  LEA R8, P6, R2, R17, 0x1 ;  /* 0x0000001102087211 */ /* 0x000fe200078c08ff */
[----:B0-----:R-:W-:Y:S01]  /*152e0*/  IMAD R10, R3, 0x2, R2 ;  /* 0x00000002030a7824 */ /* 0x001fe200078e0202 */
[----:B------:R-:W-:Y:S01]  /*152f0*/  LOP3.LUT R4, R16, 0x22, RZ, 0xfc, !PT ;  /* 0x0000002210047812 */ /* 0x000fe200078efcff */
[----:B------:R0:W-:Y:S01]  /*15300*/  @P4 STG.E.U16 desc[UR22][R22.64], R6 ;  /* 0x0000000616004986 */ /* 0x0001e2000c101516 */
[----:B------:R-:W-:-:S02]  /*15310*/  PRMT R5, R6, 0x7632, R5 ;  /* 0x0000763206057816 */ /* 0x000fc40000000005 */
[----:B------:R-:W-:Y:S02]  /*15320*/  ISETP.LT.AND P4, PT, R4, UR15, !P0 ;  /* 0x0000000f04007c0c */ /* 0x000fe4000c781270 */
[----:B-1----:R-:W-:Y:S01]  /*15330*/  LEA.HI.X.SX32 R9, R2, R18, 0x1, P6 ;  /* 0x0000001202097211 */ /* 0x002fe200030f0eff */
[----:B------:R-:W-:Y:S01]  /*15340*/  IMAD R2, R3, 0x2, R10 ;  /* 0x0000000203027824 */ /* 0x000fe200078e020a */
[----:B------:R-:W-:Y:S02]  /*15350*/  LEA R4, P6, R10, R17, 0x1 ;  /* 0x000000110a047211 */ /* 0x000fe400078c08ff */
[----:B------:R-:W-:Y:S01]  /*15360*/  LOP3.LUT R11, R16, 0x24, RZ, 0xfc, !PT ;  /* 0x00000024100b7812 */ /* 0x000fe200078efcff */
[----:B------:R1:W-:Y:S01]  /*15370*/  @P3 STG.E.U16 desc[UR22][R8.64], R5 ;  /* 0x0000000508003986 */ /* 0x0003e2000c101516 */
[----:B------:R-:W-:Y:S01]  /*15380*/  ISETP.LT.AND P1, PT, R19, UR15, !P0 ;  /* 0x0000000f13007c0c */ /* 0x000fe2000c721270 */
[----:B0-----:R-:W-:Y:S01]  /*15390*/  IMAD R6, R3, 0x2, R2 ;  /* 0x0000000203067824 */ /* 0x001fe200078e0202 */
[----:B------:R-:W-:-:S02]  /*153a0*/  ISETP.LT.AND P3, PT, R11, UR15, !P0 ;  /* 0x0000000f0b007c0c */ /* 0x000fc4000c761270 */
[C---:B------:R-:W-:Y:S02]  /*153b0*/  LOP3.LUT R11, R16.reuse, 0x26, RZ, 0xfc, !PT ;  /* 0x00000026100b7812 */ /* 0x040fe400078efcff */
[----:B------:R-:W-:Y:S02]  /*153c0*/  LOP3.LUT R19, R16, 0x34, RZ, 0xfc, !PT ;  /* 0x0000003410137812 */ /* 0x000fe400078efcff */
[----:B-1----:R-:W-:Y:S02]  /*153d0*/  LEA.HI.X.SX32 R5, R10, R18, 0x1, P6 ;  /* 0x000000120a057211 */ /* 0x002fe400030f0eff */
[----:B------:R-:W-:Y:S02]  /*153e0*/  LEA R10, P6, R2, R17, 0x1 ;  /* 0x00000011020a7211 */ /* 0x000fe400078c08ff */
[----:B------:R-:W-:Y:S01]  /*153f0*/  PRMT R9, R7, 0x7632, R9 ;  /* 0x0000763207097816 */ /* 0x000fe20000000009 */
[----:B------:R0:W-:Y:S01]  /*15400*/  @P2 STG.E.U16 desc[UR22][R4.64], R7 ;  /* 0x0000000704002986 */ /* 0x0001e2000c101516 */
[----:B------:R-:W-:-:S02]  /*15410*/  ISETP.LT.AND P2, PT, R11, UR15, !P0 ;  /* 0x0000000f0b007c0c */ /* 0x000fc4000c741270 */
[-C--:B------:R-:W-:Y:S01]  /*15420*/  LEA.HI.X.SX32 R11, R2, R18.reuse, 0x1, P6 ;  /* 0x00000012020b7211 */ /* 0x080fe200030f0eff */
[C---:B------:R-:W-:Y:S01]  /*15430*/  IMAD R2, R3.reuse, 0x2, R6 ;  /* 0x0000000203027824 */ /* 0x040fe200078e0206 */
[-C--:B------:R-:W-:Y:S02]  /*15440*/  LEA R20, P6, R6, R17.reuse, 0x1 ;  /* 0x0000001106147211 */ /* 0x080fe400078c08ff */
[----:B------:R-:W-:Y:S01]  /*15450*/  LOP3.LUT R8, R16, 0x28, RZ, 0xfc, !PT ;  /* 0x0000002810087812 */ /* 0x000fe200078efcff */
[----:B------:R1:W-:Y:S01]  /*15460*/  @P1 STG.E.U16 desc[UR22][R10.64], R9 ;  /* 0x000000090a001986 */ /* 0x0003e2000c101516 */
[----:B------:R-:W-:Y:S02]  /*15470*/  LEA.HI.X.SX32 R21, R6, R18, 0x1, P6 ;  /* 0x0000001206157211 */ /* 0x000fe400030f0eff */
[----:B------:R-:W-:Y:S01]  /*15480*/  ISETP.LT.AND P1, PT, R8, UR15, !P0 ;  /* 0x0000000f08007c0c */ /* 0x000fe2000c721270 */
[----:B0-----:R-:W-:Y:S01]  /*15490*/  IMAD R4, R3, 0x2, R2 ;  /* 0x0000000203047824 */ /* 0x001fe200078e0202 */
[----:B------:R-:W-:Y:S01]  /*154a0*/  LEA R8, P6, R2, R17, 0x1 ;  /* 0x0000001102087211 */ /* 0x000fe200078c08ff */
[----:B------:R0:W-:Y:S01]  /*154b0*/  @P5 STG.E.U16 desc[UR22][R20.64], R12 ;  /* 0x0000000c14005986 */ /* 0x0001e2000c101516 */
[----:B------:R-:W-:-:S04]  /*154c0*/  LOP3.LUT R5, R16, 0x2a, RZ, 0xfc, !PT ;  /* 0x0000002a10057812 */ /* 0x000fc800078efcff */
[----:B------:R-:W-:Y:S02]  /*154d0*/  ISETP.LT.AND P5, PT, R5, UR15, !P0 ;  /* 0x0000000f05007c0c */ /* 0x000fe4000c7a1270 */
[-C--:B-1----:R-:W-:Y:S02]  /*154e0*/  LEA.HI.X.SX32 R9, R2, R18.reuse, 0x1, P6 ;  /* 0x0000001202097211 */ /* 0x082fe400030f0eff */
[----:B------:R-:W-:Y:S02]  /*154f0*/  PRMT R11, R12, 0x7632, R11 ;  /* 0x000076320c0b7816 */ /* 0x000fe4000000000b */
[----:B------:R-:W-:Y:S02]  /*15500*/  LEA R22, P6, R4, R17, 0x1 ;  /* 0x0000001104167211 */ /* 0x000fe400078c08ff */
[----:B------:R-:W-:Y:S01]  /*15510*/  LOP3.LUT R2, R16, 0x2c, RZ, 0xfc, !PT ;  /* 0x0000002c10027812 */ /* 0x000fe200078efcff */
[----:B------:R1:W-:Y:S01]  /*15520*/  @P4 STG.E.U16 desc[UR22][R8.64], R11 ;  /* 0x0000000b08004986 */ /* 0x0003e2000c101516 */
[----:B------:R-:W-:Y:S01]  /*15530*/  LEA.HI.X.SX32 R23, R4, R18, 0x1, P6 ;  /* 0x0000001204177211 */ /* 0x000fe200030f0eff */
[----:B------:R-:W-:Y:S01]  /*15540*/  IMAD R4, R3, 0x2, R4 ;  /* 0x0000000203047824 */ /* 0x000fe200078e0204 */
[----:B------:R-:W-:-:S02]  /*15550*/  ISETP.LT.AND P4, PT, R2, UR15, !P0 ;  /* 0x0000000f02007c0c */ /* 0x000fc4000c781270 */
[----:B------:R-:W-:Y:S01]  /*15560*/  LOP3.LUT R2, R16, 0x2e, RZ, 0xfc, !PT ;  /* 0x0000002e10027812 */ /* 0x000fe200078efcff */
[----:B------:R2:W-:Y:S01]  /*15570*/  @P3 STG.E.U16 desc[UR22][R22.64], R13 ;  /* 0x0000000d16003986 */ /* 0x0005e2000c101516 */
[-C--:B------:R-:W-:Y:S02]  /*15580*/  LEA R10, P6, R4, R17.reuse, 0x1 ;  /* 0x00000011040a7211 */ /* 0x080fe400078c08ff */
[----:B------:R-:W-:Y:S01]  /*15590*/  ISETP.LT.AND P3, PT, R2, UR15, !P0 ;  /* 0x0000000f02007c0c */ /* 0x000fe2000c761270 */
[----:B------:R-:W-:Y:S01]  /*155a0*/  IMAD R2, R3, 0x2, R4 ;  /* 0x0000000203027824 */ /* 0x000fe200078e0204 */
[----:B0-----:R-:W-:Y:S02]  /*155b0*/  PRMT R21, R13, 0x7632, R21 ;  /* 0x000076320d157816 */ /* 0x001fe40000000015 */
[----:B-1----:R-:W-:Y:S01]  /*155c0*/  LEA.HI.X.SX32 R11, R4, R18, 0x1, P6 ;  /* 0x00000012040b7211 */ /* 0x002fe200030f0eff */
[----:B------:R-:W-:Y:S01]  /*155d0*/  IMAD R20, R3, 0x2, R2 ;  /* 0x0000000203147824 */ /* 0x000fe200078e0202 */
[----:B------:R0:W1:Y:S01]  /*155e0*/  LDS.128 R4, [R0+0x1000] ;  /* 0x0010000000047984 */ /* 0x0000620000000c00 */
[----:B------:R-:W-:-:S02]  /*155f0*/  LEA R8, P6, R2, R17, 0x1 ;  /* 0x0000001102087211 */ /* 0x000fc400078c08ff */
[----:B------:R-:W-:Y:S01]  /*15600*/  LOP3.LUT R12, R16, 0x30, RZ, 0xfc, !PT ;  /* 0x00000030100c7812 */ /* 0x000fe200078efcff */
[----:B------:R3:W-:Y:S01]  /*15610*/  @P2 STG.E.U16 desc[UR22][R10.64], R21 ;  /* 0x000000150a002986 */ /* 0x0007e2000c101516 */
[----:B------:R-:W-:Y:S01]  /*15620*/  LEA.HI.X.SX32 R9, R2, R18, 0x1, P6 ;  /* 0x0000001202097211 */ /* 0x000fe200030f0eff */
[C---:B------:R-:W-:Y:S01]  /*15630*/  IMAD R2, R3.reuse, 0x2, R20 ;  /* 0x0000000203027824 */ /* 0x040fe200078e0214 */
[----:B------:R-:W-:Y:S02]  /*15640*/  ISETP.LT.AND P2, PT, R12, UR15, !P0 ;  /* 0x0000000f0c007c0c */ /* 0x000fe4000c741270 */
[----:B--2---:R-:W-:Y:S01]  /*15650*/  LOP3.LUT R13, R16, 0x32, RZ, 0xfc, !PT ;  /* 0x00000032100d7812 */ /* 0x004fe200078efcff */
[----:B------:R2:W-:Y:S01]  /*15660*/  @P1 STG.E.U16 desc[UR22][R8.64], R14 ;  /* 0x0000000e08001986 */ /* 0x0005e2000c101516 */
[----:B------:R-:W-:Y:S01]  /*15670*/  LEA R12, P6, R20, R17, 0x1 ;  /* 0x00000011140c7211 */ /* 0x000fe200078c08ff */
[----:B0-----:R-:W-:Y:S01]  /*15680*/  IMAD R0, R3, 0x2, R2 ;  /* 0x0000000203007824 */ /* 0x001fe200078e0202 */
[----:B------:R-:W-:-:S02]  /*15690*/  ISETP.LT.AND P1, PT, R13, UR15, !P0 ;  /* 0x0000000f0d007c0c */ /* 0x000fc4000c721270 */
[-C--:B------:R-:W-:Y:S02]  /*156a0*/  LEA.HI.X.SX32 R13, R20, R18.reuse, 0x1, P6 ;  /* 0x00000012140d7211 */ /* 0x080fe400030f0eff */
[-C--:B------:R-:W-:Y:S02]  /*156b0*/  LEA R20, P6, R2, R17.reuse, 0x1 ;  /* 0x0000001102147211 */ /* 0x080fe400078c08ff */
[----:B---3--:R-:W-:Y:S02]  /*156c0*/  PRMT R11, R14, 0x7632, R11 ;  /* 0x000076320e0b7816 */ /* 0x008fe4000000000b */
[----:B------:R-:W-:Y:S01]  /*156d0*/  LEA.HI.X.SX32 R21, R2, R18, 0x1, P6 ;  /* 0x0000001202157211 */ /* 0x000fe200030f0eff */
[----:B------:R-:W-:Y:S01]  /*156e0*/  IMAD R2, R3, 0x2, R0 ;  /* 0x0000000203027824 */ /* 0x000fe200078e0200 */
[----:B--2---:R-:W-:Y:S01]  /*156f0*/  LOP3.LUT R9, R16, 0x36, RZ, 0xfc, !PT ;  /* 0x0000003610097812 */ /* 0x004fe200078efcff */
[----:B------:R0:W-:Y:S01]  /*15700*/  @P5 STG.E.U16 desc[UR22][R12.64], R11 ;  /* 0x0000000b0c005986 */ /* 0x0001e2000c101516 */
[----:B------:R-:W-:-:S02]  /*15710*/  LEA R8, P6, R0, R17, 0x1 ;  /* 0x0000001100087211 */ /* 0x000fc400078c08ff */
[----:B------:R-:W-:Y:S01]  /*15720*/  LOP3.LUT R14, R16, 0x38, RZ, 0xfc, !PT ;  /* 0x00000038100e7812 */ /* 0x000fe200078efcff */
[----:B------:R-:W-:Y:S01]  /*15730*/  @P4 STG.E.U16 desc[UR22][R20.64], R15 ;  /* 0x0000000f14004986 */ /* 0x000fe2000c101516 */
[----:B------:R-:W-:Y:S02]  /*15740*/  ISETP.LT.AND P4, PT, R9, UR15, !P0 ;  /* 0x0000000f09007c0c */ /* 0x000fe4000c781270 */
[----:B------:R-:W-:Y:S01]  /*15750*/  LEA.HI.X.SX32 R9, R0, R18, 0x1, P6 ;  /* 0x0000001200097211 */ /* 0x000fe200030f0eff */
[----:B------:R-:W-:Y:S01]  /*15760*/  IMAD R0, R3, 0x2, R2 ;  /* 0x0000000203007824 */ /* 0x000fe200078e0202 */
[----:B------:R-:W-:Y:S02]  /*15770*/  LEA R10, P6, R2, R17, 0x1 ;  /* 0x00000011020a7211 */ /* 0x000fe400078c08ff */
[----:B------:R-:W-:Y:S02]  /*15780*/  ISETP.LT.AND P5, PT, R19, UR15, !P0 ;  /* 0x0000000f13007c0c */ /* 0x000fe4000c7a1270 */
[----:B0-----:R-:W-:-:S02]  /*15790*/  PRMT R13, R15, 0x7632, R13 ;  /* 0x000076320f0d7816 */ /* 0x001fc4000000000d */
[----:B------:R-:W-:Y:S01]  /*157a0*/  LEA.HI.X.SX32 R11, R2, R18, 0x1, P6 ;  /* 0x00000012020b7211 */ /* 0x000fe200030f0eff */
[----:B------:R-:W-:Y:S01]  /*157b0*/  IMAD R2, R3, 0x2, R0 ;  /* 0x0000000203027824 */ /* 0x000fe200078e0200 */
[----:B------:R-:W-:Y:S01]  /*157c0*/  LEA R12, P6, R0, R17, 0x1 ;  /* 0x00000011000c7211 */ /* 0x000fe200078c08ff */
[----:B------:R0:W-:Y:S01]  /*157d0*/  @P3 STG.E.U16 desc[UR22][R8.64], R13 ;  /* 0x0000000d08003986 */ /* 0x0001e2000c101516 */
[----:B------:R-:W-:Y:S02]  /*157e0*/  ISETP.LT.AND P3, PT, R14, UR15, !P0 ;  /* 0x0000000f0e007c0c */ /* 0x000fe4000c761270 */
[C---:B------:R-:W-:Y:S01]  /*157f0*/  LOP3.LUT R14, R16.reuse, 0x3a, RZ, 0xfc, !PT ;  /* 0x0000003a100e7812 */ /* 0x040fe200078efcff */
[----:B-1----:R1:W-:Y:S01]  /*15800*/  @P2 STG.E.U16 desc[UR22][R10.64], R4 ;  /* 0x000000040a002986 */ /* 0x0023e2000c101516 */
[----:B------:R-:W-:Y:S02]  /*15810*/  LOP3.LUT R19, R16, 0x3c, RZ, 0xfc, !PT ;  /* 0x0000003c10137812 */ /* 0x000fe400078efcff */
[----:B------:R-:W-:-:S02]  /*15820*/  ISETP.LT.AND P2, PT, R14, UR15, !P0 ;  /* 0x0000000f0e007c0c */ /* 0x000fc4000c741270 */
[----:B------:R-:W-:Y:S02]  /*15830*/  LOP3.LUT R16, R16, 0x3e, RZ, 0xfc, !PT ;  /* 0x0000003e10107812 */ /* 0x000fe400078efcff */
[-C--:B0-----:R-:W-:Y:S01]  /*15840*/  LEA.HI.X.SX32 R13, R0, R18.reuse, 0x1, P6 ;  /* 0x00000012000d7211 */ /* 0x081fe200030f0eff */
[C---:B------:R-:W-:Y:S01]  /*15850*/  IMAD R0, R3.reuse, 0x2, R2 ;  /* 0x0000000203007824 */ /* 0x040fe200078e0202 */
[----:B------:R-:W-:Y:S02]  /*15860*/  PRMT R9, R4, 0x7632, R9 ;  /* 0x0000763204097816 */ /* 0x000fe40000000009 */
[-C--:B------:R-:W-:Y:S01]  /*15870*/  LEA R14, P6, R2, R17.reuse, 0x1 ;  /* 0x00000011020e7211 */ /* 0x080fe200078c08ff */
[C---:B------:R-:W-:Y:S02]  /*15880*/  IMAD R20, R3.reuse, 0x2, R0 ;  /* 0x0000000203147824 */ /* 0x040fe400078e0200 */
[----:B------:R0:W-:Y:S01]  /*15890*/  @P1 STG.E.U16 desc[UR22][R12.64], R9 ;  /* 0x000000090c001986 */ /* 0x0001e2000c101516 */
[----:B------:R-:W-:Y:S01]  /*158a0*/  LEA R8, P1, R0, R17, 0x1 ;  /* 0x0000001100087211 */ /* 0x000fe200078208ff */
[----:B------:R-:W-:Y:S01]  /*158b0*/  IMAD R22, R3, 0x2, R20 ;  /* 0x0000000203167824 */ /* 0x000fe200078e0214 */
[----:B------:R-:W-:-:S02]  /*158c0*/  LEA.HI.X.SX32 R15, R2, R18, 0x1, P6 ;  /* 0x00000012020f7211 */ /* 0x000fc400030f0eff */
[CC--:B-1----:R-:W-:Y:S01]  /*158d0*/  LEA R10, P6, R20.reuse, R17.reuse, 0x1 ;  /* 0x00000011140a7211 */ /* 0x0c2fe200078c08ff */
[C---:B------:R-:W-:Y:S02]  /*158e0*/  IMAD R4, R3.reuse, 0x2, R22 ;  /* 0x0000000203047824 */ /* 0x040fe400078e0216 */
[----:B------:R-:W-:Y:S01]  /*158f0*/  @P5 STG.E.U16 desc[UR22][R14.64], R5 ;  /* 0x000000050e005986 */ /* 0x000fe2000c101516 */
[-C--:B------:R-:W-:Y:S02]  /*15900*/  LEA.HI.X.SX32 R11, R20, R18.reuse, 0x1, P6 ;  /* 0x00000012140b7211 */ /* 0x080fe400030f0eff */
[-C--:B------:R-:W-:Y:S02]  /*15910*/  LEA R20, P6, R4, R17.reuse, 0x1 ;  /* 0x0000001104147211 */ /* 0x080fe400078c08ff */
[----:B0-----:R-:W-:Y:S01]  /*15920*/  LEA.HI.X.SX32 R9, R0, R18, 0x1, P1 ;  /* 0x0000001200097211 */ /* 0x001fe200008f0eff */
[----:B------:R-:W-:Y:S01]  /*15930*/  IMAD R0, R3, 0x2, R4 ;  /* 0x0000000203007824 */ /* 0x000fe200078e0204 */
[----:B------:R-:W-:-:S02]  /*15940*/  LEA R2, P1, R22, R17, 0x1 ;  /* 0x0000001116027211 */ /* 0x000fc400078208ff */
[-C--:B------:R-:W-:Y:S02]  /*15950*/  LEA.HI.X.SX32 R21, R4, R18.reuse, 0x1, P6 ;  /* 0x0000001204157211 */ /* 0x080fe400030f0eff */
[----:B------:R-:W-:Y:S02]  /*15960*/  LEA.HI.X.SX32 R3, R22, R18, 0x1, P1 ;  /* 0x0000001216037211 */ /* 0x000fe400008f0eff */
[----:B------:R-:W-:Y:S02]  /*15970*/  ISETP.LT.AND P1, PT, R19, UR15, !P0 ;  /* 0x0000000f13007c0c */ /* 0x000fe4000c721270 */
[----:B------:R-:W-:Y:S02]  /*15980*/  ISETP.LT.AND P0, PT, R16, UR15, !P0 ;  /* 0x0000000f10007c0c */ /* 0x000fe4000c701270 */
[----:B------:R-:W-:Y:S02]  /*15990*/  LEA R12, P6, R0, R17, 0x1 ;  /* 0x00000011000c7211 */ /* 0x000fe400078c08ff */
[----:B------:R-:W-:-:S02]  /*159a0*/  PRMT R4, R5, 0x7632, R4 ;  /* 0x0000763205047816 */ /* 0x000fc40000000004 */
[----:B------:R-:W-:Y:S02]  /*159b0*/  LEA.HI.X.SX32 R13, R0, R18, 0x1, P6 ;  /* 0x00000012000d7211 */ /* 0x000fe400030f0eff */
[----:B------:R-:W-:Y:S01]  /*159c0*/  PRMT R0, R6, 0x7632, R0 ;  /* 0x0000763206007816 */ /* 0x000fe20000000000 */
[----:B------:R0:W-:Y:S04]  /*159d0*/  @P4 STG.E.U16 desc[UR22][R8.64], R4 ;  /* 0x0000000408004986 */ /* 0x0001e8000c101516 */
[----:B------:R1:W-:Y:S04]  /*159e0*/  @P3 STG.E.U16 desc[UR22][R10.64], R6 ;  /* 0x000000060a003986 */ /* 0x0003e8000c101516 */
[----:B------:R1:W-:Y:S01]  /*159f0*/  @P2 STG.E.U16 desc[UR22][R2.64], R0 ;  /* 0x0000000002002986 */ /* 0x0003e2000c101516 */
[----:B0-----:R-:W-:-:S03]  /*15a00*/  PRMT R9, R7, 0x7632, R9 ;  /* 0x0000763207097816 */ /* 0x001fc60000000009 */
[----:B------:R1:W-:Y:S04]  /*15a10*/  @P1 STG.E.U16 desc[UR22][R20.64], R7 ;  /* 0x0000000714001986 */ /* 0x0003e8000c101516 */
[----:B------:R1:W-:Y:S01]  /*15a20*/  @P0 STG.E.U16 desc[UR22][R12.64], R9 ;  /* 0x000000090c000986 */ /* 0x0003e2000c101516 */
[----:B------:R-:W-:Y:S06]  /*15a30*/  BAR.SYNC.DEFER_BLOCKING 0x0 ;  /* 0x0000000000007b1d */ /* 0x000fec0000010000 */
[----:B------:R-:W-:Y:S05]  /*15a40*/  BRA.U UP0, `(.L_x_13) ;  /* 0x0000000100a07547 */ /* 0x000fea000b800000 */
[----:B------:R-:W0:Y:S01]  /*15a50*/  S2UR UR5, SR_CgaCtaId ;  /* 0x00000000000579c3 */ /* 0x000e220000008800 */
[----:B------:R-:W-:Y:S01]  /*15a60*/  NOP ;  /* 0x0000000000007918 */ /* 0x000fe20000000000 */
[----:B------:R-:W-:Y:S01]  /*15a70*/  UMOV UR4, 0x50 ;  /* 0x0000005000047882 */ /* 0x000fe20000000000 */
[----:B-1----:R-:W-:Y:S02]  /*15a80*/  IMAD.U32 R0, RZ, RZ, UR9 ;  /* 0x00000009ff007e24 */ /* 0x002fe4000f8e00ff */
[----:B------:R-:W-:Y:S02]  /*15a90*/  IMAD.MOV.U32 R3, RZ, RZ, 0x3 ;  /* 0x00000003ff037424 */ /* 0x000fe400078e00ff */
[----:B------:R-:W-:Y:S01]  /*15aa0*/  IMAD.MOV.U32 R7, RZ, RZ, 0x1 ;  /* 0x00000001ff077424 */ /* 0x000fe200078e00ff */
[----:B------:R-:W-:-:S04]  /*15ab0*/  LOP3.LUT R0, R0, 0xffff, RZ, 0xc0, !PT ;  /* 0x0000ffff00007812 */ /* 0x000fc800078ec0ff */
[----:B------:R-:W-:-:S05]  /*15ac0*/  SHF.R.U32.HI R0, RZ, 0x5, R0 ;  /* 0x00000005ff007819 */ /* 0x000fca0000011600 */
[----:B------:R-:W-:Y:S01]  /*15ad0*/  VIADD R2, R0, 0x10 ;  /* 0x0000001000027836 */ /* 0x000fe20000000000 */
[----:B------:R-:W-:Y:S01]  /*15ae0*/  SHF.L.U32 R0, R3, R0, RZ ;  /* 0x0000000003007219 */ /* 0x000fe200000006ff */
[----:B0-----:R-:W-:-:S03]  /*15af0*/  ULEA UR6, UR5, UR4, 0x18 ;  /* 0x0000000405067291 */ /* 0x001fc6000f8ec0ff */
[----:B------:R-:W-:-:S04]  /*15b00*/  SHF.L.U32 R3, R7, R2, RZ ;  /* 0x0000000207037219 */ /* 0x000fc800000006ff */
[----:B------:R-:W-:Y:S02]  /*15b10*/  LOP3.LUT R0, R3, R0, RZ, 0xfc, !PT ;  /* 0x0000000003007212 */ /* 0x000fe400078efcff */
[----:B------:R-:W0:Y:S02]  /*15b20*/  LDS R5, [UR6] ;  /* 0x00000006ff057984 */ /* 0x000e240008000800 */
[C---:B------:R-:W-:Y:S02]  /*15b30*/  LOP3.LUT R2, R0.reuse, 0xffff, RZ, 0xc0, !PT ;  /* 0x0000ffff00027812 */ /* 0x040fe400078ec0ff */
[----:B0-----:R-:W-:-:S04]  /*15b40*/  LOP3.LUT R3, R0, 0xffff, R5, 0x80, !PT ;  /* 0x0000ffff00037812 */ /* 0x001fc800078e8005 */
[----:B------:R-:W-:-:S13]  /*15b50*/  ISETP.NE.AND P0, PT, R3, R2, PT ;  /* 0x000000020300720c */ /* 0x000fda0003f05270 */
[----:B------:R-:W-:Y:S05]  /*15b60*/  @P0 BRA `(.L_x_14) ;  /* 0x0000000000500947 */ /* 0x000fea0003800000 */
[----:B------:R-:W-:Y:S02]  /*15b70*/  SHF.R.U32.HI R5, RZ, 0x10, R5 ;  /* 0x00000010ff057819 */ /* 0x000fe40000011605 */
[----:B------:R-:W-:-:S04]  /*15b80*/  SHF.R.U32.HI R2, RZ, 0x10, R0 ;  /* 0x00000010ff027819 */ /* 0x000fc80000011600 */
[----:B------:R-:W-:-:S04]  /*15b90*/  LOP3.LUT R5, R5, R2, RZ, 0xc0, !PT ;  /* 0x0000000205057212 */ /* 0x000fc800078ec0ff */
[----:B------:R-:W-:-:S13]  /*15ba0*/  ISETP.NE.AND P0, PT, R5, R2, PT ;  /* 0x000000020500720c */ /* 0x000fda0003f05270 */
[----:B------:R-:W-:Y:S05]  /*15bb0*/  @P0 BRA `(.L_x_15) ;  /* 0x0000000000300947 */ /* 0x000fea0003800000 */
[----:B------:R-:W-:Y:S01]  /*15bc0*/  R2UR UR4, R0 ;  /* 0x00000000000472ca */ /* 0x000fe200000e0000 */
[----:B------:R-:W-:Y:S01]  /*15bd0*/  VOTEU.ANY UR5, UPT, PT ;  /* 0x0000000000057886 */ /* 0x000fe200038e0100 */
[----:B------:R-:W0:Y:S01]  /*15be0*/  S2R R0, SR_LANEID ;  /* 0x0000000000007919 */ /* 0x000e220000000000 */
[----:B------:R-:W-:-:S10]  /*15bf0*/  UFLO.U32 UR5, UR5 ;  /* 0x00000005000572bd */ /* 0x000fd400080e0000 */
[----:B------:R-:W-:-:S06]  /*15c00*/  ULOP3.LUT UR4, URZ, UR4, URZ, 0x33, !UPT ;  /* 0x00000004ff047292 */ /* 0x000fcc000f8e33ff */
[----:B------:R-:W-:-:S04]  /*15c10*/  IMAD.U32 R2, RZ, RZ, UR4 ;  /* 0x00000004ff027e24 */ /* 0x000fc8000f8e00ff */
[----:B------:R-:W1:Y:S02]  /*15c20*/  REDUX UR7, R2 ;  /* 0x00000000020773c4 */ /* 0x000e640000000000 */
[----:B------:R2:W-:Y:S01]  /*15c30*/  UTCATOMSWS.AND URZ, UR4 ;  /* 0x0000000400ff79e3 */ /* 0x0005e20008000000 */
[----:B0-----:R-:W-:Y:S01]  /*15c40*/  ISETP.EQ.U32.AND P0, PT, R0, UR5, PT ;  /* 0x0000000500007c0c */ /* 0x001fe2000bf02070 */
[----:B-1----:R-:W-:-:S12]  /*15c50*/  IMAD.U32 R0, RZ, RZ, UR7 ;  /* 0x00000007ff007e24 */ /* 0x002fd8000f8e00ff */
[----:B------:R2:W-:Y:S01]  /*15c60*/  @P0 ATOMS.AND RZ, [UR6], R0 ;  /* 0x00000000ffff098c */ /* 0x0005e2000a800006 */
[----:B------:R-:W-:Y:S05]  /*15c70*/  BRA `(.L_x_13) ;  /* 0x0000000000147947 */ /* 0x000fea0003800000 */
.L_x_15:
[----:B------:R-:W-:-:S07]  /*15c80*/  MOV R2, 0x15ca0 ;  /* 0x00015ca000027802 */ /* 0x000fce0000000f00 */
[----:B------:R-:W-:Y:S05]  /*15c90*/  CALL.REL.NOINC `($__internal_0_$__cuda_sm10x_tcgen05_guardrail_trap_col_being_dealloced_not_returned_by_alloc) ;  /* 0x0000000000387944 */ /* 0x000fea0003c00000 */
[----:B------:R-:W-:Y:S05]  /*15ca0*/  BRA `(.L_x_13) ;  /* 0x0000000000087947 */ /* 0x000fea0003800000 */
.L_x_14:
[----:B------:R-:W-:-:S07]  /*15cb0*/  MOV R2, 0x15cd0 ;  /* 0x00015cd000027802 */ /* 0x000fce0000000f00 */
[----:B------:R-:W-:Y:S05]  /*15cc0*/  CALL.REL.NOINC `($__internal_2_$__cuda_sm10x_tcgen05_guardrail_trap_unallocated_columns_being_dealloced) ;  /* 0x0000000000447944 */ /* 0x000fea0003c00000 */
.L_x_13:
[----:B------:R-:W-:Y:S01]  /*15cd0*/  NOP ;  /* 0x0000000000007918 */ /* 0x000fe20000000000 */
[----:B--2---:R-:W-:Y:S05]  /*15ce0*/  EXIT ;  /* 0x000000000000794d */ /* 0x004fea0003800000 */
.L_x_8:
[----:B-----5:R1:W-:Y:S04]  /*15cf0*/  STL [R1+0x570], R0 ;  /* 0x0005700001007387 */ /* 0x0203e80000100800 */
[----:B-1----:R-:W3:Y:S02]  /*15d00*/  LDL R0, [R1+0x340] ;  /* 0x0003400001007983 */ /* 0x002ee40000100800 */
[----:B---3--:R1:W3:Y:S02]  /*15d10*/  SYNCS.PHASECHK.TRANS64.TRYWAIT P2, [UR12], R0 ;  /* 0x00000000ff0075a7 */ /* 0x0082e4000804110c */
[----:B-1---5:R1:W5:Y:S02]  /*15d20*/  LDL.LU R0, [R1+0x570] ;  /* 0x0005700001007983 */ /* 0x0223640000300800 */
[----:B-1-3--:R-:W-:Y:S05]  /*15d30*/  @!P2 BRA `(.L_x_8) ;  /* 0xfffffffc00eca947 */ /* 0x00afea000383ffff */
[----:B------:R-:W-:Y:S05]  /*15d40*/  BRA `(.L_x_16) ;  /* 0xffffff8000f07947 */ /* 0x000fea000383ffff */
.L_x_12:
[----:B------:R-:W2:Y:S02]  /*15d50*/  SYNCS.PHASECHK.TRANS64.TRYWAIT P0, [UR12], R0 ;  /* 0x00000000ff0075a7 */ /* 0x000ea4000800110c */
[----:B--2---:R-:W-:Y:S05]  /*15d60*/  @!P0 BRA `(.L_x_12) ;  /* 0xfffffffc00f88947 */ /* 0x004fea000383ffff */
[----:B------:R-:W-:Y:S05]  /*15d70*/  BRA `(.L_x_11) ;  /* 0xffffffe800fc7947 */ /* 0x000fea000383ffff */
        .weak           $__internal_0_$__cuda_sm10x_tcgen05_guardrail_trap_col_being_dealloced_not_returned_by_alloc
        .type           $__internal_0_$__cuda_sm10x_tcgen05_guardrail_trap_col_being_dealloced_not_returned_by_alloc,@function
        .size           $__internal_0_$__cuda_sm10x_tcgen05_guardrail_trap_col_being_dealloced_not_returned_by_alloc,($__internal_1_$__cuda_sm10x_tcgen05_guardrail_trap_phase_invalid_during_alloc - $__internal_0_$__cuda_sm10x_tcgen05_guardrail_trap_col_being_dealloced_not_returned_by_alloc)
$__internal_0_$__cuda_sm10x_tcgen05_guardrail_trap_col_being_dealloced_not_returned_by_alloc:
[----:B------:R-:W-:Y:S05]  /*15d80*/  BPT.TRAP 0x1 ;  /* 0x000000040000795c */ /* 0x000fea0000300000 */
[----:B------:R-:W-:-:S04]  /*15d90*/  IMAD.MOV.U32 R3, RZ, RZ, 0x0 ;  /* 0x00000000ff037424 */ /* 0x000fc800078e00ff */
[----:B------:R-:W-:Y:S05]  /*15da0*/  RET.REL.NODEC R2 `(matmul_kernel) ;  /* 0xfffffea002947950 */ /* 0x000fea0003c3ffff */
        .weak           $__internal_1_$__cuda_sm10x_tcgen05_guardrail_trap_phase_invalid_during_alloc
        .type           $__internal_1_$__cuda_sm10x_tcgen05_guardrail_trap_phase_invalid_during_alloc,@function
        .size           $__internal_1_$__cuda_sm10x_tcgen05_guardrail_trap_phase_invalid_during_alloc,($__internal_2_$__cuda_sm10x_tcgen05_guardrail_trap_unallocated_columns_being_dealloced - $__internal_1_$__cuda_sm10x_tcgen05_guardrail_trap_phase_invalid_during_alloc)
$__internal_1_$__cuda_sm10x_tcgen05_guardrail_trap_phase_invalid_during_alloc:
[----:B------:R-:W-:Y:S05]  /*15db0*/  BPT.TRAP 0x1 ;  /* 0x000000040000795c */ /* 0x000fea0000300000 */
[----:B------:R-:W-:-:S04]  /*15dc0*/  IMAD.MOV.U32 R3, RZ, RZ, 0x0 ;  /* 0x00000000ff037424 */ /* 0x000fc800078e00ff */
[----:B------:R-:W-:Y:S05]  /*15dd0*/  RET.REL.NODEC R2 `(matmul_kernel) ;  /* 0xfffffea002887950 */ /* 0x000fea0003c3ffff */
        .weak           $__internal_2_$__cuda_sm10x_tcgen05_guardrail_trap_unallocated_columns_being_dealloced
        .type           $__internal_2_$__cuda_sm10x_tcgen05_guardrail_trap_unallocated_columns_being_dealloced,@function
        .size           $__internal_2_$__cuda_sm10x_tcgen05_guardrail_trap_unallocated_columns_being_dealloced,(.L_x_20 - $__internal_2_$__cuda_sm10x_tcgen05_guardrail_trap_unallocated_columns_being_dealloced)
$__internal_2_$__cuda_sm10x_tcgen05_guardrail_trap_unallocated_columns_being_dealloced:
[----:B------:R-:W-:Y:S05]  /*15de0*/  BPT.TRAP 0x1 ;  /* 0x000000040000795c */ /* 0x000fea0000300000 */
[----:B------:R-:W-:-:S04]  /*15df0*/  IMAD.MOV.U32 R3, RZ, RZ, 0x0 ;  /* 0x00000000ff037424 */ /* 0x000fc800078e00ff */
[----:B------:R-:W-:Y:S05]  /*15e00*/  RET.REL.NODEC R2 `(matmul_kernel) ;  /* 0xfffffea0027c7950 */ /* 0x000fea0003c3ffff */
.L_x_17:
[----:B------:R-:W-:-:S00]  /*15e10*/  BRA `(.L_x_17) ;  /* 0xfffffffc00fc7947 */ /* 0x000fc0000383ffff */
[----:B------:R-:W-:-:S00]  /*15e20*/  NOP ;  /* 0x0000000000007918 */ /* 0x000fc00000000000 */
        /* <DEDUP_REMOVED lines=13> */
.L_x_20:


//--------------------- .nv.shared.matmul_kernel  --------------------------
	.section	.nv.shared.matmul_kernel,"aw",@nobits
	.sectionflags	@""
	.align	16
	.zero		1024


//--------------------- .nv.shared.reserved.0     --------------------------
	.section	.nv.shared.reserved.0,"aw",@nobits
	.align	8
	.weak		__nv_reservedSMEM_offset_0_alias
	.size		__nv_reservedSMEM_offset_0_alias, 0, 64
	.other		__nv_reservedSMEM_offset_0_alias,@"STO_CUDA_RESERVED_SHARED STV_DEFAULT"
__nv_reservedSMEM_offset_0_alias:
	.zero		0
.nv.shared.reserved.0:
	.zero		64
	.weak		__nv_reservedSMEM_allocation_phase
	.type		__nv_reservedSMEM_allocation_phase,@object
	.size		__nv_reservedSMEM_allocation_phase,(.L_0 - __nv_reservedSMEM_allocation_phase)
__nv_reservedSMEM_allocation_phase:
	.zero		1
.L_0:
	.zero		7
	.weak		__nv_reservedSMEM_devtool_atexit_pc
	.type		__nv_reservedSMEM_devtool_atexit_pc,@object
	.size		__nv_reservedSMEM_devtool_atexit_pc,(__nv_reservedSMEM_allocation_mask - __nv_reservedSMEM_devtool_atexit_pc)
__nv_reservedSMEM_devtool_atexit_pc:
	.zero		8
	.weak		__nv_reservedSMEM_allocation_mask
	.type		__nv_reservedSMEM_allocation_mask,@object
	.size		__nv_reservedSMEM_allocation_mask,(.L_2 - __nv_reservedSMEM_allocation_mask)
__nv_reservedSMEM_allocation_mask:
	.zero		4
.L_2:


//--------------------- .nv.constant0.matmul_kernel --------------------------
	.section	.nv.constant0.matmul_kernel,"a",@progbits
	.sectionflags	@""
	.align	4
.nv.constant0.matmul_kernel:
	.zero		976


//--------------------- SYMBOLS --------------------------

	.type		.nv.reservedSmem.offset0,@object
	.size		.nv.reservedSmem.offset0,0x4
	.type		.nv.reservedSmem.cap,@object
	.size		.nv.reservedSmem.cap,0x4
